def matmul_kernel(
    a_ptr,
    b_ptr,
    c_ptr,
    M,
    N,
    K,
    stride_am,
    stride_ak,
    stride_bk,
    stride_bn,
    stride_cm,
    stride_cn,
    BLOCK_M: tl.constexpr,
    BLOCK_N: tl.constexpr,
    BLOCK_K: tl.constexpr,
    GROUP_M: tl.constexpr,
):
    pid = tl.program_id(axis=0)
    num_pid_m = tl.cdiv(M, BLOCK_M)
    num_pid_n = tl.cdiv(N, BLOCK_N)
    num_pid_in_group = GROUP_M * num_pid_n
    group_id = pid // num_pid_in_group
    first_pid_m = group_id * GROUP_M
    group_size_m = min(num_pid_m - first_pid_m, GROUP_M)
    pid_m = first_pid_m + ((pid % num_pid_in_group) % group_size_m)
    pid_n = (pid % num_pid_in_group) // group_size_m

    offs_am = (pid_m * BLOCK_M + tl.arange(0, BLOCK_M)) % M
    offs_bn = (pid_n * BLOCK_N + tl.arange(0, BLOCK_N)) % N
    offs_k = tl.arange(0, BLOCK_K)
    a_ptrs = a_ptr + offs_am[:, None] * stride_am + offs_k[None, :] * stride_ak
    b_ptrs = b_ptr + offs_k[:, None] * stride_bk + offs_bn[None, :] * stride_bn

    acc = tl.zeros((BLOCK_M, BLOCK_N), dtype=tl.float32)
    for kk in range(0, tl.cdiv(K, BLOCK_K)):
        a = tl.load(a_ptrs, mask=offs_k[None, :] < K - kk * BLOCK_K, other=0.0)
        b = tl.load(b_ptrs, mask=offs_k[:, None] < K - kk * BLOCK_K, other=0.0)
        acc = tl.dot(a, b, acc)
        a_ptrs += BLOCK_K * stride_ak
        b_ptrs += BLOCK_K * stride_bk

    c = acc.to(c_ptr.dtype.element_ty)
    offs_cm = pid_m * BLOCK_M + tl.arange(0, BLOCK_M)
    offs_cn = pid_n * BLOCK_N + tl.arange(0, BLOCK_N)
    c_ptrs = c_ptr + offs_cm[:, None] * stride_cm + offs_cn[None, :] * stride_cn
    mask = (offs_cm[:, None] < M) & (offs_cn[None, :] < N)
    tl.store(c_ptrs, c, mask=mask)

# config = {"BLOCK_K": 64, "BLOCK_M": 256, "BLOCK_N": 256, "GROUP_M": 8, "arch": "sm_90", "dtype": "fp8e4m3", "num_ctas": 2, "num_stages": 3, "num_warps": 4}
# arch = sm_90


// ===== COMPILED SASS (sm_90a) =====

	.target	sm_90a

	.elftype	@"ET_EXEC"


//--------------------- .note.nv.tkinfo           --------------------------
	.section	.note.nv.tkinfo,"",@"SHT_NOTE"
	.sectionflags	@"SHF_NOTE_NV_TKINFO"
	.tkinfo
        /*0018*/ 	.word	0x00000002
        /*0030*/ 	.string	""
        /*0030*/ 	.string	"ptxas"
        /*0030*/ 	.string	"Cuda compilation tools, release 13.0, V13.0.88"
        /*0030*/ 	.string	"Build cuda_13.0.r13.0/compiler.36424714_0"
        /*0030*/ 	.string	"-v  -suppress-debug-info  -lineinfo  -arch sm_90a "



//--------------------- .note.nv.cuinfo           --------------------------
	.section	.note.nv.cuinfo,"",@"SHT_NOTE"
	.sectionflags	@"SHF_NOTE_NV_CUINFO"
        /*0018*/ 	.short	0x0002
        /*001a*/ 	.short	0x005a
        /*001c*/ 	.short	0x0082
	.zero		2


//--------------------- .nv.info                  --------------------------
	.section	.nv.info,"",@"SHT_CUDA_INFO"
	.align	4


	//----- nvinfo : EIATTR_REGCOUNT
	.align		4
        /*0000*/ 	.byte	0x04, 0x2f
        /*0002*/ 	.short	(.L_1 - .L_0)
	.align		4
.L_0:
        /*0004*/ 	.word	index@(matmul_kernel)
        /*0008*/ 	.word	0x000000ff


	//----- nvinfo : EIATTR_FRAME_SIZE
	.align		4
.L_1:
        /*000c*/ 	.byte	0x04, 0x11
        /*000e*/ 	.short	(.L_3 - .L_2)
	.align		4
.L_2:
        /*0010*/ 	.word	index@(matmul_kernel)
        /*0014*/ 	.word	0x00000ae8


	//----- nvinfo : EIATTR_MIN_STACK_SIZE
	.align		4
.L_3:
        /*0018*/ 	.byte	0x04, 0x12
        /*001a*/ 	.short	(.L_5 - .L_4)
	.align		4
.L_4:
        /*001c*/ 	.word	index@(matmul_kernel)
        /*0020*/ 	.word	0x00000ae8
.L_5:


//--------------------- .nv.compat                --------------------------
	.section	.nv.compat,"",@"SHT_CUDA_COMPAT_INFO"
	.align	4
        /*0000*/ 	.byte	0x02, 0x09, 0x01, 0x00, 0x02, 0x02, 0x04, 0x00, 0x02, 0x05, 0x05, 0x00, 0x03, 0x07, 0x01, 0x01
        /*0010*/ 	.byte	0x02, 0x03, 0x00, 0x00, 0x02, 0x06, 0x01, 0x00, 0x04, 0x0b, 0x08, 0x00, 0x00, 0x00, 0x00, 0x00
        /*0020*/ 	.byte	0x00, 0x00, 0x00, 0x00


//--------------------- .nv.info.matmul_kernel    --------------------------
	.section	.nv.info.matmul_kernel,"",@"SHT_CUDA_INFO"
	.sectionflags	@""
	.align	4


	//----- nvinfo : EIATTR_CUDA_API_VERSION
	.align		4
        /*0000*/ 	.byte	0x04, 0x37
        /*0002*/ 	.short	(.L_7 - .L_6)
.L_6:
        /*0004*/ 	.word	0x00000082


	//----- nvinfo : EIATTR_KPARAM_INFO
	.align		4
.L_7:
        /*0008*/ 	.byte	0x04, 0x17
        /*000a*/ 	.short	(.L_9 - .L_8)
.L_8:
        /*000c*/ 	.word	0x00000000
        /*0010*/ 	.short	0x000d
        /*0012*/ 	.short	0x0048
        /*0014*/ 	.byte	0x00, 0xf4, 0x21, 0x00


	//----- nvinfo : EIATTR_KPARAM_INFO
	.align		4
.L_9:
        /*0018*/ 	.byte	0x04, 0x17
        /*001a*/ 	.short	(.L_11 - .L_10)
.L_10:
        /*001c*/ 	.word	0x00000000
        /*0020*/ 	.short	0x000c
        /*0022*/ 	.short	0x0040
        /*0024*/ 	.byte	0x00, 0xf4, 0x21, 0x00


	//----- nvinfo : EIATTR_KPARAM_INFO
	.align		4
.L_11:
        /*0028*/ 	.byte	0x04, 0x17
        /*002a*/ 	.short	(.L_13 - .L_12)
.L_12:
        /*002c*/ 	.word	0x00000000
        /*0030*/ 	.short	0x000b
        /*0032*/ 	.short	0x0038
        /*0034*/ 	.byte	0x00, 0xf0, 0x11, 0x00


	//----- nvinfo : EIATTR_KPARAM_INFO
	.align		4
.L_13:
        /*0038*/ 	.byte	0x04, 0x17
        /*003a*/ 	.short	(.L_15 - .L_14)
.L_14:
        /*003c*/ 	.word	0x00000000
        /*0040*/ 	.short	0x000a
        /*0042*/ 	.short	0x0034
        /*0044*/ 	.byte	0x00, 0xf0, 0x11, 0x00


	//----- nvinfo : EIATTR_KPARAM_INFO
	.align		4
.L_15:
        /*0048*/ 	.byte	0x04, 0x17
        /*004a*/ 	.short	(.L_17 - .L_16)
.L_16:
        /*004c*/ 	.word	0x00000000
        /*0050*/ 	.short	0x0009
        /*0052*/ 	.short	0x0030
        /*0054*/ 	.byte	0x00, 0xf0, 0x11, 0x00


	//----- nvinfo : EIATTR_KPARAM_INFO
	.align		4
.L_17:
        /*0058*/ 	.byte	0x04, 0x17
        /*005a*/ 	.short	(.L_19 - .L_18)
.L_18:
        /*005c*/ 	.word	0x00000000
        /*0060*/ 	.short	0x0008
        /*0062*/ 	.short	0x002c
        /*0064*/ 	.byte	0x00, 0xf0, 0x11, 0x00


	//----- nvinfo : EIATTR_KPARAM_INFO
	.align		4
.L_19:
        /*0068*/ 	.byte	0x04, 0x17
        /*006a*/ 	.short	(.L_21 - .L_20)
.L_20:
        /*006c*/ 	.word	0x00000000
        /*0070*/ 	.short	0x0007
        /*0072*/ 	.short	0x0028
        /*0074*/ 	.byte	0x00, 0xf0, 0x11, 0x00


	//----- nvinfo : EIATTR_KPARAM_INFO
	.align		4
.L_21:
        /*0078*/ 	.byte	0x04, 0x17
        /*007a*/ 	.short	(.L_23 - .L_22)
.L_22:
        /*007c*/ 	.word	0x00000000
        /*0080*/ 	.short	0x0006
        /*0082*/ 	.short	0x0024
        /*0084*/ 	.byte	0x00, 0xf0, 0x11, 0x00


	//----- nvinfo : EIATTR_KPARAM_INFO
	.align		4
.L_23:
        /*0088*/ 	.byte	0x04, 0x17
        /*008a*/ 	.short	(.L_25 - .L_24)
.L_24:
        /*008c*/ 	.word	0x00000000
        /*0090*/ 	.short	0x0005
        /*0092*/ 	.short	0x0020
        /*0094*/ 	.byte	0x00, 0xf0, 0x11, 0x00


	//----- nvinfo : EIATTR_KPARAM_INFO
	.align		4
.L_25:
        /*0098*/ 	.byte	0x04, 0x17
        /*009a*/ 	.short	(.L_27 - .L_26)
.L_26:
        /*009c*/ 	.word	0x00000000
        /*00a0*/ 	.short	0x0004
        /*00a2*/ 	.short	0x001c
        /*00a4*/ 	.byte	0x00, 0xf0, 0x11, 0x00


	//----- nvinfo : EIATTR_KPARAM_INFO
	.align		4
.L_27:
        /*00a8*/ 	.byte	0x04, 0x17
        /*00aa*/ 	.short	(.L_29 - .L_28)
.L_28:
        /*00ac*/ 	.word	0x00000000
        /*00b0*/ 	.short	0x0003
        /*00b2*/ 	.short	0x0018
        /*00b4*/ 	.byte	0x00, 0xf0, 0x11, 0x00


	//----- nvinfo : EIATTR_KPARAM_INFO
	.align		4
.L_29:
        /*00b8*/ 	.byte	0x04, 0x17
        /*00ba*/ 	.short	(.L_31 - .L_30)
.L_30:
        /*00bc*/ 	.word	0x00000000
        /*00c0*/ 	.short	0x0002
        /*00c2*/ 	.short	0x0010
        /*00c4*/ 	.byte	0x00, 0xf4, 0x21, 0x00


	//----- nvinfo : EIATTR_KPARAM_INFO
	.align		4
.L_31:
        /*00c8*/ 	.byte	0x04, 0x17
        /*00ca*/ 	.short	(.L_33 - .L_32)
.L_32:
        /*00cc*/ 	.word	0x00000000
        /*00d0*/ 	.short	0x0001
        /*00d2*/ 	.short	0x0008
        /*00d4*/ 	.byte	0x00, 0xf4, 0x21, 0x00


	//----- nvinfo : EIATTR_KPARAM_INFO
	.align		4
.L_33:
        /*00d8*/ 	.byte	0x04, 0x17
        /*00da*/ 	.short	(.L_35 - .L_34)
.L_34:
        /*00dc*/ 	.word	0x00000000
        /*00e0*/ 	.short	0x0000
        /*00e2*/ 	.short	0x0000
        /*00e4*/ 	.byte	0x00, 0xf4, 0x21, 0x00


	//----- nvinfo : EIATTR_EXPLICIT_CLUSTER
	.align		4
.L_35:
        /*00e8*/ 	.byte	0x01, 0x3e
	.zero		2


	//----- nvinfo : EIATTR_CTA_PER_CLUSTER
	.align		4
        /*00ec*/ 	.byte	0x04, 0x3d
        /*00ee*/ 	.short	(.L_37 - .L_36)
.L_36:
        /*00f0*/ 	.word	0x00000002
        /*00f4*/ 	.word	0x00000001
        /*00f8*/ 	.word	0x00000001


	//----- nvinfo : EIATTR_SPARSE_MMA_MASK
	.align		4
.L_37:
        /*00fc*/ 	.byte	0x03, 0x50
        /*00fe*/ 	.short	0x0000


	//----- nvinfo : EIATTR_MAXREG_COUNT
	.align		4
        /*0100*/ 	.byte	0x03, 0x1b
        /*0102*/ 	.short	0x00ff


	//----- nvinfo : EIATTR_NUM_BARRIERS
	.align		4
        /*0104*/ 	.byte	0x02, 0x4c
        /*0106*/ 	.byte	0x01
	.zero		1


	//----- nvinfo : EIATTR_ANNOTATIONS
	.align		4
        /*0108*/ 	.byte	0x04, 0x55
        /*010a*/ 	.short	(.L_39 - .L_38)


	//   ....[0]....
.L_38:
        /*010c*/ 	.word	0x00000001
        /*0110*/ 	.byte	0x80, 0x05, 0x00, 0x00, 0x01, 0x00, 0x00, 0x00, 0xb0, 0x05, 0x00, 0x00, 0x01, 0x00, 0x00, 0x00
        /* <DEDUP_REMOVED lines=1074> */
        /*4440*/ 	.byte	0x80, 0x87, 0x01, 0x00, 0x01, 0x00, 0x00, 0x00, 0xb0, 0x87, 0x01, 0x00


	//----- nvinfo : EIATTR_MERCURY_ISA_VERSION
	.align		4
.L_39:
        /*444c*/ 	.byte	0x03, 0x5f
        /*444e*/ 	.short	0x0101


	//----- nvinfo : EIATTR_EXIT_INSTR_OFFSETS
	.align		4
        /*4450*/ 	.byte	0x04, 0x1c
        /*4452*/ 	.short	(.L_41 - .L_40)


	//   ....[0]....
.L_40:
        /*4454*/ 	.word	0x000220d0


	//   ....[1]....
        /*4458*/ 	.word	0x000220f0


	//----- nvinfo : EIATTR_REQNTID
	.align		4
.L_41:
        /*445c*/ 	.byte	0x04, 0x10
        /*445e*/ 	.short	(.L_43 - .L_42)
.L_42:
        /*4460*/ 	.word	0x00000080
        /*4464*/ 	.word	0x00000001
        /*4468*/ 	.word	0x00000001


	//----- nvinfo : EIATTR_CBANK_PARAM_SIZE
	.align		4
.L_43:
        /*446c*/ 	.byte	0x03, 0x19
        /*446e*/ 	.short	0x0050


	//----- nvinfo : EIATTR_PARAM_CBANK
	.align		4
        /*4470*/ 	.byte	0x04, 0x0a
        /*4472*/ 	.short	(.L_45 - .L_44)
	.align		4
.L_44:
        /*4474*/ 	.word	index@(.nv.constant0.matmul_kernel)
        /*4478*/ 	.short	0x0210
        /*447a*/ 	.short	0x0050


	//----- nvinfo : EIATTR_SW_WAR
	.align		4
.L_45:
        /*447c*/ 	.byte	0x04, 0x36
        /*447e*/ 	.short	(.L_47 - .L_46)
.L_46:
        /*4480*/ 	.word	0x00000008
.L_47:


//--------------------- .nv.callgraph             --------------------------
	.section	.nv.callgraph,"",@"SHT_CUDA_CALLGRAPH"
	.align	4
	.sectionentsize	8
	.align		4
        /*0000*/ 	.word	0x00000000
	.align		4
        /*0004*/ 	.word	0xffffffff
	.align		4
        /*0008*/ 	.word	0x00000000
	.align		4
        /*000c*/ 	.word	0xfffffffe
	.align		4
        /*0010*/ 	.word	0x00000000
	.align		4
        /*0014*/ 	.word	0xfffffffd
	.align		4
        /*0018*/ 	.word	0x00000000
	.align		4
        /*001c*/ 	.word	0xfffffffc


//--------------------- .text.matmul_kernel       --------------------------
	.section	.text.matmul_kernel,"ax",@progbits
	.align	128
        .global         matmul_kernel
        .type           matmul_kernel,@function
        .size           matmul_kernel,(.L_x_4 - matmul_kernel)
        .other          matmul_kernel,@"STO_CUDA_ENTRY STV_DEFAULT"
matmul_kernel:
.text.matmul_kernel:
[----:B------:R-:W0:Y:S08]  /*0000*/  LDC R1, c[0x0][0x28] ;  /* 0x00000a00ff017b82 */ /* 0x000e300000000800 */
[----:B------:R-:W1:Y:S01]  /*0010*/  LDC.64 R18, c[0x0][0x228] ;  /* 0x00008a00ff127b82 */ /* 0x000e620000000a00 */
[----:B------:R-:W2:Y:S01]  /*0020*/  S2R R153, SR_TID.X ;  /* 0x0000000000997919 */ /* 0x000ea20000002100 */
[----:B0-----:R-:W-:Y:S01]  /*0030*/  VIADD R1, R1, 0xfffff518 ;  /* 0xfffff51801017836 */ /* 0x001fe20000000000 */
[----:B------:R-:W-:Y:S01]  /*0040*/  UMOV UR6, 0x400 ;  /* 0x0000040000067882 */ /* 0x000fe20000000000 */
[----:B------:R-:W-:-:S04]  /*0050*/  ULDC.64 UR16, c[0x0][0x208] ;  /* 0x0000820000107ab9 */ /* 0x000fc80000000a00 */
[----:B------:R-:W0:Y:S08]  /*0060*/  S2UR UR4, SR_CTAID.X ;  /* 0x00000000000479c3 */ /* 0x000e300000002500 */
[----:B------:R-:W3:Y:S01]  /*0070*/  S2UR UR12, SR_CgaCtaId ;  /* 0x00000000000c79c3 */ /* 0x000ee20000008800 */
[----:B-1----:R-:W-:-:S07]  /*0080*/  VIADD R0, R19, 0xff ;  /* 0x000000ff13007836 */ /* 0x002fce0000000000 */
[----:B------:R-:W1:Y:S01]  /*0090*/  LDC R21, c[0x0][0x230] ;  /* 0x00008c00ff157b82 */ /* 0x000e620000000800 */
[----:B------:R-:W-:Y:S02]  /*00a0*/  SHF.R.S32.HI R3, RZ, 0x1f, R0 ;  /* 0x0000001fff037819 */ /* 0x000fe40000011400 */
[----:B0-----:R-:W-:Y:S01]  /*00b0*/  I2FP.F32.U32 R5, UR4 ;  /* 0x0000000400057c45 */ /* 0x001fe20008201000 */
[----:B------:R-:W-:Y:S01]  /*00c0*/  ULDC UR4, c[0x0][0x150] ;  /* 0x0000540000047ab9 */ /* 0x000fe20000000800 */
[----:B------:R-:W-:Y:S02]  /*00d0*/  LEA.HI R3, R3, R0, RZ, 0x8 ;  /* 0x0000000003037211 */ /* 0x000fe400078f40ff */
[----:B--2---:R-:W-:Y:S01]  /*00e0*/  LOP3.LUT R163, R153, 0x7f, RZ, 0xc0, !PT ;  /* 0x0000007f99a37812 */ /* 0x004fe200078ec0ff */
[----:B------:R-:W-:Y:S01]  /*00f0*/  FMUL R5, R5, UR4 ;  /* 0x0000000405057c20 */ /* 0x000fe20008400000 */
[----:B------:R-:W-:Y:S01]  /*0100*/  SHF.R.S32.HI R3, RZ, 0x8, R3 ;  /* 0x00000008ff037819 */ /* 0x000fe20000011403 */
[----:B---3--:R-:W-:-:S02]  /*0110*/  USHF.L.U32 UR5, UR12, 0x7, URZ ;  /* 0x000000070c057899 */ /* 0x008fc4000800063f */
[----:B------:R-:W-:Y:S02]  /*0120*/  ULEA UR12, UR12, UR6, 0x18 ;  /* 0x000000060c0c7291 */ /* 0x000fe4000f8ec03f */
[----:B------:R-:W-:Y:S01]  /*0130*/  IMAD.SHL.U32 R4, R3, 0x8, RZ ;  /* 0x0000000803047824 */ /* 0x000fe200078e00ff */
[----:B------:R-:W0:Y:S01]  /*0140*/  F2I.U32.TRUNC.NTZ R5, R5 ;  /* 0x0000000500057305 */ /* 0x000e22000020f000 */
[----:B------:R-:W-:-:S03]  /*0150*/  ULOP3.LUT UR5, UR5, 0x80, URZ, 0xc0, !UPT ;  /* 0x0000008005057892 */ /* 0x000fc6000f8ec03f */
[----:B------:R-:W-:Y:S01]  /*0160*/  IABS R7, R4 ;  /* 0x0000000400077213 */ /* 0x000fe20000000000 */
[----:B-1----:R-:W-:-:S03]  /*0170*/  VIADD R21, R21, 0x3f ;  /* 0x0000003f15157836 */ /* 0x002fc60000000000 */
[----:B------:R-:W1:Y:S01]  /*0180*/  I2F.RP R0, R7 ;  /* 0x0000000700007306 */ /* 0x000e620000209400 */
[----:B0-----:R-:W-:-:S07]  /*0190*/  IABS R11, R5 ;  /* 0x00000005000b7213 */ /* 0x001fce0000000000 */
[----:B-1----:R-:W0:Y:S02]  /*01a0*/  MUFU.RCP R0, R0 ;  /* 0x0000000000007308 */ /* 0x002e240000001000 */
[----:B0-----:R-:W-:Y:S01]  /*01b0*/  VIADD R2, R0, 0xffffffe ;  /* 0x0ffffffe00027836 */ /* 0x001fe20000000000 */
[----:B------:R-:W-:-:S05]  /*01c0*/  IABS R0, R4 ;  /* 0x0000000400007213 */ /* 0x000fca0000000000 */
[----:B------:R0:W1:Y:S01]  /*01d0*/  F2I.FTZ.U32.TRUNC.NTZ R3, R2 ;  /* 0x0000000200037305 */ /* 0x000062000021f000 */
[----:B------:R-:W-:Y:S02]  /*01e0*/  IMAD.MOV R0, RZ, RZ, -R0 ;  /* 0x000000ffff007224 */ /* 0x000fe400078e0a00 */
[----:B0-----:R-:W-:Y:S02]  /*01f0*/  IMAD.MOV.U32 R2, RZ, RZ, RZ ;  /* 0x000000ffff027224 */ /* 0x001fe400078e00ff */
[----:B-1----:R-:W-:-:S04]  /*0200*/  IMAD.MOV R6, RZ, RZ, -R3 ;  /* 0x000000ffff067224 */ /* 0x002fc800078e0a03 */
[----:B------:R-:W-:-:S04]  /*0210*/  IMAD R9, R6, R7, RZ ;  /* 0x0000000706097224 */ /* 0x000fc800078e02ff */
[----:B------:R-:W-:-:S06]  /*0220*/  IMAD.HI.U32 R2, R3, R9, R2 ;  /* 0x0000000903027227 */ /* 0x000fcc00078e0002 */
[----:B------:R-:W-:-:S04]  /*0230*/  IMAD.HI.U32 R2, R2, R11, RZ ;  /* 0x0000000b02027227 */ /* 0x000fc800078e00ff */
[----:B------:R-:W-:-:S05]  /*0240*/  IMAD R0, R2, R0, R11 ;  /* 0x0000000002007224 */ /* 0x000fca00078e020b */
[----:B------:R-:W-:-:S13]  /*0250*/  ISETP.GT.U32.AND P1, PT, R7, R0, PT ;  /* 0x000000000700720c */ /* 0x000fda0003f24070 */
[----:B------:R-:W-:Y:S02]  /*0260*/  @!P1 IMAD.IADD R0, R0, 0x1, -R7 ;  /* 0x0000000100009824 */ /* 0x000fe400078e0a07 */
[----:B------:R-:W-:Y:S01]  /*0270*/  @!P1 VIADD R2, R2, 0x1 ;  /* 0x0000000102029836 */ /* 0x000fe20000000000 */
[----:B------:R-:W-:Y:S02]  /*0280*/  ISETP.NE.AND P1, PT, R4, RZ, PT ;  /* 0x000000ff0400720c */ /* 0x000fe40003f25270 */
[----:B------:R-:W-:Y:S02]  /*0290*/  ISETP.GE.U32.AND P0, PT, R0, R7, PT ;  /* 0x000000070000720c */ /* 0x000fe40003f06070 */
[----:B------:R-:W-:-:S04]  /*02a0*/  LOP3.LUT R0, R5, R4, RZ, 0x3c, !PT ;  /* 0x0000000405007212 */ /* 0x000fc800078e3cff */
[----:B------:R-:W-:Y:S01]  /*02b0*/  ISETP.GE.AND P2, PT, R0, RZ, PT ;  /* 0x000000ff0000720c */ /* 0x000fe20003f46270 */
[----:B------:R-:W-:-:S05]  /*02c0*/  VIADD R0, R18, 0xff ;  /* 0x000000ff12007836 */ /* 0x000fca0000000000 */
[----:B------:R-:W-:Y:S01]  /*02d0*/  SHF.R.S32.HI R3, RZ, 0x1f, R0 ;  /* 0x0000001fff037819 */ /* 0x000fe20000011400 */
[----:B------:R-:W-:-:S03]  /*02e0*/  @P0 VIADD R2, R2, 0x1 ;  /* 0x0000000102020836 */ /* 0x000fc60000000000 */
[----:B------:R-:W-:-:S03]  /*02f0*/  LEA.HI R3, R3, R0, RZ, 0x8 ;  /* 0x0000000003037211 */ /* 0x000fc600078f40ff */
[----:B------:R-:W-:Y:S01]  /*0300*/  @!P2 IMAD.MOV R2, RZ, RZ, -R2 ;  /* 0x000000ffff02a224 */ /* 0x000fe200078e0a02 */
[----:B------:R-:W-:-:S05]  /*0310*/  @!P1 LOP3.LUT R2, RZ, R4, RZ, 0x33, !PT ;  /* 0x00000004ff029212 */ /* 0x000fca00078e33ff */
[----:B------:R-:W-:Y:S02]  /*0320*/  IMAD.SHL.U32 R6, R2, 0x8, RZ ;  /* 0x0000000802067824 */ /* 0x000fe400078e00ff */
[----:B------:R-:W-:-:S03]  /*0330*/  IMAD.MOV R2, RZ, RZ, -R2 ;  /* 0x000000ffff027224 */ /* 0x000fc600078e0a02 */
[----:B------:R-:W-:Y:S01]  /*0340*/  LEA.HI.SX32 R3, R3, -R6, 0x18 ;  /* 0x8000000603037211 */ /* 0x000fe200078fc2ff */
[----:B------:R-:W-:-:S03]  /*0350*/  IMAD R4, R4, R2, R5 ;  /* 0x0000000204047224 */ /* 0x000fc600078e0205 */
[----:B------:R-:W-:Y:S02]  /*0360*/  VIMNMX R11, R3, 0x8, PT ;  /* 0x00000008030b7848 */ /* 0x000fe40003fe0100 */
[----:B------:R-:W-:Y:S02]  /*0370*/  IABS R9, R4 ;  /* 0x0000000400097213 */ /* 0x000fe40000000000 */
[----:B------:R-:W-:-:S04]  /*0380*/  IABS R7, R11 ;  /* 0x0000000b00077213 */ /* 0x000fc80000000000 */
[----:B------:R-:W0:Y:S08]  /*0390*/  I2F.RP R0, R7 ;  /* 0x0000000700007306 */ /* 0x000e300000209400 */
[----:B0-----:R-:W0:Y:S02]  /*03a0*/  MUFU.RCP R0, R0 ;  /* 0x0000000000007308 */ /* 0x001e240000001000 */
[----:B0-----:R-:W-:-:S06]  /*03b0*/  VIADD R3, R0, 0xffffffe ;  /* 0x0ffffffe00037836 */ /* 0x001fcc0000000000 */
[----:B------:R-:W0:Y:S02]  /*03c0*/  F2I.FTZ.U32.TRUNC.NTZ R3, R3 ;  /* 0x0000000300037305 */ /* 0x000e24000021f000 */
[----:B0-----:R-:W-:-:S04]  /*03d0*/  IMAD.MOV R8, RZ, RZ, -R3 ;  /* 0x000000ffff087224 */ /* 0x001fc800078e0a03 */
[----:B------:R-:W-:Y:S01]  /*03e0*/  IMAD.MOV.U32 R2, RZ, RZ, R8 ;  /* 0x000000ffff027224 */ /* 0x000fe200078e0008 */
[----:B------:R-:W-:-:S03]  /*03f0*/  IABS R8, R11 ;  /* 0x0000000b00087213 */ /* 0x000fc60000000000 */
[----:B------:R-:W-:Y:S02]  /*0400*/  IMAD R5, R2, R7, RZ ;  /* 0x0000000702057224 */ /* 0x000fe400078e02ff */
[----:B------:R-:W-:Y:S02]  /*0410*/  IMAD.MOV.U32 R2, RZ, RZ, RZ ;  /* 0x000000ffff027224 */ /* 0x000fe400078e00ff */
[----:B------:R-:W-:Y:S02]  /*0420*/  IMAD.MOV R0, RZ, RZ, -R8 ;  /* 0x000000ffff007224 */ /* 0x000fe400078e0a08 */
        /* <DEDUP_REMOVED lines=9> */
[----:B------:R-:W-:-:S07]  /*04c0*/  ISETP.GE.AND P2, PT, R0, RZ, PT ;  /* 0x000000ff0000720c */ /* 0x000fce0003f46270 */
[----:B------:R-:W-:Y:S01]  /*04d0*/  @P0 VIADD R2, R2, 0x1 ;  /* 0x0000000102020836 */ /* 0x000fe20000000000 */
[----:B------:R-:W-:-:S05]  /*04e0*/  ISETP.GT.AND P0, PT, R21, 0x3f, PT ;  /* 0x0000003f1500780c */ /* 0x000fca0003f04270 */
[----:B------:R-:W-:Y:S01]  /*04f0*/  @!P2 IMAD.MOV R2, RZ, RZ, -R2 ;  /* 0x000000ffff02a224 */ /* 0x000fe200078e0a02 */
[----:B------:R-:W-:-:S05]  /*0500*/  @!P1 LOP3.LUT R2, RZ, R11, RZ, 0x33, !PT ;  /* 0x0000000bff029212 */ /* 0x000fca00078e33ff */
[----:B------:R-:W-:-:S04]  /*0510*/  IMAD.MOV R0, RZ, RZ, -R2 ;  /* 0x000000ffff007224 */ /* 0x000fc800078e0a02 */
[----:B------:R-:W-:-:S04]  /*0520*/  IMAD R0, R11, R0, R4 ;  /* 0x000000000b007224 */ /* 0x000fc800078e0204 */
[----:B------:R-:W-:-:S05]  /*0530*/  IMAD.IADD R0, R6, 0x1, R0 ;  /* 0x0000000106007824 */ /* 0x000fca00078e0200 */
[----:B------:R-:W-:Y:S01]  /*0540*/  R2UR UR4, R0 ;  /* 0x00000000000472ca */ /* 0x000fe200000e0000 */
[----:B------:R-:W-:-:S12]  /*0550*/  IMAD.SHL.U32 R0, R2, 0x100, RZ ;  /* 0x0000010002007824 */ /* 0x000fd800078e00ff */
[----:B------:R-:W-:-:S06]  /*0560*/  ULEA UR4, UR4, UR5, 0x8 ;  /* 0x0000000504047291 */ /* 0x000fcc000f8e403f */
[----:B------:R-:W-:-:S05]  /*0570*/  VIADD R15, R163, UR4 ;  /* 0x00000004a30f7c36 */ /* 0x000fca0008000000 */
[----:B------:R0:W-:Y:S01]  /*0580*/  STL [R1+0x7b0], R15 ;  /* 0x0007b00f01007387 */ /* 0x0001e20000100800 */
[----:B------:R-:W-:Y:S05]  /*0590*/  @P0 BRA `(.L_x_0) ;  /* 0x0000000c000c0947 */ /* 0x000fea0003800000 */
[----:B------:R-:W-:Y:S01]  /*05a0*/  IMAD.SHL.U32 R2, R153, 0x8, RZ ;  /* 0x0000000899027824 */ /* 0x000fe200078e00ff */
[----:B------:R1:W-:Y:S01]  /*05b0*/  STL [R1], RZ ;  /* 0x000000ff01007387 */ /* 0x0003e20000100800 */
[----:B------:R-:W-:Y:S02]  /*05c0*/  CS2R R24, SRZ ;  /* 0x0000000000187805 */ /* 0x000fe4000001ff00 */
[----:B------:R-:W-:Y:S02]  /*05d0*/  CS2R R26, SRZ ;  /* 0x00000000001a7805 */ /* 0x000fe4000001ff00 */
[----:B------:R-:W-:Y:S01]  /*05e0*/  CS2R R28, SRZ ;  /* 0x00000000001c7805 */ /* 0x000fe2000001ff00 */
[----:B------:R1:W-:Y:S01]  /*05f0*/  STL [R1+0x7b4], R2 ;  /* 0x0007b40201007387 */ /* 0x0003e20000100800 */
[----:B------:R-:W-:Y:S02]  /*0600*/  CS2R R30, SRZ ;  /* 0x00000000001e7805 */ /* 0x000fe4000001ff00 */
[----:B------:R-:W-:-:S02]  /*0610*/  CS2R R32, SRZ ;  /* 0x0000000000207805 */ /* 0x000fc4000001ff00 */
[----:B------:R-:W-:Y:S01]  /*0620*/  CS2R R34, SRZ ;  /* 0x0000000000227805 */ /* 0x000fe2000001ff00 */
[----:B------:R1:W-:Y:S01]  /*0630*/  STL [R1+0x4], RZ ;  /* 0x000004ff01007387 */ /* 0x0003e20000100800 */
[----:B------:R-:W-:Y:S02]  /*0640*/  CS2R R36, SRZ ;  /* 0x0000000000247805 */ /* 0x000fe4000001ff00 */
[----:B------:R-:W-:Y:S02]  /*0650*/  CS2R R38, SRZ ;  /* 0x0000000000267805 */ /* 0x000fe4000001ff00 */
[----:B------:R-:W-:Y:S01]  /*0660*/  CS2R R40, SRZ ;  /* 0x0000000000287805 */ /* 0x000fe2000001ff00 */
[----:B------:R1:W-:Y:S01]  /*0670*/  STL [R1+0x8], RZ ;  /* 0x000008ff01007387 */ /* 0x0003e20000100800 */
        /* <DEDUP_REMOVED lines=72> */
[----:B------:R-:W-:-:S03]  /*0b00*/  CS2R R150, SRZ ;  /* 0x0000000000967805 */ /* 0x000fc6000001ff00 */
[----:B------:R1:W-:Y:S04]  /*0b10*/  STL [R1+0x54], RZ ;  /* 0x000054ff01007387 */ /* 0x0003e80000100800 */
        /* <DEDUP_REMOVED lines=105> */
[----:B------:R1:W-:Y:S01]  /*11b0*/  STL [R1+0x1fc], RZ ;  /* 0x0001fcff01007387 */ /* 0x0003e20000100800 */
[----:B------:R-:W-:Y:S05]  /*11c0*/  BRA `(.L_x_1) ;  /* 0x0000016400587947 */ /* 0x000fea0003800000 */
.L_x_0:
[----:B------:R-:W-:Y:S01]  /*11d0*/  IABS R10, R18 ;  /* 0x00000012000a7213 */ /* 0x000fe20000000000 */
[----:B------:R-:W-:Y:S01]  /*11e0*/  ULDC UR14, c[0x0][0x23c] ;  /* 0x00008f00000e7ab9 */ /* 0x000fe20000000800 */
[----:B------:R-:W-:Y:S01]  /*11f0*/  IABS R2, R19 ;  /* 0x0000001300027213 */ /* 0x000fe20000000000 */
[----:B------:R-:W-:Y:S01]  /*1200*/  ULDC.64 UR4, c[0x0][0x218] ;  /* 0x0000860000047ab9 */ /* 0x000fe20000000a00 */
[----:B------:R-:W1:Y:S01]  /*1210*/  I2F.RP R3, R10 ;  /* 0x0000000a00037306 */ /* 0x000e620000209400 */
[----:B------:R-:W-:Y:S01]  /*1220*/  SHF.R.U32.HI R11, RZ, 0x6, R153 ;  /* 0x00000006ff0b7819 */ /* 0x000fe20000011699 */
[----:B------:R-:W-:Y:S01]  /*1230*/  ULDC.64 UR6, c[0x0][0x210] ;  /* 0x0000840000067ab9 */ /* 0x000fe20000000a00 */
[----:B------:R-:W-:Y:S01]  /*1240*/  IABS R13, R15 ;  /* 0x0000000f000d7213 */ /* 0x000fe20000000000 */
[----:B------:R-:W-:Y:S01]  /*1250*/  UMOV UR10, 0xfffffffe ;  /* 0xfffffffe000a7882 */ /* 0x000fe20000000000 */
[----:B------:R-:W-:Y:S01]  /*1260*/  ISETP.GE.AND P3, PT, R15, RZ, PT ;  /* 0x000000ff0f00720c */ /* 0x000fe20003f66270 */
[----:B------:R-:W-:Y:S01]  /*1270*/  UMOV UR11, 0x7fffffdf ;  /* 0x7fffffdf000b7882 */ /* 0x000fe20000000000 */
[----:B------:R-:W-:Y:S01]  /*1280*/  LOP3.LUT R47, R153, 0x3f, RZ, 0xc0, !PT ;  /* 0x0000003f992f7812 */ /* 0x000fe200078ec0ff */
[----:B------:R-:W2:Y:S01]  /*1290*/  I2F.RP R8, R2 ;  /* 0x0000000200087306 */ /* 0x000ea20000209400 */
[----:B------:R-:W-:-:S07]  /*12a0*/  LOP3.LUT R227, R163, 0x20, RZ, 0x3c, !PT ;  /* 0x00000020a3e37812 */ /* 0x000fce00078e3cff */
[----:B-1----:R-:W1:Y:S08]  /*12b0*/  MUFU.RCP R3, R3 ;  /* 0x0000000300037308 */ /* 0x002e700000001000 */
[----:B--2---:R-:W2:Y:S01]  /*12c0*/  MUFU.RCP R8, R8 ;  /* 0x0000000800087308 */ /* 0x004ea20000001000 */
[----:B-1----:R-:W-:Y:S01]  /*12d0*/  VIADD R4, R3, 0xffffffe ;  /* 0x0ffffffe03047836 */ /* 0x002fe20000000000 */
[----:B------:R-:W-:-:S06]  /*12e0*/  SGXT.U32 R3, R11, 0x1 ;  /* 0x000000010b03781a */ /* 0x000fcc0000000000 */
[----:B------:R1:W3:Y:S01]  /*12f0*/  F2I.FTZ.U32.TRUNC.NTZ R5, R4 ;  /* 0x0000000400057305 */ /* 0x0002e2000021f000 */
[----:B--2---:R-:W-:-:S07]  /*1300*/  VIADD R6, R8, 0xffffffe ;  /* 0x0ffffffe08067836 */ /* 0x004fce0000000000 */
[----:B------:R2:W4:Y:S01]  /*1310*/  F2I.FTZ.U32.TRUNC.NTZ R7, R6 ;  /* 0x0000000600077305 */ /* 0x000522000021f000 */
[----:B-1----:R-:W-:Y:S02]  /*1320*/  IMAD.MOV.U32 R4, RZ, RZ, RZ ;  /* 0x000000ffff047224 */ /* 0x002fe400078e00ff */
[----:B---3--:R-:W-:Y:S02]  /*1330*/  IMAD.MOV R9, RZ, RZ, -R5 ;  /* 0x000000ffff097224 */ /* 0x008fe400078e0a05 */
[----:B--2---:R-:W-:Y:S02]  /*1340*/  IMAD.MOV.U32 R6, RZ, RZ, RZ ;  /* 0x000000ffff067224 */ /* 0x004fe400078e00ff */
[----:B------:R-:W-:-:S04]  /*1350*/  IMAD R9, R9, R10, RZ ;  /* 0x0000000a09097224 */ /* 0x000fc800078e02ff */
[----:B------:R-:W-:Y:S01]  /*1360*/  IMAD.HI.U32 R5, R5, R9, R4 ;  /* 0x0000000905057227 */ /* 0x000fe200078e0004 */
[----:B------:R-:W-:-:S03]  /*1370*/  LOP3.LUT R4, R0, R3, RZ, 0xfc, !PT ;  /* 0x0000000300047212 */ /* 0x000fc600078efcff */
[----:B----4-:R-:W-:Y:S01]  /*1380*/  IMAD.MOV R9, RZ, RZ, -R7 ;  /* 0x000000ffff097224 */ /* 0x010fe200078e0a07 */
[----:B------:R-:W-:Y:S01]  /*1390*/  IABS R24, R4 ;  /* 0x0000000400187213 */ /* 0x000fe20000000000 */
[----:B------:R-:W-:Y:S01]  /*13a0*/  IMAD.HI.U32 R3, R5, R13, RZ ;  /* 0x0000000d05037227 */ /* 0x000fe200078e00ff */
[----:B------:R-:W-:Y:S02]  /*13b0*/  LEA.HI R5, R153, R0, RZ, 0x1a ;  /* 0x0000000099057211 */ /* 0x000fe400078fd0ff */
[C---:B------:R-:W-:Y:S01]  /*13c0*/  LOP3.LUT R12, R4.reuse, 0xfa, RZ, 0xfc, !PT ;  /* 0x000000fa040c7812 */ /* 0x040fe200078efcff */
[----:B------:R-:W-:Y:S01]  /*13d0*/  IMAD.MOV R8, RZ, RZ, -R3 ;  /* 0x000000ffff087224 */ /* 0x000fe200078e0a03 */
[----:B------:R-:W-:Y:S01]  /*13e0*/  LOP3.LUT R14, R4, 0xf8, RZ, 0xfc, !PT ;  /* 0x000000f8040e7812 */ /* 0x000fe200078efcff */
[----:B------:R-:W-:Y:S01]  /*13f0*/  IMAD R9, R9, R2, RZ ;  /* 0x0000000209097224 */ /* 0x000fe200078e02ff */
[----:B------:R-:W-:Y:S01]  /*1400*/  IABS R30, R12 ;  /* 0x0000000c001e7213 */ /* 0x000fe20000000000 */
[----:B------:R-:W-:Y:S01]  /*1410*/  IMAD R13, R10, R8, R13 ;  /* 0x000000080a0d7224 */ /* 0x000fe200078e020d */
[----:B------:R-:W-:Y:S01]  /*1420*/  SHF.R.S32.HI R8, RZ, 0x1f, R21 ;  /* 0x0000001fff087819 */ /* 0x000fe20000011415 */
[----:B------:R-:W-:Y:S01]  /*1430*/  IMAD.HI.U32 R3, R7, R9, R6 ;  /* 0x0000000907037227 */ /* 0x000fe200078e0006 */
[----:B------:R-:W-:-:S02]  /*1440*/  IABS R32, R14 ;  /* 0x0000000e00207213 */ /* 0x000fc40000000000 */
[----:B------:R-:W-:Y:S01]  /*1450*/  ISETP.GT.U32.AND P0, PT, R10, R13, PT ;  /* 0x0000000d0a00720c */ /* 0x000fe20003f04070 */
[----:B------:R-:W-:Y:S01]  /*1460*/  VIADD R9, R5, 0xfe ;  /* 0x000000fe05097836 */ /* 0x000fe20000000000 */
[----:B------:R-:W-:Y:S01]  /*1470*/  LEA.HI R21, R8, R21, RZ, 0x6 ;  /* 0x0000001508157211 */ /* 0x000fe200078f30ff */
[----:B------:R-:W-:Y:S01]  /*1480*/  IMAD.HI.U32 R6, R3, R24, RZ ;  /* 0x0000001803067227 */ /* 0x000fe200078e00ff */
[----:B------:R-:W-:Y:S02]  /*1490*/  LOP3.LUT R8, R4, 0xfc, RZ, 0xfc, !PT ;  /* 0x000000fc04087812 */ /* 0x000fe400078efcff */
[----:B------:R-:W-:Y:S01]  /*14a0*/  IABS R26, R9 ;  /* 0x00000009001a7213 */ /* 0x000fe20000000000 */
[----:B------:R-:W-:Y:S01]  /*14b0*/  IMAD.MOV R7, RZ, RZ, -R6 ;  /* 0x000000ffff077224 */ /* 0x000fe200078e0a06 */
[----:B------:R-:W-:Y:S02]  /*14c0*/  IABS R28, R8 ;  /* 0x00000008001c7213 */ /* 0x000fe40000000000 */
[----:B------:R-:W-:Y:S01]  /*14d0*/  ISETP.GE.AND P1, PT, R9, RZ, PT ;  /* 0x000000ff0900720c */ /* 0x000fe20003f26270 */
[----:B------:R-:W-:Y:S01]  /*14e0*/  IMAD.HI.U32 R6, R3, R26, RZ ;  /* 0x0000001a03067227 */ /* 0x000fe200078e00ff */
[----:B------:R-:W-:-:S02]  /*14f0*/  ISETP.GE.AND P5, PT, R8, RZ, PT ;  /* 0x000000ff0800720c */ /* 0x000fc40003fa6270 */
[C---:B0-----:R-:W-:Y:S01]  /*1500*/  LOP3.LUT R15, R4.reuse, 0xca, RZ, 0xfc, !PT ;  /* 0x000000ca040f7812 */ /* 0x041fe200078efcff */
[----:B------:R-:W-:Y:S01]  /*1510*/  @!P0 IMAD.IADD R13, R13, 0x1, -R10 ;  /* 0x000000010d0d8824 */ /* 0x000fe200078e0a0a */
[----:B------:R-:W-:Y:S01]  /*1520*/  LOP3.LUT R16, R4, 0xc8, RZ, 0xfc, !PT ;  /* 0x000000c804107812 */ /* 0x000fe200078efcff */
[----:B------:R-:W-:Y:S01]  /*1530*/  IMAD R24, R2, R7, R24 ;  /* 0x0000000702187224 */ /* 0x000fe200078e0218 */
[----:B------:R-:W-:Y:S01]  /*1540*/  IABS R106, R15 ;  /* 0x0000000f006a7213 */ /* 0x000fe20000000000 */
[----:B------:R-:W-:Y:S01]  /*1550*/  IMAD.MOV R7, RZ, RZ, -R6 ;  /* 0x000000ffff077224 */ /* 0x000fe200078e0a06 */
[----:B------:R-:W-:Y:S01]  /*1560*/  ISETP.GT.U32.AND P0, PT, R10, R13, PT ;  /* 0x0000000d0a00720c */ /* 0x000fe20003f04070 */
[C---:B------:R-:W-:Y:S01]  /*1570*/  IMAD.HI.U32 R6, R3.reuse, R28, RZ ;  /* 0x0000001c03067227 */ /* 0x040fe200078e00ff */
[C---:B------:R-:W-:Y:S02]  /*1580*/  ISETP.GT.U32.AND P4, PT, R2.reuse, R24, PT ;  /* 0x000000180200720c */ /* 0x040fe40003f84070 */
[----:B------:R-:W-:Y:S01]  /*1590*/  IABS R64, R16 ;  /* 0x0000001000407213 */ /* 0x000fe20000000000 */
[----:B------:R-:W-:Y:S01]  /*15a0*/  IMAD R26, R2, R7, R26 ;  /* 0x00000007021a7224 */ /* 0x000fe200078e021a */
[C---:B------:R-:W-:Y:S01]  /*15b0*/  LOP3.LUT R27, R4.reuse, 0x1c, RZ, 0xfc, !PT ;  /* 0x0000001c041b7812 */ /* 0x040fe200078efcff */
[----:B------:R-:W-:Y:S01]  /*15c0*/  IMAD.HI.U32 R7, R3, R30, RZ ;  /* 0x0000001e03077227 */ /* 0x000fe200078e00ff */
[----:B------:R-:W-:-:S02]  /*15d0*/  LOP3.LUT R17, R4, 0x20, RZ, 0xfc, !PT ;  /* 0x0000002004117812 */ /* 0x000fc400078efcff */
[----:B------:R-:W-:Y:S01]  /*15e0*/  ISETP.GT.U32.AND P2, PT, R2, R26, PT ;  /* 0x0000001a0200720c */ /* 0x000fe20003f44070 */
[----:B------:R-:W-:Y:S01]  /*15f0*/  IMAD.MOV R9, RZ, RZ, -R6 ;  /* 0x000000ffff097224 */ /* 0x000fe200078e0a06 */
[----:B------:R-:W-:Y:S01]  /*1600*/  IABS R20, R17 ;  /* 0x0000001100147213 */ /* 0x000fe20000000000 */
[----:B------:R-:W-:Y:S01]  /*1610*/  IMAD.MOV R7, RZ, RZ, -R7 ;  /* 0x000000ffff077224 */ /* 0x000fe200078e0a07 */
[----:B------:R-:W-:Y:S01]  /*1620*/  LOP3.LUT R29, R4, 0x18, RZ, 0xfc, !PT ;  /* 0x00000018041d7812 */ /* 0x000fe200078efcff */
[----:B------:R-:W-:Y:S01]  /*1630*/  IMAD R28, R2, R9, R28 ;  /* 0x00000009021c7224 */ /* 0x000fe200078e021c */
[----:B------:R-:W-:Y:S01]  /*1640*/  LOP3.LUT R9, R4, 0xf4, RZ, 0xfc, !PT ;  /* 0x000000f404097812 */ /* 0x000fe200078efcff */
[----:B------:R-:W-:Y:S01]  /*1650*/  @!P0 IMAD.IADD R13, R13, 0x1, -R10 ;  /* 0x000000010d0d8824 */ /* 0x000fe200078e0a0a */
[----:B------:R-:W-:Y:S01]  /*1660*/  ISETP.NE.AND P0, PT, R18, RZ, PT ;  /* 0x000000ff1200720c */ /* 0x000fe20003f05270 */
[----:B------:R-:W-:Y:S01]  /*1670*/  @!P4 IMAD.IADD R24, R24, 0x1, -R2 ;  /* 0x000000011818c824 */ /* 0x000fe200078e0a02 */
[C---:B------:R-:W-:Y:S01]  /*1680*/  ISETP.GT.U32.AND P4, PT, R2.reuse, R28, PT ;  /* 0x0000001c0200720c */ /* 0x040fe20003f84070 */
[----:B------:R-:W-:Y:S01]  /*1690*/  IMAD R30, R2, R7, R30 ;  /* 0x00000007021e7224 */ /* 0x000fe200078e021e */
[----:B------:R-:W-:Y:S01]  /*16a0*/  IABS R36, R9 ;  /* 0x0000000900247213 */ /* 0x000fe20000000000 */
[----:B------:R-:W-:Y:S01]  /*16b0*/  @!P2 IMAD.IADD R26, R26, 0x1, -R2 ;  /* 0x000000011a1aa824 */ /* 0x000fe200078e0a02 */
[C---:B------:R-:W-:Y:S01]  /*16c0*/  ISETP.GT.U32.AND P2, PT, R2.reuse, R24, PT ;  /* 0x000000180200720c */ /* 0x040fe20003f44070 */
[----:B------:R-:W-:Y:S01]  /*16d0*/  @!P3 IMAD.MOV R13, RZ, RZ, -R13 ;  /* 0x000000ffff0db224 */ /* 0x000fe200078e0a0d */
[C---:B------:R-:W-:Y:S01]  /*16e0*/  ISETP.GT.U32.AND P3, PT, R2.reuse, R30, PT ;  /* 0x0000001e0200720c */ /* 0x040fe20003f64070 */
[----:B------:R-:W-:Y:S01]  /*16f0*/  IMAD.HI.U32 R8, R3, R32, RZ ;  /* 0x0000002003087227 */ /* 0x000fe200078e00ff */
[----:B------:R-:W-:-:S02]  /*1700*/  ISETP.GT.U32.AND P6, PT, R2, R26, PT ;  /* 0x0000001a0200720c */ /* 0x000fc40003fc4070 */
[C---:B------:R-:W-:Y:S01]  /*1710*/  LOP3.LUT R10, R4.reuse, 0xf2, RZ, 0xfc, !PT ;  /* 0x000000f2040a7812 */ /* 0x040fe200078efcff */
[----:B------:R-:W-:Y:S01]  /*1720*/  IMAD.MOV R11, RZ, RZ, -R8 ;  /* 0x000000ffff0b7224 */ /* 0x000fe200078e0a08 */
[----:B------:R-:W-:Y:S01]  /*1730*/  LOP3.LUT R8, R4, 0xf6, RZ, 0xfc, !PT ;  /* 0x000000f604087812 */ /* 0x000fe200078efcff */
[----:B------:R-:W-:Y:S01]  /*1740*/  @!P4 IMAD.IADD R28, R28, 0x1, -R2 ;  /* 0x000000011c1cc824 */ /* 0x000fe200078e0a02 */
[----:B------:R-:W-:Y:S01]  /*1750*/  @!P0 LOP3.LUT R13, RZ, R18, RZ, 0x33, !PT ;  /* 0x00000012ff0d8212 */ /* 0x000fe200078e33ff */
[----:B------:R-:W-:Y:S01]  /*1760*/  IMAD R32, R2, R11, R32 ;  /* 0x0000000b02207224 */ /* 0x000fe200078e0220 */
[----:B------:R-:W-:Y:S01]  /*1770*/  ISETP.GE.AND P0, PT, R4, RZ, PT ;  /* 0x000000ff0400720c */ /* 0x000fe20003f06270 */
[--C-:B------:R-:W-:Y:S01]  /*1780*/  @!P2 IMAD.IADD R24, R24, 0x1, -R2.reuse ;  /* 0x000000011818a824 */ /* 0x100fe200078e0a02 */
[----:B------:R-:W-:Y:S01]  /*1790*/  IABS R34, R8 ;  /* 0x0000000800227213 */ /* 0x000fe20000000000 */
[--C-:B------:R-:W-:Y:S01]  /*17a0*/  @!P3 IMAD.IADD R30, R30, 0x1, -R2.reuse ;  /* 0x000000011e1eb824 */ /* 0x100fe200078e0a02 */
[----:B------:R-:W-:Y:S01]  /*17b0*/  ISETP.GT.U32.AND P3, PT, R2, R28, PT ;  /* 0x0000001c0200720c */ /* 0x000fe20003f64070 */
[----:B------:R-:W-:Y:S01]  /*17c0*/  @!P6 IMAD.IADD R26, R26, 0x1, -R2 ;  /* 0x000000011a1ae824 */ /* 0x000fe200078e0a02 */
[----:B------:R-:W-:Y:S01]  /*17d0*/  ISETP.GT.U32.AND P6, PT, R2, R32, PT ;  /* 0x000000200200720c */ /* 0x000fe20003fc4070 */
[----:B------:R-:W-:Y:S01]  /*17e0*/  IMAD.HI.U32 R6, R3, R34, RZ ;  /* 0x0000002203067227 */ /* 0x000fe200078e00ff */
[----:B------:R-:W-:-:S02]  /*17f0*/  IABS R38, R10 ;  /* 0x0000000a00267213 */ /* 0x000fc40000000000 */
[----:B------:R-:W-:Y:S01]  /*1800*/  ISETP.GE.AND P2, PT, R12, RZ, PT ;  /* 0x000000ff0c00720c */ /* 0x000fe20003f46270 */
[----:B------:R-:W-:Y:S01]  /*1810*/  IMAD.MOV R7, RZ, RZ, -R6 ;  /* 0x000000ffff077224 */ /* 0x000fe200078e0a06 */
[----:B------:R-:W-:Y:S01]  /*1820*/  LOP3.LUT R11, R4, 0xec, RZ, 0xfc, !PT ;  /* 0x000000ec040b7812 */ /* 0x000fe200078efcff */
[----:B------:R-:W-:Y:S01]  /*1830*/  @!P0 IMAD.MOV R24, RZ, RZ, -R24 ;  /* 0x000000ffff188224 */ /* 0x000fe200078e0a18 */
[C---:B------:R-:W-:Y:S01]  /*1840*/  ISETP.GT.U32.AND P0, PT, R2.reuse, R30, PT ;  /* 0x0000001e0200720c */ /* 0x040fe20003f04070 */
[----:B------:R-:W-:Y:S01]  /*1850*/  IMAD R34, R2, R7, R34 ;  /* 0x0000000702227224 */ /* 0x000fe200078e0222 */
[----:B------:R-:W-:Y:S01]  /*1860*/  IABS R44, R11 ;  /* 0x0000000b002c7213 */ /* 0x000fe20000000000 */
[----:B------:R-:W-:Y:S01]  /*1870*/  @!P3 IMAD.IADD R28, R28, 0x1, -R2 ;  /* 0x000000011c1cb824 */ /* 0x000fe200078e0a02 */
[----:B------:R-:W-:Y:S01]  /*1880*/  ISETP.GE.AND P4, PT, R14, RZ, PT ;  /* 0x000000ff0e00720c */ /* 0x000fe20003f86270 */
[----:B------:R-:W-:Y:S01]  /*1890*/  IMAD.HI.U32 R6, R3, R36, RZ ;  /* 0x0000002403067227 */ /* 0x000fe200078e00ff */
[----:B------:R-:W-:-:S02]  /*18a0*/  ISETP.GT.U32.AND P3, PT, R2, R34, PT ;  /* 0x000000220200720c */ /* 0x000fc40003f64070 */
[----:B------:R-:W-:Y:S01]  /*18b0*/  LOP3.LUT R12, R4, 0xe4, RZ, 0xfc, !PT ;  /* 0x000000e4040c7812 */ /* 0x000fe200078efcff */
[----:B------:R-:W-:Y:S01]  /*18c0*/  @!P6 IMAD.IADD R32, R32, 0x1, -R2 ;  /* 0x000000012020e824 */ /* 0x000fe200078e0a02 */
[----:B------:R-:W-:Y:S01]  /*18d0*/  LOP3.LUT R14, R4, 0xe2, RZ, 0xfc, !PT ;  /* 0x000000e2040e7812 */ /* 0x000fe200078efcff */
[----:B------:R-:W-:Y:S01]  /*18e0*/  IMAD.MOV R7, RZ, RZ, -R6 ;  /* 0x000000ffff077224 */ /* 0x000fe200078e0a06 */
[----:B------:R-:W-:Y:S01]  /*18f0*/  IABS R50, R12 ;  /* 0x0000000c00327213 */ /* 0x000fe20000000000 */
[----:B------:R-:W-:Y:S01]  /*1900*/  IMAD.HI.U32 R6, R3, R38, RZ ;  /* 0x0000002603067227 */ /* 0x000fe200078e00ff */
[----:B------:R-:W-:Y:S02]  /*1910*/  ISETP.GT.U32.AND P6, PT, R2, R32, PT ;  /* 0x000000200200720c */ /* 0x000fe40003fc4070 */
[----:B------:R-:W-:Y:S01]  /*1920*/  IABS R118, R14 ;  /* 0x0000000e00767213 */ /* 0x000fe20000000000 */
[----:B------:R-:W-:Y:S01]  /*1930*/  @!P0 IMAD.IADD R30, R30, 0x1, -R2 ;  /* 0x000000011e1e8824 */ /* 0x000fe200078e0a02 */
[----:B------:R-:W-:Y:S01]  /*1940*/  ISETP.GE.AND P0, PT, R9, RZ, PT ;  /* 0x000000ff0900720c */ /* 0x000fe20003f06270 */
[----:B------:R-:W-:Y:S01]  /*1950*/  IMAD.MOV R9, RZ, RZ, -R6 ;  /* 0x000000ffff097224 */ /* 0x000fe200078e0a06 */
[----:B------:R-:W-:Y:S01]  /*1960*/  IABS R132, R29 ;  /* 0x0000001d00847213 */ /* 0x000fe20000000000 */
[----:B------:R-:W-:Y:S01]  /*1970*/  @!P3 IMAD.IADD R34, R34, 0x1, -R2 ;  /* 0x000000012222b824 */ /* 0x000fe200078e0a02 */
[----:B------:R-:W-:Y:S01]  /*1980*/  LOP3.LUT R31, R4, 0x16, RZ, 0xfc, !PT ;  /* 0x00000016041f7812 */ /* 0x000fe200078efcff */
[----:B------:R-:W-:Y:S01]  /*1990*/  IMAD R38, R2, R9, R38 ;  /* 0x0000000902267224 */ /* 0x000fe200078e0226 */
[----:B------:R-:W-:Y:S01]  /*19a0*/  LOP3.LUT R33, R4, 0x14, RZ, 0xfc, !PT ;  /* 0x0000001404217812 */ /* 0x000fe200078efcff */
[----:B------:R-:W-:Y:S01]  /*19b0*/  @!P1 IMAD.MOV R26, RZ, RZ, -R26 ;  /* 0x000000ffff1a9224 */ /* 0x000fe200078e0a1a */
[----:B------:R-:W-:Y:S01]  /*19c0*/  ISETP.GE.AND P1, PT, R8, RZ, PT ;  /* 0x000000ff0800720c */ /* 0x000fe20003f26270 */
[----:B------:R-:W-:Y:S01]  /*19d0*/  IMAD R36, R2, R7, R36 ;  /* 0x0000000702247224 */ /* 0x000fe200078e0224 */
[----:B------:R-:W-:Y:S01]  /*19e0*/  LOP3.LUT R8, R4, 0xf0, RZ, 0xfc, !PT ;  /* 0x000000f004087812 */ /* 0x000fe200078efcff */
[----:B------:R-:W-:Y:S01]  /*19f0*/  @!P5 IMAD.MOV R28, RZ, RZ, -R28 ;  /* 0x000000ffff1cd224 */ /* 0x000fe200078e0a1c */
[C---:B------:R-:W-:Y:S01]  /*1a00*/  ISETP.GT.U32.AND P5, PT, R2.reuse, R34, PT ;  /* 0x000000220200720c */ /* 0x040fe20003fa4070 */
[----:B------:R-:W-:Y:S01]  /*1a10*/  @!P2 IMAD.MOV R30, RZ, RZ, -R30 ;  /* 0x000000ffff1ea224 */ /* 0x000fe200078e0a1e */
[----:B------:R-:W-:Y:S01]  /*1a20*/  ISETP.GT.U32.AND P2, PT, R2, R38, PT ;  /* 0x000000260200720c */ /* 0x000fe20003f44070 */
[----:B------:R-:W-:Y:S01]  /*1a30*/  @!P6 IMAD.IADD R32, R32, 0x1, -R2 ;  /* 0x000000012020e824 */ /* 0x000fe200078e0a02 */
[----:B------:R-:W-:Y:S01]  /*1a40*/  ISETP.GT.U32.AND P6, PT, R2, R36, PT ;  /* 0x000000240200720c */ /* 0x000fe20003fc4070 */
[----:B------:R-:W-:Y:S01]  /*1a50*/  VIADD R7, R5, 0xee ;  /* 0x000000ee05077836 */ /* 0x000fe20000000000 */
[----:B------:R-:W-:Y:S01]  /*1a60*/  IABS R40, R8 ;  /* 0x0000000800287213 */ /* 0x000fe20000000000 */
[----:B------:R-:W-:Y:S01]  /*1a70*/  @!P4 IMAD.MOV R32, RZ, RZ, -R32 ;  /* 0x000000ffff20c224 */ /* 0x000fe200078e0a20 */
[----:B------:R-:W-:-:S02]  /*1a80*/  ISETP.GE.AND P4, PT, R10, RZ, PT ;  /* 0x000000ff0a00720c */ /* 0x000fc40003f86270 */
[----:B------:R-:W-:Y:S01]  /*1a90*/  ISETP.GE.AND P3, PT, R7, RZ, PT ;  /* 0x000000ff0700720c */ /* 0x000fe20003f66270 */
[----:B------:R-:W-:Y:S01]  /*1aa0*/  IMAD.HI.U32 R6, R3, R40, RZ ;  /* 0x0000002803067227 */ /* 0x000fe200078e00ff */
[----:B------:R-:W-:Y:S02]  /*1ab0*/  IABS R42, R7 ;  /* 0x00000007002a7213 */ /* 0x000fe40000000000 */
[----:B------:R-:W-:Y:S01]  /*1ac0*/  LOP3.LUT R10, R4, 0xea, RZ, 0xfc, !PT ;  /* 0x000000ea040a7812 */ /* 0x000fe200078efcff */
[--C-:B------:R-:W-:Y:S01]  /*1ad0*/  @!P5 IMAD.IADD R34, R34, 0x1, -R2.reuse ;  /* 0x000000012222d824 */ /* 0x100fe200078e0a02 */
[----:B------:R-:W-:Y:S01]  /*1ae0*/  IABS R134, R31 ;  /* 0x0000001f00867213 */ /* 0x000fe20000000000 */
[----:B------:R-:W-:Y:S01]  /*1af0*/  @!P2 IMAD.IADD R38, R38, 0x1, -R2 ;  /* 0x000000012626a824 */ /* 0x000fe200078e0a02 */
[----:B------:R-:W-:Y:S01]  /*1b00*/  IABS R46, R10 ;  /* 0x0000000a002e7213 */ /* 0x000fe20000000000 */
[----:B------:R-:W-:Y:S01]  /*1b10*/  IMAD.MOV R7, RZ, RZ, -R6 ;  /* 0x000000ffff077224 */ /* 0x000fe200078e0a06 */
[----:B------:R-:W-:Y:S01]  /*1b20*/  ISETP.GE.AND P2, PT, R11, RZ, PT ;  /* 0x000000ff0b00720c */ /* 0x000fe20003f46270 */
[----:B------:R-:W-:Y:S01]  /*1b30*/  @!P6 IMAD.IADD R36, R36, 0x1, -R2 ;  /* 0x000000012424e824 */ /* 0x000fe200078e0a02 */
[----:B------:R-:W-:Y:S01]  /*1b40*/  LOP3.LUT R11, R4, 0xe6, RZ, 0xfc, !PT ;  /* 0x000000e6040b7812 */ /* 0x000fe200078efcff */
[----:B------:R-:W-:Y:S01]  /*1b50*/  @!P1 IMAD.MOV R34, RZ, RZ, -R34 ;  /* 0x000000ffff229224 */ /* 0x000fe200078e0a22 */
[C---:B------:R-:W-:Y:S01]  /*1b60*/  ISETP.GT.U32.AND P1, PT, R2.reuse, R38, PT ;  /* 0x000000260200720c */ /* 0x040fe20003f24070 */
[C---:B------:R-:W-:Y:S01]  /*1b70*/  IMAD R40, R2.reuse, R7, R40 ;  /* 0x0000000702287224 */ /* 0x040fe200078e0228 */
[----:B------:R-:W-:Y:S01]  /*1b80*/  ISETP.GT.U32.AND P6, PT, R2, R36, PT ;  /* 0x000000240200720c */ /* 0x000fe20003fc4070 */
[----:B------:R-:W-:Y:S01]  /*1b90*/  IMAD.HI.U32 R7, R3, R44, RZ ;  /* 0x0000002c03077227 */ /* 0x000fe200078e00ff */
[----:B------:R-:W-:-:S02]  /*1ba0*/  IABS R120, R11 ;  /* 0x0000000b00787213 */ /* 0x000fc40000000000 */
[----:B------:R-:W-:Y:S01]  /*1bb0*/  ISETP.GT.U32.AND P5, PT, R2, R40, PT ;  /* 0x000000280200720c */ /* 0x000fe20003fa4070 */
[----:B------:R-:W-:Y:S01]  /*1bc0*/  IMAD.MOV R7, RZ, RZ, -R7 ;  /* 0x000000ffff077224 */ /* 0x000fe200078e0a07 */
[----:B------:R-:W-:Y:S01]  /*1bd0*/  IABS R130, R33 ;  /* 0x0000002100827213 */ /* 0x000fe20000000000 */
[C---:B------:R-:W-:Y:S01]  /*1be0*/  IMAD.HI.U32 R6, R3.reuse, R42, RZ ;  /* 0x0000002a03067227 */ /* 0x040fe200078e00ff */
[C---:B------:R-:W-:Y:S02]  /*1bf0*/  LOP3.LUT R35, R4.reuse, 0x12, RZ, 0xfc, !PT ;  /* 0x0000001204237812 */ /* 0x040fe400078efcff */
[----:B------:R-:W-:Y:S01]  /*1c00*/  LOP3.LUT R37, R4, 0x10, RZ, 0xfc, !PT ;  /* 0x0000001004257812 */ /* 0x000fe200078efcff */
[----:B------:R-:W-:Y:S01]  /*1c10*/  IMAD R44, R2, R7, R44 ;  /* 0x00000007022c7224 */ /* 0x000fe200078e022c */
[----:B------:R-:W-:Y:S01]  /*1c20*/  IABS R128, R35 ;  /* 0x0000002300807213 */ /* 0x000fe20000000000 */
[----:B------:R-:W-:Y:S01]  /*1c30*/  @!P1 IMAD.IADD R38, R38, 0x1, -R2 ;  /* 0x0000000126269824 */ /* 0x000fe200078e0a02 */
[----:B------:R-:W-:Y:S01]  /*1c40*/  LOP3.LUT R39, R4, 0xc, RZ, 0xfc, !PT ;  /* 0x0000000c04277812 */ /* 0x000fe200078efcff */
[----:B------:R-:W-:Y:S01]  /*1c50*/  IMAD.MOV R9, RZ, RZ, -R6 ;  /* 0x000000ffff097224 */ /* 0x000fe200078e0a06 */
[----:B------:R-:W-:Y:S01]  /*1c60*/  ISETP.GT.U32.AND P1, PT, R2, R44, PT ;  /* 0x0000002c0200720c */ /* 0x000fe20003f24070 */
[----:B------:R-:W-:Y:S01]  /*1c70*/  @!P6 IMAD.IADD R36, R36, 0x1, -R2 ;  /* 0x000000012424e824 */ /* 0x000fe200078e0a02 */
[----:B------:R-:W-:Y:S01]  /*1c80*/  ISETP.GE.AND P6, PT, R8, RZ, PT ;  /* 0x000000ff0800720c */ /* 0x000fe20003fc6270 */
[----:B------:R-:W-:Y:S01]  /*1c90*/  IMAD R42, R2, R9, R42 ;  /* 0x00000009022a7224 */ /* 0x000fe200078e022a */
[C---:B------:R-:W-:Y:S01]  /*1ca0*/  LOP3.LUT R8, R4.reuse, 0xe8, RZ, 0xfc, !PT ;  /* 0x000000e804087812 */ /* 0x040fe200078efcff */
[----:B------:R-:W-:Y:S01]  /*1cb0*/  @!P0 IMAD.MOV R36, RZ, RZ, -R36 ;  /* 0x000000ffff248224 */ /* 0x000fe200078e0a24 */
[----:B------:R-:W-:Y:S01]  /*1cc0*/  LOP3.LUT R43, R4, 0x6, RZ, 0xfc, !PT ;  /* 0x00000006042b7812 */ /* 0x000fe200078efcff */
[----:B------:R-:W-:Y:S01]  /*1cd0*/  IMAD.HI.U32 R6, R3, R46, RZ ;  /* 0x0000002e03067227 */ /* 0x000fe200078e00ff */
[----:B------:R-:W-:-:S02]  /*1ce0*/  IABS R48, R8 ;  /* 0x0000000800307213 */ /* 0x000fc40000000000 */
[----:B------:R-:W-:Y:S01]  /*1cf0*/  ISETP.GT.U32.AND P0, PT, R2, R42, PT ;  /* 0x0000002a0200720c */ /* 0x000fe20003f04070 */
[----:B------:R-:W-:Y:S01]  /*1d00*/  @!P5 IMAD.IADD R40, R40, 0x1, -R2 ;  /* 0x000000012828d824 */ /* 0x000fe200078e0a02 */
[----:B------:R-:W-:Y:S01]  /*1d10*/  LOP3.LUT R41, R4, 0x8, RZ, 0xfc, !PT ;  /* 0x0000000804297812 */ /* 0x000fe200078efcff */
[----:B------:R-:W-:Y:S01]  /*1d20*/  IMAD.MOV R7, RZ, RZ, -R6 ;  /* 0x000000ffff077224 */ /* 0x000fe200078e0a06 */
[----:B------:R-:W-:Y:S01]  /*1d30*/  IABS R126, R43 ;  /* 0x0000002b007e7213 */ /* 0x000fe20000000000 */
[----:B------:R-:W-:Y:S01]  /*1d40*/  @!P1 IMAD.IADD R44, R44, 0x1, -R2 ;  /* 0x000000012c2c9824 */ /* 0x000fe200078e0a02 */
[----:B------:R-:W-:Y:S01]  /*1d50*/  ISETP.GT.U32.AND P5, PT, R2, R40, PT ;  /* 0x000000280200720c */ /* 0x000fe20003fa4070 */
[----:B------:R-:W-:Y:S01]  /*1d60*/  IMAD.HI.U32 R6, R3, R48, RZ ;  /* 0x0000003003067227 */ /* 0x000fe200078e00ff */
[----:B------:R-:W-:Y:S02]  /*1d70*/  LOP3.LUT R45, R4, 0x4, RZ, 0xfc, !PT ;  /* 0x00000004042d7812 */ /* 0x000fe400078efcff */
[----:B------:R-:W-:Y:S01]  /*1d80*/  SHF.R.S32.HI R21, RZ, 0x6, R21 ;  /* 0x00000006ff157819 */ /* 0x000fe20000011415 */
[C---:B------:R-:W-:Y:S01]  /*1d90*/  IMAD R46, R2.reuse, R7, R46 ;  /* 0x00000007022e7224 */ /* 0x040fe200078e022e */
[----:B------:R-:W-:Y:S01]  /*1da0*/  IABS R124, R45 ;  /* 0x0000002d007c7213 */ /* 0x000fe20000000000 */
[----:B------:R-:W-:Y:S01]  /*1db0*/  @!P4 IMAD.MOV R38, RZ, RZ, -R38 ;  /* 0x000000ffff26c224 */ /* 0x000fe200078e0a26 */
[----:B------:R-:W-:Y:S01]  /*1dc0*/  ISETP.GT.U32.AND P4, PT, R2, R44, PT ;  /* 0x0000002c0200720c */ /* 0x000fe20003f84070 */
[----:B------:R-:W-:-:S02]  /*1dd0*/  IMAD.MOV R7, RZ, RZ, -R6 ;  /* 0x000000ffff077224 */ /* 0x000fc400078e0a06 */
[----:B------:R-:W-:-:S04]  /*1de0*/  IMAD.HI.U32 R6, R3, R120, RZ ;  /* 0x0000007803067227 */ /* 0x000fc800078e00ff */
[----:B------:R-:W-:Y:S01]  /*1df0*/  @!P0 IMAD.IADD R42, R42, 0x1, -R2 ;  /* 0x000000012a2a8824 */ /* 0x000fe200078e0a02 */
[----:B------:R-:W-:Y:S01]  /*1e00*/  ISETP.GE.AND P0, PT, R10, RZ, PT ;  /* 0x000000ff0a00720c */ /* 0x000fe20003f06270 */
[----:B------:R-:W-:Y:S01]  /*1e10*/  IMAD R48, R2, R7, R48 ;  /* 0x0000000702307224 */ /* 0x000fe200078e0230 */
[----:B------:R-:W-:Y:S01]  /*1e20*/  LOP3.LUT R10, R4, 0xdc, RZ, 0xfc, !PT ;  /* 0x000000dc040a7812 */ /* 0x000fe200078efcff */
[----:B------:R-:W-:Y:S01]  /*1e30*/  IMAD.MOV R7, RZ, RZ, -R6 ;  /* 0x000000ffff077224 */ /* 0x000fe200078e0a06 */
[----:B------:R-:W-:Y:S01]  /*1e40*/  ISETP.GT.U32.AND P1, PT, R2, R42, PT ;  /* 0x0000002a0200720c */ /* 0x000fe20003f24070 */
[----:B------:R-:W-:Y:S01]  /*1e50*/  @!P5 IMAD.IADD R40, R40, 0x1, -R2 ;  /* 0x000000012828d824 */ /* 0x000fe200078e0a02 */
[C---:B------:R-:W-:Y:S01]  /*1e60*/  ISETP.GT.U32.AND P5, PT, R2.reuse, R46, PT ;  /* 0x0000002e0200720c */ /* 0x040fe20003fa4070 */
[----:B------:R-:W-:Y:S01]  /*1e70*/  IMAD R120, R2, R7, R120 ;  /* 0x0000000702787224 */ /* 0x000fe200078e0278 */
[----:B------:R-:W-:Y:S01]  /*1e80*/  IABS R54, R10 ;  /* 0x0000000a00367213 */ /* 0x000fe20000000000 */
[----:B------:R-:W-:-:S02]  /*1e90*/  @!P4 IMAD.IADD R44, R44, 0x1, -R2 ;  /* 0x000000012c2cc824 */ /* 0x000fc400078e0a02 */
[----:B------:R-:W-:Y:S01]  /*1ea0*/  @!P6 IMAD.MOV R40, RZ, RZ, -R40 ;  /* 0x000000ffff28e224 */ /* 0x000fe200078e0a28 */
[C---:B------:R-:W-:Y:S01]  /*1eb0*/  ISETP.GT.U32.AND P4, PT, R2.reuse, R120, PT ;  /* 0x000000780200720c */ /* 0x040fe20003f84070 */
[----:B------:R-:W-:Y:S01]  /*1ec0*/  IMAD.HI.U32 R6, R3, R50, RZ ;  /* 0x0000003203067227 */ /* 0x000fe200078e00ff */
[----:B------:R-:W-:-:S03]  /*1ed0*/  ISETP.GT.U32.AND P6, PT, R2, R48, PT ;  /* 0x000000300200720c */ /* 0x000fc60003fc4070 */
[----:B------:R-:W-:Y:S01]  /*1ee0*/  @!P1 IMAD.IADD R42, R42, 0x1, -R2 ;  /* 0x000000012a2a9824 */ /* 0x000fe200078e0a02 */
[----:B------:R-:W-:Y:S01]  /*1ef0*/  ISETP.GE.AND P1, PT, R8, RZ, PT ;  /* 0x000000ff0800720c */ /* 0x000fe20003f26270 */
[----:B------:R-:W-:Y:S01]  /*1f00*/  IMAD.MOV R9, RZ, RZ, -R6 ;  /* 0x000000ffff097224 */ /* 0x000fe200078e0a06 */
[----:B------:R-:W-:Y:S01]  /*1f10*/  LOP3.LUT R8, R4, 0xe0, RZ, 0xfc, !PT ;  /* 0x000000e004087812 */ /* 0x000fe200078efcff */
[--C-:B------:R-:W-:Y:S02]  /*1f20*/  @!P5 IMAD.IADD R46, R46, 0x1, -R2.reuse ;  /* 0x000000012e2ed824 */ /* 0x100fe400078e0a02 */
[----:B------:R-:W-:Y:S01]  /*1f30*/  VIADD R6, R5, 0xde ;  /* 0x000000de05067836 */ /* 0x000fe20000000000 */
[----:B------:R-:W-:Y:S01]  /*1f40*/  IABS R52, R8 ;  /* 0x0000000800347213 */ /* 0x000fe20000000000 */
[----:B------:R-:W-:Y:S01]  /*1f50*/  @!P4 IMAD.IADD R120, R120, 0x1, -R2 ;  /* 0x000000017878c824 */ /* 0x000fe200078e0a02 */
[----:B------:R-:W-:Y:S01]  /*1f60*/  ISETP.GT.U32.AND P5, PT, R2, R46, PT ;  /* 0x0000002e0200720c */ /* 0x000fe20003fa4070 */
[----:B------:R-:W-:Y:S01]  /*1f70*/  IMAD.HI.U32 R7, R3, R118, RZ ;  /* 0x0000007603077227 */ /* 0x000fe200078e00ff */
[----:B------:R-:W-:-:S02]  /*1f80*/  IABS R116, R6 ;  /* 0x0000000600747213 */ /* 0x000fc40000000000 */
[C---:B------:R-:W-:Y:S01]  /*1f90*/  ISETP.GT.U32.AND P4, PT, R2.reuse, R120, PT ;  /* 0x000000780200720c */ /* 0x040fe20003f84070 */
[----:B------:R-:W-:Y:S02]  /*1fa0*/  IMAD R50, R2, R9, R50 ;  /* 0x0000000902327224 */ /* 0x000fe400078e0232 */
[----:B------:R-:W-:Y:S01]  /*1fb0*/  @!P6 IMAD.IADD R48, R48, 0x1, -R2 ;  /* 0x000000013030e824 */ /* 0x000fe200078e0a02 */
[----:B------:R-:W-:Y:S01]  /*1fc0*/  ISETP.GE.AND P6, PT, R6, RZ, PT ;  /* 0x000000ff0600720c */ /* 0x000fe20003fc6270 */
[----:B------:R-:W-:Y:S02]  /*1fd0*/  IMAD.MOV R7, RZ, RZ, -R7 ;  /* 0x000000ffff077224 */ /* 0x000fe400078e0a07 */
[----:B------:R-:W-:-:S04]  /*1fe0*/  IMAD.HI.U32 R6, R3, R52, RZ ;  /* 0x0000003403067227 */ /* 0x000fc800078e00ff */
[----:B------:R-:W-:Y:S01]  /*1ff0*/  @!P2 IMAD.MOV R44, RZ, RZ, -R44 ;  /* 0x000000ffff2ca224 */ /* 0x000fe200078e0a2c */
[C---:B------:R-:W-:Y:S01]  /*2000*/  ISETP.GT.U32.AND P2, PT, R2.reuse, R50, PT ;  /* 0x000000320200720c */ /* 0x040fe20003f44070 */
[----:B------:R-:W-:Y:S02]  /*2010*/  IMAD R118, R2, R7, R118 ;  /* 0x0000000702767224 */ /* 0x000fe400078e0276 */
[----:B------:R-:W-:Y:S02]  /*2020*/  IMAD.MOV R7, RZ, RZ, -R6 ;  /* 0x000000ffff077224 */ /* 0x000fe400078e0a06 */
[----:B------:R-:W-:Y:S01]  /*2030*/  @!P5 IMAD.IADD R46, R46, 0x1, -R2 ;  /* 0x000000012e2ed824 */ /* 0x000fe200078e0a02 */
[----:B------:R-:W-:Y:S01]  /*2040*/  ISETP.GE.AND P5, PT, R11, RZ, PT ;  /* 0x000000ff0b00720c */ /* 0x000fe20003fa6270 */
[----:B------:R-:W-:Y:S01]  /*2050*/  IMAD R52, R2, R7, R52 ;  /* 0x0000000702347224 */ /* 0x000fe200078e0234 */
[----:B------:R-:W-:Y:S01]  /*2060*/  LOP3.LUT R11, R4, 0xda, RZ, 0xfc, !PT ;  /* 0x000000da040b7812 */ /* 0x000fe200078efcff */
[----:B------:R-:W-:Y:S01]  /*2070*/  @!P3 IMAD.MOV R42, RZ, RZ, -R42 ;  /* 0x000000ffff2ab224 */ /* 0x000fe200078e0a2a */
[----:B------:R-:W-:Y:S01]  /*2080*/  ISETP.GT.U32.AND P3, PT, R2, R48, PT ;  /* 0x000000300200720c */ /* 0x000fe20003f64070 */
[----:B------:R-:W-:Y:S01]  /*2090*/  @!P4 IMAD.IADD R120, R120, 0x1, -R2 ;  /* 0x000000017878c824 */ /* 0x000fe200078e0a02 */
[C---:B------:R-:W-:Y:S01]  /*20a0*/  ISETP.GT.U32.AND P4, PT, R2.reuse, R52, PT ;  /* 0x000000340200720c */ /* 0x040fe20003f84070 */
[----:B------:R-:W-:Y:S01]  /*20b0*/  @!P0 IMAD.MOV R46, RZ, RZ, -R46 ;  /* 0x000000ffff2e8224 */ /* 0x000fe200078e0a2e */
[----:B------:R-:W-:Y:S01]  /*20c0*/  ISETP.GT.U32.AND P0, PT, R2, R118, PT ;  /* 0x000000760200720c */ /* 0x000fe20003f04070 */
[----:B------:R-:W-:Y:S01]  /*20d0*/  @!P2 IMAD.IADD R50, R50, 0x1, -R2 ;  /* 0x000000013232a824 */ /* 0x000fe200078e0a02 */
[----:B------:R-:W-:Y:S01]  /*20e0*/  IABS R114, R11 ;  /* 0x0000000b00727213 */ /* 0x000fe20000000000 */
[----:B------:R-:W-:-:S03]  /*20f0*/  IMAD.HI.U32 R6, R3, R116, RZ ;  /* 0x0000007403067227 */ /* 0x000fc600078e00ff */
[----:B------:R-:W-:Y:S01]  /*2100*/  ISETP.GT.U32.AND P2, PT, R2, R50, PT ;  /* 0x000000320200720c */ /* 0x000fe20003f44070 */
[----:B------:R-:W-:Y:S02]  /*2110*/  IMAD.MOV R9, RZ, RZ, -R6 ;  /* 0x000000ffff097224 */ /* 0x000fe400078e0a06 */
[--C-:B------:R-:W-:Y:S01]  /*2120*/  @!P3 IMAD.IADD R48, R48, 0x1, -R2.reuse ;  /* 0x000000013030b824 */ /* 0x100fe200078e0a02 */
[----:B------:R-:W-:Y:S01]  /*2130*/  ISETP.GE.AND P3, PT, R12, RZ, PT ;  /* 0x000000ff0c00720c */ /* 0x000fe20003f66270 */
[--C-:B------:R-:W-:Y:S01]  /*2140*/  @!P4 IMAD.IADD R52, R52, 0x1, -R2.reuse ;  /* 0x000000013434c824 */ /* 0x100fe200078e0a02 */
[----:B------:R-:W-:Y:S01]  /*2150*/  LOP3.LUT R12, R4, 0xd0, RZ, 0xfc, !PT ;  /* 0x000000d0040c7812 */ /* 0x000fe200078efcff */
[----:B------:R-:W-:Y:S01]  /*2160*/  @!P0 IMAD.IADD R118, R118, 0x1, -R2 ;  /* 0x0000000176768824 */ /* 0x000fe200078e0a02 */
[----:B------:R-:W-:Y:S01]  /*2170*/  ISETP.GE.AND P0, PT, R14, RZ, PT ;  /* 0x000000ff0e00720c */ /* 0x000fe20003f06270 */
[C---:B------:R-:W-:Y:S01]  /*2180*/  IMAD R116, R2.reuse, R9, R116 ;  /* 0x0000000902747224 */ /* 0x040fe200078e0274 */
[----:B------:R-:W-:Y:S01]  /*2190*/  IABS R60, R12 ;  /* 0x0000000c003c7213 */ /* 0x000fe20000000000 */
[----:B------:R-:W-:Y:S01]  /*21a0*/  @!P1 IMAD.MOV R48, RZ, RZ, -R48 ;  /* 0x000000ffff309224 */ /* 0x000fe200078e0a30 */
[C---:B------:R-:W-:Y:S01]  /*21b0*/  ISETP.GT.U32.AND P1, PT, R2.reuse, R52, PT ;  /* 0x000000340200720c */ /* 0x040fe20003f24070 */
[----:B------:R-:W-:Y:S01]  /*21c0*/  IMAD.HI.U32 R7, R3, R54, RZ ;  /* 0x0000003603077227 */ /* 0x000fe200078e00ff */
[----:B------:R-:W-:-:S02]  /*21d0*/  ISETP.GT.U32.AND P4, PT, R2, R118, PT ;  /* 0x000000760200720c */ /* 0x000fc40003f84070 */
[----:B------:R-:W-:Y:S01]  /*21e0*/  LOP3.LUT R14, R4, 0xcc, RZ, 0xfc, !PT ;  /* 0x000000cc040e7812 */ /* 0x000fe200078efcff */
[----:B------:R-:W-:Y:S01]  /*21f0*/  @!P2 IMAD.IADD R50, R50, 0x1, -R2 ;  /* 0x000000013232a824 */ /* 0x000fe200078e0a02 */
[----:B------:R-:W-:Y:S01]  /*2200*/  ISETP.GT.U32.AND P2, PT, R2, R116, PT ;  /* 0x000000740200720c */ /* 0x000fe20003f44070 */
[----:B------:R-:W-:Y:S01]  /*2210*/  @!P5 IMAD.MOV R120, RZ, RZ, -R120 ;  /* 0x000000ffff78d224 */ /* 0x000fe200078e0a78 */
[----:B------:R-:W-:Y:S01]  /*2220*/  ISETP.GE.AND P5, PT, R8, RZ, PT ;  /* 0x000000ff0800720c */ /* 0x000fe20003fa6270 */
[----:B------:R-:W-:Y:S01]  /*2230*/  IMAD.MOV R7, RZ, RZ, -R7 ;  /* 0x000000ffff077224 */ /* 0x000fe200078e0a07 */
[----:B------:R-:W-:Y:S01]  /*2240*/  LOP3.LUT R8, R4, 0xd4, RZ, 0xfc, !PT ;  /* 0x000000d404087812 */ /* 0x000fe200078efcff */
[----:B------:R-:W-:Y:S01]  /*2250*/  IMAD.HI.U32 R6, R3, R114, RZ ;  /* 0x0000007203067227 */ /* 0x000fe200078e00ff */
[----:B------:R-:W-:Y:S02]  /*2260*/  IABS R62, R14 ;  /* 0x0000000e003e7213 */ /* 0x000fe40000000000 */
[----:B------:R-:W-:Y:S01]  /*2270*/  IABS R58, R8 ;  /* 0x00000008003a7213 */ /* 0x000fe20000000000 */
[----:B------:R-:W-:-:S02]  /*2280*/  IMAD R54, R2, R7, R54 ;  /* 0x0000000702367224 */ /* 0x000fc400078e0236 */
[----:B------:R-:W-:Y:S01]  /*2290*/  IMAD.MOV R7, RZ, RZ, -R6 ;  /* 0x000000ffff077224 */ /* 0x000fe200078e0a06 */
[----:B------:R-:W-:Y:S01]  /*22a0*/  LOP3.LUT R6, R4, 0xd8, RZ, 0xfc, !PT ;  /* 0x000000d804067812 */ /* 0x000fe200078efcff */
[----:B------:R-:W-:Y:S01]  /*22b0*/  @!P1 IMAD.IADD R52, R52, 0x1, -R2 ;  /* 0x0000000134349824 */ /* 0x000fe200078e0a02 */
[----:B------:R-:W-:Y:S01]  /*22c0*/  ISETP.GE.AND P1, PT, R11, RZ, PT ;  /* 0x000000ff0b00720c */ /* 0x000fe20003f26270 */
[----:B------:R-:W-:Y:S01]  /*22d0*/  IMAD R114, R2, R7, R114 ;  /* 0x0000000702727224 */ /* 0x000fe200078e0272 */
[----:B------:R-:W-:Y:S01]  /*22e0*/  IABS R56, R6 ;  /* 0x0000000600387213 */ /* 0x000fe20000000000 */
[--C-:B------:R-:W-:Y:S01]  /*22f0*/  @!P4 IMAD.IADD R118, R118, 0x1, -R2.reuse ;  /* 0x000000017676c824 */ /* 0x100fe200078e0a02 */
[----:B------:R-:W-:Y:S01]  /*2300*/  LOP3.LUT R7, R4, 0xd6, RZ, 0xfc, !PT ;  /* 0x000000d604077812 */ /* 0x000fe200078efcff */
[----:B------:R-:W-:Y:S01]  /*2310*/  @!P2 IMAD.IADD R116, R116, 0x1, -R2 ;  /* 0x000000017474a824 */ /* 0x000fe200078e0a02 */
[----:B------:R-:W-:Y:S01]  /*2320*/  ISETP.GE.AND P2, PT, R6, RZ, PT ;  /* 0x000000ff0600720c */ /* 0x000fe20003f46270 */
[----:B------:R-:W-:Y:S01]  /*2330*/  @!P5 IMAD.MOV R52, RZ, RZ, -R52 ;  /* 0x000000ffff34d224 */ /* 0x000fe200078e0a34 */
[C---:B------:R-:W-:Y:S01]  /*2340*/  ISETP.GT.U32.AND P5, PT, R2.reuse, R114, PT ;  /* 0x000000720200720c */ /* 0x040fe20003fa4070 */
[----:B------:R-:W-:Y:S01]  /*2350*/  @!P0 IMAD.MOV R118, RZ, RZ, -R118 ;  /* 0x000000ffff768224 */ /* 0x000fe200078e0a76 */
[----:B------:R-:W-:Y:S01]  /*2360*/  ISETP.GT.U32.AND P0, PT, R2, R116, PT ;  /* 0x000000740200720c */ /* 0x000fe20003f04070 */
[----:B------:R-:W-:Y:S01]  /*2370*/  IMAD.HI.U32 R6, R3, R56, RZ ;  /* 0x0000003803067227 */ /* 0x000fe200078e00ff */
[----:B------:R-:W-:-:S02]  /*2380*/  IABS R112, R7 ;  /* 0x0000000700707213 */ /* 0x000fc40000000000 */
[----:B------:R-:W-:Y:S01]  /*2390*/  ISETP.GE.AND P4, PT, R10, RZ, PT ;  /* 0x000000ff0a00720c */ /* 0x000fe20003f86270 */
[----:B------:R-:W-:Y:S01]  /*23a0*/  @!P3 IMAD.MOV R50, RZ, RZ, -R50 ;  /* 0x000000ffff32b224 */ /* 0x000fe200078e0a32 */
[----:B------:R-:W-:Y:S01]  /*23b0*/  ISETP.GT.U32.AND P3, PT, R2, R54, PT ;  /* 0x000000360200720c */ /* 0x000fe20003f64070 */
[----:B------:R-:W-:Y:S01]  /*23c0*/  IMAD.MOV R9, RZ, RZ, -R6 ;  /* 0x000000ffff097224 */ /* 0x000fe200078e0a06 */
[----:B------:R-:W-:Y:S01]  /*23d0*/  LOP3.LUT R10, R4, 0xd2, RZ, 0xfc, !PT ;  /* 0x000000d2040a7812 */ /* 0x000fe200078efcff */
[----:B------:R-:W-:-:S03]  /*23e0*/  IMAD.HI.U32 R6, R3, R58, RZ ;  /* 0x0000003a03067227 */ /* 0x000fc600078e00ff */
[----:B------:R-:W-:Y:S01]  /*23f0*/  IABS R110, R10 ;  /* 0x0000000a006e7213 */ /* 0x000fe20000000000 */
[--C-:B------:R-:W-:Y:S02]  /*2400*/  @!P5 IMAD.IADD R114, R114, 0x1, -R2.reuse ;  /* 0x000000017272d824 */ /* 0x100fe400078e0a02 */
[----:B------:R-:W-:Y:S01]  /*2410*/  @!P0 IMAD.IADD R116, R116, 0x1, -R2 ;  /* 0x0000000174748824 */ /* 0x000fe200078e0a02 */
[----:B------:R-:W-:Y:S01]  /*2420*/  ISETP.GE.AND P0, PT, R7, RZ, PT ;  /* 0x000000ff0700720c */ /* 0x000fe20003f06270 */
[C---:B------:R-:W-:Y:S01]  /*2430*/  IMAD R56, R2.reuse, R9, R56 ;  /* 0x0000000902387224 */ /* 0x040fe200078e0238 */
[----:B------:R-:W-:Y:S01]  /*2440*/  ISETP.GT.U32.AND P5, PT, R2, R114, PT ;  /* 0x000000720200720c */ /* 0x000fe20003fa4070 */
[----:B------:R-:W-:-:S04]  /*2450*/  IMAD.HI.U32 R7, R3, R112, RZ ;  /* 0x0000007003077227 */ /* 0x000fc800078e00ff */
[----:B------:R-:W-:Y:S01]  /*2460*/  @!P6 IMAD.MOV R116, RZ, RZ, -R116 ;  /* 0x000000ffff74e224 */ /* 0x000fe200078e0a74 */
[----:B------:R-:W-:Y:S01]  /*2470*/  ISETP.GT.U32.AND P6, PT, R2, R56, PT ;  /* 0x000000380200720c */ /* 0x000fe20003fc4070 */
[----:B------:R-:W-:Y:S02]  /*2480*/  IMAD.MOV R7, RZ, RZ, -R7 ;  /* 0x000000ffff077224 */ /* 0x000fe400078e0a07 */
[----:B------:R-:W-:Y:S02]  /*2490*/  @!P3 IMAD.IADD R54, R54, 0x1, -R2 ;  /* 0x000000013636b824 */ /* 0x000fe400078e0a02 */
[C---:B------:R-:W-:Y:S02]  /*24a0*/  IMAD R112, R2.reuse, R7, R112 ;  /* 0x0000000702707224 */ /* 0x040fe400078e0270 */
[----:B------:R-:W-:Y:S01]  /*24b0*/  IMAD.MOV R9, RZ, RZ, -R6 ;  /* 0x000000ffff097224 */ /* 0x000fe200078e0a06 */
[----:B------:R-:W-:Y:S01]  /*24c0*/  ISETP.GT.U32.AND P3, PT, R2, R54, PT ;  /* 0x000000360200720c */ /* 0x000fe20003f64070 */
[----:B------:R-:W-:Y:S01]  /*24d0*/  @!P5 IMAD.IADD R114, R114, 0x1, -R2 ;  /* 0x000000017272d824 */ /* 0x000fe200078e0a02 */
[C---:B------:R-:W-:Y:S01]  /*24e0*/  ISETP.GT.U32.AND P5, PT, R2.reuse, R112, PT ;  /* 0x000000700200720c */ /* 0x040fe20003fa4070 */
[----:B------:R-:W-:-:S02]  /*24f0*/  IMAD R58, R2, R9, R58 ;  /* 0x00000009023a7224 */ /* 0x000fc400078e023a */
[----:B------:R-:W-:Y:S02]  /*2500*/  @!P6 IMAD.IADD R56, R56, 0x1, -R2 ;  /* 0x000000013838e824 */ /* 0x000fe400078e0a02 */
[----:B------:R-:W-:Y:S01]  /*2510*/  IMAD.HI.U32 R7, R3, R110, RZ ;  /* 0x0000006e03077227 */ /* 0x000fe200078e00ff */
[----:B------:R-:W-:-:S03]  /*2520*/  ISETP.GT.U32.AND P6, PT, R2, R58, PT ;  /* 0x0000003a0200720c */ /* 0x000fc60003fc4070 */
[----:B------:R-:W-:Y:S02]  /*2530*/  @!P1 IMAD.MOV R114, RZ, RZ, -R114 ;  /* 0x000000ffff729224 */ /* 0x000fe400078e0a72 */
[--C-:B------:R-:W-:Y:S01]  /*2540*/  @!P3 IMAD.IADD R54, R54, 0x1, -R2.reuse ;  /* 0x000000013636b824 */ /* 0x100fe200078e0a02 */
[----:B------:R-:W-:Y:S01]  /*2550*/  ISETP.GE.AND P3, PT, R8, RZ, PT ;  /* 0x000000ff0800720c */ /* 0x000fe20003f66270 */
[----:B------:R-:W-:Y:S02]  /*2560*/  VIADD R8, R5, 0xce ;  /* 0x000000ce05087836 */ /* 0x000fe40000000000 */
[--C-:B------:R-:W-:Y:S01]  /*2570*/  @!P5 IMAD.IADD R112, R112, 0x1, -R2.reuse ;  /* 0x000000017070d824 */ /* 0x100fe200078e0a02 */
[----:B------:R-:W-:Y:S01]  /*2580*/  ISETP.GT.U32.AND P5, PT, R2, R56, PT ;  /* 0x000000380200720c */ /* 0x000fe20003fa4070 */
[----:B------:R-:W-:Y:S01]  /*2590*/  IMAD.MOV R7, RZ, RZ, -R7 ;  /* 0x000000ffff077224 */ /* 0x000fe200078e0a07 */
[----:B------:R-:W-:Y:S01]  /*25a0*/  IABS R108, R8 ;  /* 0x00000008006c7213 */ /* 0x000fe20000000000 */
[----:B------:R-:W-:Y:S01]  /*25b0*/  @!P6 IMAD.IADD R58, R58, 0x1, -R2 ;  /* 0x000000013a3ae824 */ /* 0x000fe200078e0a02 */
[----:B------:R-:W-:Y:S01]  /*25c0*/  ISETP.GT.U32.AND P1, PT, R2, R112, PT ;  /* 0x000000700200720c */ /* 0x000fe20003f24070 */
[----:B------:R-:W-:-:S03]  /*25d0*/  IMAD.HI.U32 R6, R3, R60, RZ ;  /* 0x0000003c03067227 */ /* 0x000fc600078e00ff */
[C---:B------:R-:W-:Y:S01]  /*25e0*/  ISETP.GT.U32.AND P6, PT, R2.reuse, R58, PT ;  /* 0x0000003a0200720c */ /* 0x040fe20003fc4070 */
[----:B------:R-:W-:Y:S02]  /*25f0*/  IMAD R110, R2, R7, R110 ;  /* 0x00000007026e7224 */ /* 0x000fe400078e026e */
[----:B------:R-:W-:-:S04]  /*2600*/  IMAD.HI.U32 R7, R3, R108, RZ ;  /* 0x0000006c03077227 */ /* 0x000fc800078e00ff */
[----:B------:R-:W-:Y:S02]  /*2610*/  IMAD.MOV R9, RZ, RZ, -R6 ;  /* 0x000000ffff097224 */ /* 0x000fe400078e0a06 */
[----:B------:R-:W-:Y:S02]  /*2620*/  IMAD.MOV R7, RZ, RZ, -R7 ;  /* 0x000000ffff077224 */ /* 0x000fe400078e0a07 */
[C---:B------:R-:W-:Y:S02]  /*2630*/  IMAD R60, R2.reuse, R9, R60 ;  /* 0x00000009023c7224 */ /* 0x040fe400078e023c */
[----:B------:R-:W-:Y:S02]  /*2640*/  IMAD R108, R2, R7, R108 ;  /* 0x00000007026c7224 */ /* 0x000fe400078e026c */
[--C-:B------:R-:W-:Y:S01]  /*2650*/  @!P1 IMAD.IADD R112, R112, 0x1, -R2.reuse ;  /* 0x0000000170709824 */ /* 0x100fe200078e0a02 */
[----:B------:R-:W-:Y:S01]  /*2660*/  ISETP.GT.U32.AND P1, PT, R2, R60, PT ;  /* 0x0000003c0200720c */ /* 0x000fe20003f24070 */
[----:B------:R-:W-:Y:S01]  /*2670*/  @!P6 IMAD.IADD R58, R58, 0x1, -R2 ;  /* 0x000000013a3ae824 */ /* 0x000fe200078e0a02 */
[----:B------:R-:W-:Y:S01]  /*2680*/  ISETP.GT.U32.AND P6, PT, R2, R108, PT ;  /* 0x0000006c0200720c */ /* 0x000fe20003fc4070 */
[----:B------:R-:W-:-:S04]  /*2690*/  IMAD.HI.U32 R7, R3, R106, RZ ;  /* 0x0000006a03077227 */ /* 0x000fc800078e00ff */
[----:B------:R-:W-:Y:S01]  /*26a0*/  @!P4 IMAD.MOV R54, RZ, RZ, -R54 ;  /* 0x000000ffff36c224 */ /* 0x000fe200078e0a36 */
[----:B------:R-:W-:Y:S01]  /*26b0*/  ISETP.GE.AND P4, PT, R8, RZ, PT ;  /* 0x000000ff0800720c */ /* 0x000fe20003f86270 */
[----:B------:R-:W-:-:S04]  /*26c0*/  IMAD.HI.U32 R8, R3, R64, RZ ;  /* 0x0000004003087227 */ /* 0x000fc800078e00ff */
[--C-:B------:R-:W-:Y:S02]  /*26d0*/  @!P1 IMAD.IADD R60, R60, 0x1, -R2.reuse ;  /* 0x000000013c3c9824 */ /* 0x100fe400078e0a02 */
[--C-:B------:R-:W-:Y:S02]  /*26e0*/  @!P6 IMAD.IADD R108, R108, 0x1, -R2.reuse ;  /* 0x000000016c6ce824 */ /* 0x100fe400078e0a02 */
[----:B------:R-:W-:Y:S01]  /*26f0*/  IMAD.MOV R7, RZ, RZ, -R7 ;  /* 0x000000ffff077224 */ /* 0x000fe200078e0a07 */
[----:B------:R-:W-:Y:S01]  /*2700*/  ISETP.GT.U32.AND P6, PT, R2, R60, PT ;  /* 0x0000003c0200720c */ /* 0x000fe20003fc4070 */
[----:B------:R-:W-:Y:S01]  /*2710*/  @!P5 IMAD.IADD R56, R56, 0x1, -R2 ;  /* 0x000000013838d824 */ /* 0x000fe200078e0a02 */
[----:B------:R-:W-:Y:S01]  /*2720*/  ISETP.GT.U32.AND P5, PT, R2, R110, PT ;  /* 0x0000006e0200720c */ /* 0x000fe20003fa4070 */
[----:B------:R-:W-:Y:S01]  /*2730*/  IMAD.MOV R11, RZ, RZ, -R8 ;  /* 0x000000ffff0b7224 */ /* 0x000fe200078e0a08 */
[----:B------:R-:W-:Y:S01]  /*2740*/  LOP3.LUT R8, R4, 0xc6, RZ, 0xfc, !PT ;  /* 0x000000c604087812 */ /* 0x000fe200078efcff */
[----:B------:R-:W-:-:S02]  /*2750*/  IMAD R106, R2, R7, R106 ;  /* 0x00000007026a7224 */ /* 0x000fc400078e026a */
[C---:B------:R-:W-:Y:S01]  /*2760*/  IMAD R64, R2.reuse, R11, R64 ;  /* 0x0000000b02407224 */ /* 0x040fe200078e0240 */
[----:B------:R-:W-:Y:S01]  /*2770*/  IABS R104, R8 ;  /* 0x0000000800687213 */ /* 0x000fe20000000000 */
[----:B------:R-:W-:Y:S01]  /*2780*/  @!P3 IMAD.MOV R58, RZ, RZ, -R58 ;  /* 0x000000ffff3ab224 */ /* 0x000fe200078e0a3a */
[C---:B------:R-:W-:Y:S01]  /*2790*/  ISETP.GT.U32.AND P3, PT, R2.reuse, R106, PT ;  /* 0x0000006a0200720c */ /* 0x040fe20003f64070 */
[----:B------:R-:W-:Y:S01]  /*27a0*/  @!P2 IMAD.MOV R56, RZ, RZ, -R56 ;  /* 0x000000ffff38a224 */ /* 0x000fe200078e0a38 */
[----:B------:R-:W-:Y:S01]  /*27b0*/  ISETP.GT.U32.AND P2, PT, R2, R108, PT ;  /* 0x0000006c0200720c */ /* 0x000fe20003f44070 */
[--C-:B------:R-:W-:Y:S01]  /*27c0*/  @!P6 IMAD.IADD R60, R60, 0x1, -R2.reuse ;  /* 0x000000013c3ce824 */ /* 0x100fe200078e0a02 */
[----:B------:R-:W-:Y:S01]  /*27d0*/  ISETP.GT.U32.AND P6, PT, R2, R64, PT ;  /* 0x000000400200720c */ /* 0x000fe20003fc4070 */
[----:B------:R-:W-:Y:S01]  /*27e0*/  @!P5 IMAD.IADD R110, R110, 0x1, -R2 ;  /* 0x000000016e6ed824 */ /* 0x000fe200078e0a02 */
[----:B------:R-:W-:Y:S01]  /*27f0*/  ISETP.GE.AND P5, PT, R10, RZ, PT ;  /* 0x000000ff0a00720c */ /* 0x000fe20003fa6270 */
[----:B------:R-:W-:Y:S01]  /*2800*/  IMAD.HI.U32 R6, R3, R62, RZ ;  /* 0x0000003e03067227 */ /* 0x000fe200078e00ff */
[----:B------:R-:W-:-:S02]  /*2810*/  LOP3.LUT R10, R4, 0xc4, RZ, 0xfc, !PT ;  /* 0x000000c4040a7812 */ /* 0x000fc400078efcff */
[----:B------:R-:W-:Y:S01]  /*2820*/  ISETP.GT.U32.AND P1, PT, R2, R110, PT ;  /* 0x0000006e0200720c */ /* 0x000fe20003f24070 */
[----:B------:R-:W-:Y:S01]  /*2830*/  IMAD.MOV R9, RZ, RZ, -R6 ;  /* 0x000000ffff097224 */ /* 0x000fe200078e0a06 */
[----:B------:R-:W-:Y:S01]  /*2840*/  IABS R66, R10 ;  /* 0x0000000a00427213 */ /* 0x000fe20000000000 */
[--C-:B------:R-:W-:Y:S01]  /*2850*/  @!P3 IMAD.IADD R106, R106, 0x1, -R2.reuse ;  /* 0x000000016a6ab824 */ /* 0x100fe200078e0a02 */
[----:B------:R-:W-:Y:S01]  /*2860*/  LOP3.LUT R11, R4, 0xc0, RZ, 0xfc, !PT ;  /* 0x000000c0040b7812 */ /* 0x000fe200078efcff */
[C---:B------:R-:W-:Y:S01]  /*2870*/  IMAD.HI.U32 R6, R3.reuse, R104, RZ ;  /* 0x0000006803067227 */ /* 0x040fe200078e00ff */
[----:B------:R-:W-:Y:S02]  /*2880*/  ISETP.GE.AND P3, PT, R16, RZ, PT ;  /* 0x000000ff1000720c */ /* 0x000fe40003f66270 */
[----:B------:R-:W-:Y:S01]  /*2890*/  IABS R68, R11 ;  /* 0x0000000b00447213 */ /* 0x000fe20000000000 */
[----:B------:R-:W-:Y:S01]  /*28a0*/  @!P6 IMAD.IADD R64, R64, 0x1, -R2 ;  /* 0x000000014040e824 */ /* 0x000fe200078e0a02 */
[----:B------:R-:W-:Y:S01]  /*28b0*/  ISETP.GT.U32.AND P6, PT, R2, R106, PT ;  /* 0x0000006a0200720c */ /* 0x000fe20003fc4070 */
[----:B------:R-:W-:Y:S01]  /*28c0*/  IMAD.HI.U32 R7, R3, R66, RZ ;  /* 0x0000004203077227 */ /* 0x000fe200078e00ff */
[----:B------:R-:W-:-:S03]  /*28d0*/  IABS R16, R27 ;  /* 0x0000001b00107213 */ /* 0x000fc60000000000 */
[----:B------:R-:W-:Y:S02]  /*28e0*/  IMAD.MOV R7, RZ, RZ, -R7 ;  /* 0x000000ffff077224 */ /* 0x000fe400078e0a07 */
[C---:B------:R-:W-:Y:S02]  /*28f0*/  IMAD R62, R2.reuse, R9, R62 ;  /* 0x00000009023e7224 */ /* 0x040fe400078e023e */
[----:B------:R-:W-:Y:S02]  /*2900*/  IMAD R66, R2, R7, R66 ;  /* 0x0000000702427224 */ /* 0x000fe400078e0242 */
[----:B------:R-:W-:Y:S02]  /*2910*/  IMAD.MOV R9, RZ, RZ, -R6 ;  /* 0x000000ffff097224 */ /* 0x000fe400078e0a06 */
[----:B------:R-:W-:Y:S01]  /*2920*/  @!P6 IMAD.IADD R106, R106, 0x1, -R2 ;  /* 0x000000016a6ae824 */ /* 0x000fe200078e0a02 */
[C---:B------:R-:W-:Y:S01]  /*2930*/  ISETP.GT.U32.AND P6, PT, R2.reuse, R66, PT ;  /* 0x000000420200720c */ /* 0x040fe20003fc4070 */
[----:B------:R-:W-:Y:S01]  /*2940*/  @!P0 IMAD.MOV R112, RZ, RZ, -R112 ;  /* 0x000000ffff708224 */ /* 0x000fe200078e0a70 */
[----:B------:R-:W-:Y:S01]  /*2950*/  ISETP.GT.U32.AND P0, PT, R2, R62, PT ;  /* 0x0000003e0200720c */ /* 0x000fe20003f04070 */
[----:B------:R-:W-:Y:S01]  /*2960*/  @!P2 IMAD.IADD R108, R108, 0x1, -R2 ;  /* 0x000000016c6ca824 */ /* 0x000fe200078e0a02 */
[----:B------:R-:W-:Y:S01]  /*2970*/  ISETP.GE.AND P2, PT, R14, RZ, PT ;  /* 0x000000ff0e00720c */ /* 0x000fe20003f46270 */
[----:B------:R-:W-:Y:S01]  /*2980*/  IMAD R104, R2, R9, R104 ;  /* 0x0000000902687224 */ /* 0x000fe200078e0268 */
[C---:B------:R-:W-:Y:S01]  /*2990*/  LOP3.LUT R9, R4.reuse, 0xc2, RZ, 0xfc, !PT ;  /* 0x000000c204097812 */ /* 0x040fe200078efcff */
[----:B------:R-:W-:Y:S01]  /*29a0*/  @!P4 IMAD.MOV R108, RZ, RZ, -R108 ;  /* 0x000000ffff6cc224 */ /* 0x000fe200078e0a6c */
[----:B------:R-:W-:Y:S01]  /*29b0*/  LOP3.LUT R14, R4, 0xb0, RZ, 0xfc, !PT ;  /* 0x000000b0040e7812 */ /* 0x000fe200078efcff */
[----:B------:R-:W-:Y:S01]  /*29c0*/  @!P1 IMAD.IADD R110, R110, 0x1, -R2 ;  /* 0x000000016e6e9824 */ /* 0x000fe200078e0a02 */
[----:B------:R-:W-:-:S02]  /*29d0*/  IABS R102, R9 ;  /* 0x0000000900667213 */ /* 0x000fc40000000000 */
[----:B------:R-:W-:Y:S01]  /*29e0*/  ISETP.GT.U32.AND P4, PT, R2, R104, PT ;  /* 0x000000680200720c */ /* 0x000fe20003f84070 */
[--C-:B------:R-:W-:Y:S01]  /*29f0*/  @!P6 IMAD.IADD R66, R66, 0x1, -R2.reuse ;  /* 0x000000014242e824 */ /* 0x100fe200078e0a02 */
[----:B------:R-:W-:Y:S01]  /*2a00*/  ISETP.GE.AND P1, PT, R12, RZ, PT ;  /* 0x000000ff0c00720c */ /* 0x000fe20003f26270 */
[----:B------:R-:W-:Y:S01]  /*2a10*/  IMAD.HI.U32 R6, R3, R102, RZ ;  /* 0x0000006603067227 */ /* 0x000fe200078e00ff */
[----:B------:R-:W-:Y:S02]  /*2a20*/  LOP3.LUT R12, R4, 0xb2, RZ, 0xfc, !PT ;  /* 0x000000b2040c7812 */ /* 0x000fe400078efcff */
[----:B------:R-:W-:Y:S01]  /*2a30*/  ISETP.GT.U32.AND P6, PT, R2, R66, PT ;  /* 0x000000420200720c */ /* 0x000fe20003fc4070 */
[----:B------:R-:W-:Y:S01]  /*2a40*/  @!P0 IMAD.IADD R62, R62, 0x1, -R2 ;  /* 0x000000013e3e8824 */ /* 0x000fe200078e0a02 */
[----:B------:R-:W-:Y:S01]  /*2a50*/  ISETP.GE.AND P0, PT, R15, RZ, PT ;  /* 0x000000ff0f00720c */ /* 0x000fe20003f06270 */
[----:B------:R-:W-:Y:S01]  /*2a60*/  IMAD.MOV R7, RZ, RZ, -R6 ;  /* 0x000000ffff077224 */ /* 0x000fe200078e0a06 */
[----:B------:R-:W-:Y:S01]  /*2a70*/  IABS R94, R12 ;  /* 0x0000000c005e7213 */ /* 0x000fe20000000000 */
[----:B------:R-:W-:Y:S01]  /*2a80*/  IMAD.HI.U32 R6, R3, R68, RZ ;  /* 0x0000004403067227 */ /* 0x000fe200078e00ff */
[----:B------:R-:W-:-:S03]  /*2a90*/  IABS R76, R14 ;  /* 0x0000000e004c7213 */ /* 0x000fc60000000000 */
[----:B------:R-:W-:Y:S01]  /*2aa0*/  @!P5 IMAD.MOV R110, RZ, RZ, -R110 ;  /* 0x000000ffff6ed224 */ /* 0x000fe200078e0a6e */
[----:B------:R-:W-:Y:S01]  /*2ab0*/  ISETP.GT.U32.AND P5, PT, R2, R62, PT ;  /* 0x0000003e0200720c */ /* 0x000fe20003fa4070 */
[----:B------:R-:W-:Y:S02]  /*2ac0*/  @!P4 IMAD.IADD R104, R104, 0x1, -R2 ;  /* 0x000000016868c824 */ /* 0x000fe400078e0a02 */
[C---:B------:R-:W-:Y:S02]  /*2ad0*/  IMAD R102, R2.reuse, R7, R102 ;  /* 0x0000000702667224 */ /* 0x040fe400078e0266 */
[----:B------:R-:W-:Y:S01]  /*2ae0*/  IMAD.MOV R7, RZ, RZ, -R6 ;  /* 0x000000ffff077224 */ /* 0x000fe200078e0a06 */
[----:B------:R-:W-:Y:S01]  /*2af0*/  ISETP.GT.U32.AND P4, PT, R2, R104, PT ;  /* 0x000000680200720c */ /* 0x000fe20003f84070 */
[----:B------:R-:W-:Y:S02]  /*2b00*/  @!P6 IMAD.IADD R66, R66, 0x1, -R2 ;  /* 0x000000014242e824 */ /* 0x000fe400078e0a02 */
[----:B------:R-:W-:-:S02]  /*2b10*/  IMAD R68, R2, R7, R68 ;  /* 0x0000000702447224 */ /* 0x000fc400078e0244 */
[----:B------:R-:W-:Y:S01]  /*2b20*/  @!P1 IMAD.MOV R60, RZ, RZ, -R60 ;  /* 0x000000ffff3c9224 */ /* 0x000fe200078e0a3c */
[----:B------:R-:W-:Y:S01]  /*2b30*/  ISETP.GT.U32.AND P1, PT, R2, R64, PT ;  /* 0x000000400200720c */ /* 0x000fe20003f24070 */
[----:B------:R-:W-:Y:S01]  /*2b40*/  @!P5 IMAD.IADD R62, R62, 0x1, -R2 ;  /* 0x000000013e3ed824 */ /* 0x000fe200078e0a02 */
[----:B------:R-:W-:Y:S01]  /*2b50*/  ISETP.GT.U32.AND P6, PT, R2, R68, PT ;  /* 0x000000440200720c */ /* 0x000fe20003fc4070 */
[----:B------:R-:W-:Y:S01]  /*2b60*/  VIADD R6, R5, 0xbe ;  /* 0x000000be05067836 */ /* 0x000fe20000000000 */
[----:B------:R-:W-:Y:S01]  /*2b70*/  ISETP.GE.AND P5, PT, R8, RZ, PT ;  /* 0x000000ff0800720c */ /* 0x000fe20003fa6270 */
[----:B------:R-:W-:Y:S01]  /*2b80*/  @!P0 IMAD.MOV R106, RZ, RZ, -R106 ;  /* 0x000000ffff6a8224 */ /* 0x000fe200078e0a6a */
[----:B------:R-:W-:Y:S01]  /*2b90*/  ISETP.GT.U32.AND P0, PT, R2, R102, PT ;  /* 0x000000660200720c */ /* 0x000fe20003f04070 */
[----:B------:R-:W-:Y:S01]  /*2ba0*/  @!P4 IMAD.IADD R104, R104, 0x1, -R2 ;  /* 0x000000016868c824 */ /* 0x000fe200078e0a02 */
[----:B------:R-:W-:Y:S01]  /*2bb0*/  ISETP.GE.AND P4, PT, R6, RZ, PT ;  /* 0x000000ff0600720c */ /* 0x000fe20003f86270 */
[----:B------:R-:W-:Y:S01]  /*2bc0*/  @!P2 IMAD.MOV R62, RZ, RZ, -R62 ;  /* 0x000000ffff3ea224 */ /* 0x000fe200078e0a3e */
[----:B------:R-:W-:-:S02]  /*2bd0*/  IABS R100, R6 ;  /* 0x0000000600647213 */ /* 0x000fc40000000000 */
[----:B------:R-:W-:Y:S01]  /*2be0*/  LOP3.LUT R6, R4, 0xbc, RZ, 0xfc, !PT ;  /* 0x000000bc04067812 */ /* 0x000fe200078efcff */
[--C-:B------:R-:W-:Y:S01]  /*2bf0*/  @!P1 IMAD.IADD R64, R64, 0x1, -R2.reuse ;  /* 0x0000000140409824 */ /* 0x100fe200078e0a02 */
[----:B------:R-:W-:Y:S01]  /*2c00*/  LOP3.LUT R8, R4, 0xba, RZ, 0xfc, !PT ;  /* 0x000000ba04087812 */ /* 0x000fe200078efcff */
[----:B------:R-:W-:Y:S01]  /*2c10*/  @!P6 IMAD.IADD R68, R68, 0x1, -R2 ;  /* 0x000000014444e824 */ /* 0x000fe200078e0a02 */
[----:B------:R-:W-:Y:S01]  /*2c20*/  IABS R70, R6 ;  /* 0x0000000600467213 */ /* 0x000fe20000000000 */
[----:B------:R-:W-:Y:S01]  /*2c30*/  @!P5 IMAD.MOV R104, RZ, RZ, -R104 ;  /* 0x000000ffff68d224 */ /* 0x000fe200078e0a68 */
[----:B------:R-:W-:Y:S01]  /*2c40*/  ISETP.GE.AND P1, PT, R10, RZ, PT ;  /* 0x000000ff0a00720c */ /* 0x000fe20003f26270 */
[----:B------:R-:W-:Y:S01]  /*2c50*/  @!P3 IMAD.MOV R64, RZ, RZ, -R64 ;  /* 0x000000ffff40b224 */ /* 0x000fe200078e0a40 */
[----:B------:R-:W-:Y:S01]  /*2c60*/  ISETP.GT.U32.AND P5, PT, R2, R68, PT ;  /* 0x000000440200720c */ /* 0x000fe20003fa4070 */
[----:B------:R-:W-:Y:S01]  /*2c70*/  IMAD.HI.U32 R7, R3, R70, RZ ;  /* 0x0000004603077227 */ /* 0x000fe200078e00ff */
[----:B------:R-:W-:-:S02]  /*2c80*/  ISETP.GE.AND P3, PT, R11, RZ, PT ;  /* 0x000000ff0b00720c */ /* 0x000fc40003f66270 */
[----:B------:R-:W-:Y:S01]  /*2c90*/  LOP3.LUT R10, R4, 0xb8, RZ, 0xfc, !PT ;  /* 0x000000b8040a7812 */ /* 0x000fe200078efcff */
[----:B------:R-:W-:Y:S01]  /*2ca0*/  @!P0 IMAD.IADD R102, R102, 0x1, -R2 ;  /* 0x0000000166668824 */ /* 0x000fe200078e0a02 */
[----:B------:R-:W-:Y:S01]  /*2cb0*/  ISETP.GE.AND P0, PT, R6, RZ, PT ;  /* 0x000000ff0600720c */ /* 0x000fe20003f06270 */
[----:B------:R-:W-:Y:S01]  /*2cc0*/  IMAD.MOV R11, RZ, RZ, -R7 ;  /* 0x000000ffff0b7224 */ /* 0x000fe200078e0a07 */
[----:B------:R-:W-:Y:S01]  /*2cd0*/  IABS R98, R8 ;  /* 0x0000000800627213 */ /* 0x000fe20000000000 */
[----:B------:R-:W-:Y:S01]  /*2ce0*/  IMAD.HI.U32 R6, R3, R100, RZ ;  /* 0x0000006403067227 */ /* 0x000fe200078e00ff */
[C---:B------:R-:W-:Y:S02]  /*2cf0*/  ISETP.GT.U32.AND P6, PT, R2.reuse, R102, PT ;  /* 0x000000660200720c */ /* 0x040fe40003fc4070 */
[----:B------:R-:W-:Y:S01]  /*2d00*/  ISETP.GE.AND P2, PT, R9, RZ, PT ;  /* 0x000000ff0900720c */ /* 0x000fe20003f46270 */
[----:B------:R-:W-:Y:S01]  /*2d10*/  IMAD R70, R2, R11, R70 ;  /* 0x0000000b02467224 */ /* 0x000fe200078e0246 */
[----:B------:R-:W-:Y:S01]  /*2d20*/  IABS R72, R10 ;  /* 0x0000000a00487213 */ /* 0x000fe20000000000 */
[----:B------:R-:W-:Y:S01]  /*2d30*/  @!P5 IMAD.IADD R68, R68, 0x1, -R2 ;  /* 0x000000014444d824 */ /* 0x000fe200078e0a02 */
[----:B------:R-:W-:Y:S01]  /*2d40*/  LOP3.LUT R11, R4, 0xb4, RZ, 0xfc, !PT ;  /* 0x000000b4040b7812 */ /* 0x000fe200078efcff */
[----:B------:R-:W-:Y:S01]  /*2d50*/  IMAD.MOV R9, RZ, RZ, -R6 ;  /* 0x000000ffff097224 */ /* 0x000fe200078e0a06 */
[----:B------:R-:W-:Y:S01]  /*2d60*/  ISETP.GT.U32.AND P5, PT, R2, R70, PT ;  /* 0x000000460200720c */ /* 0x000fe20003fa4070 */
[----:B------:R-:W-:Y:S01]  /*2d70*/  IMAD.HI.U32 R6, R3, R98, RZ ;  /* 0x0000006203067227 */ /* 0x000fe200078e00ff */
[----:B------:R-:W-:-:S03]  /*2d80*/  IABS R74, R11 ;  /* 0x0000000b004a7213 */ /* 0x000fc60000000000 */
[----:B------:R-:W-:Y:S01]  /*2d90*/  @!P6 IMAD.IADD R102, R102, 0x1, -R2 ;  /* 0x000000016666e824 */ /* 0x000fe200078e0a02 */
[----:B------:R-:W-:Y:S01]  /*2da0*/  ISETP.GE.AND P6, PT, R8, RZ, PT ;  /* 0x000000ff0800720c */ /* 0x000fe20003fc6270 */
[----:B------:R-:W-:Y:S01]  /*2db0*/  IMAD R100, R2, R9, R100 ;  /* 0x0000000902647224 */ /* 0x000fe200078e0264 */
[----:B------:R-:W-:Y:S01]  /*2dc0*/  LOP3.LUT R8, R4, 0xb6, RZ, 0xfc, !PT ;  /* 0x000000b604087812 */ /* 0x000fe200078efcff */
[----:B------:R-:W-:-:S03]  /*2dd0*/  IMAD.HI.U32 R7, R3, R72, RZ ;  /* 0x0000004803077227 */ /* 0x000fc600078e00ff */
[----:B------:R-:W-:Y:S01]  /*2de0*/  IABS R96, R8 ;  /* 0x0000000800607213 */ /* 0x000fe20000000000 */
[----:B------:R-:W-:Y:S02]  /*2df0*/  @!P5 IMAD.IADD R70, R70, 0x1, -R2 ;  /* 0x000000014646d824 */ /* 0x000fe400078e0a02 */
[----:B------:R-:W-:Y:S02]  /*2e00*/  IMAD.MOV R9, RZ, RZ, -R6 ;  /* 0x000000ffff097224 */ /* 0x000fe400078e0a06 */
[----:B------:R-:W-:Y:S01]  /*2e10*/  IMAD.MOV R7, RZ, RZ, -R7 ;  /* 0x000000ffff077224 */ /* 0x000fe200078e0a07 */
[C---:B------:R-:W-:Y:S01]  /*2e20*/  ISETP.GT.U32.AND P5, PT, R2.reuse, R70, PT ;  /* 0x000000460200720c */ /* 0x040fe20003fa4070 */
[----:B------:R-:W-:Y:S02]  /*2e30*/  IMAD R98, R2, R9, R98 ;  /* 0x0000000902627224 */ /* 0x000fe400078e0262 */
[----:B------:R-:W-:-:S04]  /*2e40*/  IMAD.HI.U32 R6, R3, R96, RZ ;  /* 0x0000006003067227 */ /* 0x000fc800078e00ff */
[----:B------:R-:W-:Y:S01]  /*2e50*/  @!P1 IMAD.MOV R66, RZ, RZ, -R66 ;  /* 0x000000ffff429224 */ /* 0x000fe200078e0a42 */
[C---:B------:R-:W-:Y:S01]  /*2e60*/  ISETP.GT.U32.AND P1, PT, R2.reuse, R100, PT ;  /* 0x000000640200720c */ /* 0x040fe20003f24070 */
[C---:B------:R-:W-:Y:S02]  /*2e70*/  IMAD R72, R2.reuse, R7, R72 ;  /* 0x0000000702487224 */ /* 0x040fe400078e0248 */
[----:B------:R-:W-:Y:S01]  /*2e80*/  @!P2 IMAD.MOV R102, RZ, RZ, -R102 ;  /* 0x000000ffff66a224 */ /* 0x000fe200078e0a66 */
[C---:B------:R-:W-:Y:S01]  /*2e90*/  ISETP.GT.U32.AND P2, PT, R2.reuse, R98, PT ;  /* 0x000000620200720c */ /* 0x040fe20003f44070 */
[----:B------:R-:W-:Y:S02]  /*2ea0*/  IMAD.MOV R9, RZ, RZ, -R6 ;  /* 0x000000ffff097224 */ /* 0x000fe400078e0a06 */
[----:B------:R-:W-:Y:S01]  /*2eb0*/  @!P3 IMAD.MOV R68, RZ, RZ, -R68 ;  /* 0x000000ffff44b224 */ /* 0x000fe200078e0a44 */
[C---:B------:R-:W-:Y:S01]  /*2ec0*/  ISETP.GT.U32.AND P3, PT, R2.reuse, R72, PT ;  /* 0x000000480200720c */ /* 0x040fe20003f64070 */
[----:B------:R-:W-:-:S02]  /*2ed0*/  IMAD R96, R2, R9, R96 ;  /* 0x0000000902607224 */ /* 0x000fc400078e0260 */
[----:B------:R-:W-:Y:S02]  /*2ee0*/  @!P5 IMAD.IADD R70, R70, 0x1, -R2 ;  /* 0x000000014646d824 */ /* 0x000fe400078e0a02 */
[----:B------:R-:W-:Y:S01]  /*2ef0*/  IMAD.HI.U32 R7, R3, R74, RZ ;  /* 0x0000004a03077227 */ /* 0x000fe200078e00ff */
[----:B------:R-:W-:-:S03]  /*2f00*/  ISETP.GT.U32.AND P5, PT, R2, R96, PT ;  /* 0x000000600200720c */ /* 0x000fc60003fa4070 */
[--C-:B------:R-:W-:Y:S02]  /*2f10*/  @!P1 IMAD.IADD R100, R100, 0x1, -R2.reuse ;  /* 0x0000000164649824 */ /* 0x100fe400078e0a02 */
[--C-:B------:R-:W-:Y:S02]  /*2f20*/  @!P2 IMAD.IADD R98, R98, 0x1, -R2.reuse ;  /* 0x000000016262a824 */ /* 0x100fe400078e0a02 */
[----:B------:R-:W-:Y:S01]  /*2f30*/  IMAD.HI.U32 R6, R3, R94, RZ ;  /* 0x0000005e03067227 */ /* 0x000fe200078e00ff */
[C---:B------:R-:W-:Y:S02]  /*2f40*/  ISETP.GT.U32.AND P1, PT, R2.reuse, R100, PT ;  /* 0x000000640200720c */ /* 0x040fe40003f24070 */
[----:B------:R-:W-:Y:S01]  /*2f50*/  ISETP.GT.U32.AND P2, PT, R2, R98, PT ;  /* 0x000000620200720c */ /* 0x000fe20003f44070 */
[----:B------:R-:W-:Y:S02]  /*2f60*/  IMAD.MOV R7, RZ, RZ, -R7 ;  /* 0x000000ffff077224 */ /* 0x000fe400078e0a07 */
[----:B------:R-:W-:-:S02]  /*2f70*/  @!P3 IMAD.IADD R72, R72, 0x1, -R2 ;  /* 0x000000014848b824 */ /* 0x000fc400078e0a02 */
[----:B------:R-:W-:Y:S02]  /*2f80*/  IMAD.MOV R9, RZ, RZ, -R6 ;  /* 0x000000ffff097224 */ /* 0x000fe400078e0a06 */
[----:B------:R-:W-:Y:S02]  /*2f90*/  IMAD R74, R2, R7, R74 ;  /* 0x00000007024a7224 */ /* 0x000fe400078e024a */
[----:B------:R-:W-:Y:S02]  /*2fa0*/  VIADD R7, R5, 0xae ;  /* 0x000000ae05077836 */ /* 0x000fe40000000000 */
[----:B------:R-:W-:Y:S01]  /*2fb0*/  @!P5 IMAD.IADD R96, R96, 0x1, -R2 ;  /* 0x000000016060d824 */ /* 0x000fe200078e0a02 */
[C---:B------:R-:W-:Y:S01]  /*2fc0*/  ISETP.GT.U32.AND P5, PT, R2.reuse, R72, PT ;  /* 0x000000480200720c */ /* 0x040fe20003fa4070 */
[----:B------:R-:W-:Y:S01]  /*2fd0*/  IMAD.HI.U32 R6, R3, R76, RZ ;  /* 0x0000004c03067227 */ /* 0x000fe200078e00ff */
[----:B------:R-:W-:Y:S02]  /*2fe0*/  ISETP.GE.AND P3, PT, R7, RZ, PT ;  /* 0x000000ff0700720c */ /* 0x000fe40003f66270 */
[----:B------:R-:W-:Y:S01]  /*2ff0*/  IABS R92, R7 ;  /* 0x00000007005c7213 */ /* 0x000fe20000000000 */
[----:B------:R-:W-:Y:S01]  /*3000*/  IMAD R94, R2, R9, R94 ;  /* 0x00000009025e7224 */ /* 0x000fe200078e025e */
[----:B------:R-:W-:Y:S01]  /*3010*/  LOP3.LUT R9, R4, 0xaa, RZ, 0xfc, !PT ;  /* 0x000000aa04097812 */ /* 0x000fe200078efcff */
[----:B------:R-:W-:-:S02]  /*3020*/  IMAD.MOV R7, RZ, RZ, -R6 ;  /* 0x000000ffff077224 */ /* 0x000fc400078e0a06 */
[----:B------:R-:W-:Y:S01]  /*3030*/  @!P0 IMAD.MOV R70, RZ, RZ, -R70 ;  /* 0x000000ffff468224 */ /* 0x000fe200078e0a46 */
[----:B------:R-:W-:Y:S01]  /*3040*/  ISETP.GT.U32.AND P0, PT, R2, R94, PT ;  /* 0x0000005e0200720c */ /* 0x000fe20003f04070 */
[--C-:B------:R-:W-:Y:S01]  /*3050*/  @!P1 IMAD.IADD R100, R100, 0x1, -R2.reuse ;  /* 0x0000000164649824 */ /* 0x100fe200078e0a02 */
[----:B------:R-:W-:Y:S01]  /*3060*/  ISETP.GE.AND P1, PT, R10, RZ, PT ;  /* 0x000000ff0a00720c */ /* 0x000fe20003f26270 */
[----:B------:R-:W-:Y:S01]  /*3070*/  @!P2 IMAD.IADD R98, R98, 0x1, -R2 ;  /* 0x000000016262a824 */ /* 0x000fe200078e0a02 */
[C---:B------:R-:W-:Y:S01]  /*3080*/  ISETP.GT.U32.AND P2, PT, R2.reuse, R74, PT ;  /* 0x0000004a0200720c */ /* 0x040fe20003f44070 */
[C---:B------:R-:W-:Y:S01]  /*3090*/  IMAD R76, R2.reuse, R7, R76 ;  /* 0x00000007024c7224 */ /* 0x040fe200078e024c */
[----:B------:R-:W-:Y:S01]  /*30a0*/  IABS R90, R9 ;  /* 0x00000009005a7213 */ /* 0x000fe20000000000 */
[----:B------:R-:W-:Y:S01]  /*30b0*/  @!P4 IMAD.MOV R100, RZ, RZ, -R100 ;  /* 0x000000ffff64c224 */ /* 0x000fe200078e0a64 */
[----:B------:R-:W-:Y:S01]  /*30c0*/  ISETP.GT.U32.AND P4, PT, R2, R96, PT ;  /* 0x000000600200720c */ /* 0x000fe20003f84070 */
[----:B------:R-:W-:Y:S01]  /*30d0*/  @!P6 IMAD.MOV R98, RZ, RZ, -R98 ;  /* 0x000000ffff62e224 */ /* 0x000fe200078e0a62 */
[----:B------:R-:W-:Y:S01]  /*30e0*/  ISETP.GE.AND P6, PT, R8, RZ, PT ;  /* 0x000000ff0800720c */ /* 0x000fe20003fc6270 */
[----:B------:R-:W-:Y:S01]  /*30f0*/  @!P5 IMAD.IADD R72, R72, 0x1, -R2 ;  /* 0x000000014848d824 */ /* 0x000fe200078e0a02 */
[----:B------:R-:W-:Y:S01]  /*3100*/  ISETP.GT.U32.AND P5, PT, R2, R76, PT ;  /* 0x0000004c0200720c */ /* 0x000fe20003fa4070 */
[----:B------:R-:W-:Y:S01]  /*3110*/  IMAD.HI.U32 R6, R3, R92, RZ ;  /* 0x0000005c03067227 */ /* 0x000fe200078e00ff */
[----:B------:R-:W-:-:S02]  /*3120*/  LOP3.LUT R8, R4, 0xac, RZ, 0xfc, !PT ;  /* 0x000000ac04087812 */ /* 0x000fc400078efcff */
[----:B------:R-:W-:Y:S01]  /*3130*/  LOP3.LUT R10, R4, 0xa8, RZ, 0xfc, !PT ;  /* 0x000000a8040a7812 */ /* 0x000fe200078efcff */
[----:B------:R-:W-:Y:S01]  /*3140*/  @!P0 IMAD.IADD R94, R94, 0x1, -R2 ;  /* 0x000000015e5e8824 */ /* 0x000fe200078e0a02 */
[----:B------:R-:W-:Y:S01]  /*3150*/  IABS R78, R8 ;  /* 0x00000008004e7213 */ /* 0x000fe20000000000 */
[----:B------:R-:W-:Y:S01]  /*3160*/  IMAD.MOV R7, RZ, RZ, -R6 ;  /* 0x000000ffff077224 */ /* 0x000fe200078e0a06 */
[----:B------:R-:W-:Y:S01]  /*3170*/  IABS R80, R10 ;  /* 0x0000000a00507213 */ /* 0x000fe20000000000 */
[----:B------:R-:W-:Y:S01]  /*3180*/  @!P1 IMAD.MOV R72, RZ, RZ, -R72 ;  /* 0x000000ffff489224 */ /* 0x000fe200078e0a48 */
[----:B------:R-:W-:Y:S01]  /*3190*/  ISETP.GT.U32.AND P1, PT, R2, R94, PT ;  /* 0x0000005e0200720c */ /* 0x000fe20003f24070 */
[----:B------:R-:W-:-:S04]  /*31a0*/  IMAD.HI.U32 R6, R3, R78, RZ ;  /* 0x0000004e03067227 */ /* 0x000fc800078e00ff */
[--C-:B------:R-:W-:Y:S01]  /*31b0*/  @!P4 IMAD.IADD R96, R96, 0x1, -R2.reuse ;  /* 0x000000016060c824 */ /* 0x100fe200078e0a02 */
[----:B------:R-:W-:Y:S01]  /*31c0*/  ISETP.GE.AND P4, PT, R11, RZ, PT ;  /* 0x000000ff0b00720c */ /* 0x000fe20003f86270 */
[----:B------:R-:W-:Y:S01]  /*31d0*/  @!P2 IMAD.IADD R74, R74, 0x1, -R2 ;  /* 0x000000014a4aa824 */ /* 0x000fe200078e0a02 */
[----:B------:R-:W-:Y:S01]  /*31e0*/  ISETP.GE.AND P2, PT, R12, RZ, PT ;  /* 0x000000ff0c00720c */ /* 0x000fe20003f46270 */
[----:B------:R-:W-:Y:S01]  /*31f0*/  IMAD R92, R2, R7, R92 ;  /* 0x00000007025c7224 */ /* 0x000fe200078e025c */
[----:B------:R-:W-:Y:S01]  /*3200*/  LOP3.LUT R11, R4, 0xa4, RZ, 0xfc, !PT ;  /* 0x000000a4040b7812 */ /* 0x000fe200078efcff */
[----:B------:R-:W-:Y:S01]  /*3210*/  @!P5 IMAD.IADD R76, R76, 0x1, -R2 ;  /* 0x000000014c4cd824 */ /* 0x000fe200078e0a02 */
[----:B------:R-:W-:Y:S01]  /*3220*/  ISETP.GT.U32.AND P0, PT, R2, R74, PT ;  /* 0x0000004a0200720c */ /* 0x000fe20003f04070 */
[----:B------:R-:W-:Y:S01]  /*3230*/  IMAD.MOV R7, RZ, RZ, -R6 ;  /* 0x000000ffff077224 */ /* 0x000fe200078e0a06 */
[----:B------:R-:W-:Y:S01]  /*3240*/  LOP3.LUT R12, R4, 0xa2, RZ, 0xfc, !PT ;  /* 0x000000a2040c7812 */ /* 0x000fe200078efcff */
[----:B------:R-:W-:Y:S01]  /*3250*/  IMAD.HI.U32 R6, R3, R90, RZ ;  /* 0x0000005a03067227 */ /* 0x000fe200078e00ff */
[----:B------:R-:W-:-:S02]  /*3260*/  ISETP.GT.U32.AND P5, PT, R2, R76, PT ;  /* 0x0000004c0200720c */ /* 0x000fc40003fa4070 */
[----:B------:R-:W-:Y:S01]  /*3270*/  IABS R82, R11 ;  /* 0x0000000b00527213 */ /* 0x000fe20000000000 */
[----:B------:R-:W-:Y:S01]  /*3280*/  @!P6 IMAD.MOV R96, RZ, RZ, -R96 ;  /* 0x000000ffff60e224 */ /* 0x000fe200078e0a60 */
[C---:B------:R-:W-:Y:S01]  /*3290*/  ISETP.GT.U32.AND P6, PT, R2.reuse, R92, PT ;  /* 0x0000005c0200720c */ /* 0x040fe20003fc4070 */
[----:B------:R-:W-:Y:S01]  /*32a0*/  IMAD R78, R2, R7, R78 ;  /* 0x00000007024e7224 */ /* 0x000fe200078e024e */
[----:B------:R-:W-:Y:S01]  /*32b0*/  IABS R86, R12 ;  /* 0x0000000c00567213 */ /* 0x000fe20000000000 */
[----:B------:R-:W-:Y:S02]  /*32c0*/  IMAD.MOV R7, RZ, RZ, -R6 ;  /* 0x000000ffff077224 */ /* 0x000fe400078e0a06 */
[----:B------:R-:W-:Y:S01]  /*32d0*/  @!P1 IMAD.IADD R94, R94, 0x1, -R2 ;  /* 0x000000015e5e9824 */ /* 0x000fe200078e0a02 */
[----:B------:R-:W-:Y:S01]  /*32e0*/  ISETP.GE.AND P1, PT, R8, RZ, PT ;  /* 0x000000ff0800720c */ /* 0x000fe20003f26270 */
[----:B------:R-:W-:Y:S01]  /*32f0*/  IMAD R90, R2, R7, R90 ;  /* 0x00000007025a7224 */ /* 0x000fe200078e025a */
[----:B------:R-:W-:Y:S01]  /*3300*/  LOP3.LUT R8, R4, 0xa6, RZ, 0xfc, !PT ;  /* 0x000000a604087812 */ /* 0x000fe200078efcff */
[----:B------:R-:W-:-:S02]  /*3310*/  @!P2 IMAD.MOV R94, RZ, RZ, -R94 ;  /* 0x000000ffff5ea224 */ /* 0x000fc400078e0a5e */
[--C-:B------:R-:W-:Y:S01]  /*3320*/  @!P0 IMAD.IADD R74, R74, 0x1, -R2.reuse ;  /* 0x000000014a4a8824 */ /* 0x100fe200078e0a02 */
[----:B------:R-:W-:Y:S01]  /*3330*/  ISETP.GT.U32.AND P2, PT, R2, R90, PT ;  /* 0x0000005a0200720c */ /* 0x000fe20003f44070 */
[--C-:B------:R-:W-:Y:S01]  /*3340*/  @!P5 IMAD.IADD R76, R76, 0x1, -R2.reuse ;  /* 0x000000014c4cd824 */ /* 0x100fe200078e0a02 */
[----:B------:R-:W-:Y:S01]  /*3350*/  ISETP.GT.U32.AND P5, PT, R2, R78, PT ;  /* 0x0000004e0200720c */ /* 0x000fe20003fa4070 */
[----:B------:R-:W-:Y:S01]  /*3360*/  @!P6 IMAD.IADD R92, R92, 0x1, -R2 ;  /* 0x000000015c5ce824 */ /* 0x000fe200078e0a02 */
[----:B------:R-:W-:Y:S01]  /*3370*/  IABS R88, R8 ;  /* 0x0000000800587213 */ /* 0x000fe20000000000 */
[----:B------:R-:W-:Y:S01]  /*3380*/  @!P4 IMAD.MOV R74, RZ, RZ, -R74 ;  /* 0x000000ffff4ac224 */ /* 0x000fe200078e0a4a */
[----:B------:R-:W-:Y:S01]  /*3390*/  ISETP.GE.AND P6, PT, R9, RZ, PT ;  /* 0x000000ff0900720c */ /* 0x000fe20003fc6270 */
[----:B------:R-:W-:Y:S01]  /*33a0*/  IMAD.HI.U32 R6, R3, R80, RZ ;  /* 0x0000005003067227 */ /* 0x000fe200078e00ff */
[----:B------:R-:W-:Y:S02]  /*33b0*/  ISETP.GT.U32.AND P4, PT, R2, R92, PT ;  /* 0x0000005c0200720c */ /* 0x000fe40003f84070 */
[----:B------:R-:W-:Y:S01]  /*33c0*/  ISETP.GE.AND P0, PT, R14, RZ, PT ;  /* 0x000000ff0e00720c */ /* 0x000fe20003f06270 */
[----:B------:R-:W-:Y:S01]  /*33d0*/  IMAD.MOV R7, RZ, RZ, -R6 ;  /* 0x000000ffff077224 */ /* 0x000fe200078e0a06 */
[----:B------:R-:W-:Y:S01]  /*33e0*/  LOP3.LUT R14, R4, 0x82, RZ, 0xfc, !PT ;  /* 0x00000082040e7812 */ /* 0x000fe200078efcff */
[----:B------:R-:W-:-:S02]  /*33f0*/  @!P2 IMAD.IADD R90, R90, 0x1, -R2 ;  /* 0x000000015a5aa824 */ /* 0x000fc400078e0a02 */
[----:B------:R-:W-:Y:S01]  /*3400*/  @!P5 IMAD.IADD R78, R78, 0x1, -R2 ;  /* 0x000000014e4ed824 */ /* 0x000fe200078e0a02 */
[----:B------:R-:W-:Y:S01]  /*3410*/  IABS R164, R14 ;  /* 0x0000000e00a47213 */ /* 0x000fe20000000000 */
[C---:B------:R-:W-:Y:S01]  /*3420*/  IMAD R80, R2.reuse, R7, R80 ;  /* 0x0000000702507224 */ /* 0x040fe200078e0250 */
[C---:B------:R-:W-:Y:S01]  /*3430*/  ISETP.GT.U32.AND P2, PT, R2.reuse, R90, PT ;  /* 0x0000005a0200720c */ /* 0x040fe20003f44070 */
[----:B------:R-:W-:Y:S01]  /*3440*/  IMAD.HI.U32 R6, R3, R88, RZ ;  /* 0x0000005803067227 */ /* 0x000fe200078e00ff */
[----:B------:R-:W-:-:S03]  /*3450*/  ISETP.GT.U32.AND P5, PT, R2, R78, PT ;  /* 0x0000004e0200720c */ /* 0x000fc60003fa4070 */
[----:B------:R-:W-:-:S04]  /*3460*/  IMAD.HI.U32 R7, R3, R82, RZ ;  /* 0x0000005203077227 */ /* 0x000fc800078e00ff */
[----:B------:R-:W-:Y:S01]  /*3470*/  @!P4 IMAD.IADD R92, R92, 0x1, -R2 ;  /* 0x000000015c5cc824 */ /* 0x000fe200078e0a02 */
[----:B------:R-:W-:Y:S01]  /*3480*/  ISETP.GT.U32.AND P4, PT, R2, R80, PT ;  /* 0x000000500200720c */ /* 0x000fe20003f84070 */
[----:B------:R-:W-:Y:S02]  /*3490*/  IMAD.MOV R9, RZ, RZ, -R6 ;  /* 0x000000ffff097224 */ /* 0x000fe400078e0a06 */
[----:B------:R-:W-:-:S04]  /*34a0*/  IMAD.HI.U32 R6, R3, R86, RZ ;  /* 0x0000005603067227 */ /* 0x000fc800078e00ff */
[----:B------:R-:W-:Y:S02]  /*34b0*/  IMAD.MOV R7, RZ, RZ, -R7 ;  /* 0x000000ffff077224 */ /* 0x000fe400078e0a07 */
[C---:B------:R-:W-:Y:S02]  /*34c0*/  IMAD R88, R2.reuse, R9, R88 ;  /* 0x0000000902587224 */ /* 0x040fe400078e0258 */
[----:B------:R-:W-:Y:S02]  /*34d0*/  IMAD.MOV R9, RZ, RZ, -R6 ;  /* 0x000000ffff097224 */ /* 0x000fe400078e0a06 */
[C---:B------:R-:W-:Y:S02]  /*34e0*/  IMAD R82, R2.reuse, R7, R82 ;  /* 0x0000000702527224 */ /* 0x040fe400078e0252 */
[----:B------:R-:W-:Y:S02]  /*34f0*/  IMAD R86, R2, R9, R86 ;  /* 0x0000000902567224 */ /* 0x000fe400078e0256 */
[--C-:B------:R-:W-:Y:S01]  /*3500*/  @!P2 IMAD.IADD R90, R90, 0x1, -R2.reuse ;  /* 0x000000015a5aa824 */ /* 0x100fe200078e0a02 */
[----:B------:R-:W-:Y:S01]  /*3510*/  ISETP.GT.U32.AND P2, PT, R2, R82, PT ;  /* 0x000000520200720c */ /* 0x000fe20003f44070 */
[--C-:B------:R-:W-:Y:S01]  /*3520*/  @!P5 IMAD.IADD R78, R78, 0x1, -R2.reuse ;  /* 0x000000014e4ed824 */ /* 0x100fe200078e0a02 */
[----:B------:R-:W-:Y:S01]  /*3530*/  ISETP.GE.AND P5, PT, R8, RZ, PT ;  /* 0x000000ff0800720c */ /* 0x000fe20003fa6270 */
[----:B------:R-:W-:Y:S01]  /*3540*/  @!P4 IMAD.IADD R80, R80, 0x1, -R2 ;  /* 0x000000015050c824 */ /* 0x000fe200078e0a02 */
[----:B------:R-:W-:Y:S01]  /*3550*/  LOP3.LUT R8, R4, 0xa0, RZ, 0xfc, !PT ;  /* 0x000000a004087812 */ /* 0x000fe200078efcff */
[----:B------:R-:W-:Y:S01]  /*3560*/  @!P6 IMAD.MOV R90, RZ, RZ, -R90 ;  /* 0x000000ffff5ae224 */ /* 0x000fe200078e0a5a */
[C---:B------:R-:W-:Y:S01]  /*3570*/  ISETP.GT.U32.AND P6, PT, R2.reuse, R86, PT ;  /* 0x000000560200720c */ /* 0x040fe20003fc4070 */
[----:B------:R-:W-:Y:S01]  /*3580*/  @!P3 IMAD.MOV R92, RZ, RZ, -R92 ;  /* 0x000000ffff5cb224 */ /* 0x000fe200078e0a5c */
[C---:B------:R-:W-:Y:S01]  /*3590*/  ISETP.GT.U32.AND P3, PT, R2.reuse, R80, PT ;  /* 0x000000500200720c */ /* 0x040fe20003f64070 */
[----:B------:R-:W-:Y:S01]  /*35a0*/  VIADD R7, R5, 0x9e ;  /* 0x0000009e05077836 */ /* 0x000fe20000000000 */
[----:B------:R-:W-:Y:S01]  /*35b0*/  IABS R84, R8 ;  /* 0x0000000800547213 */ /* 0x000fe20000000000 */
[----:B------:R-:W-:Y:S01]  /*35c0*/  @!P0 IMAD.MOV R76, RZ, RZ, -R76 ;  /* 0x000000ffff4c8224 */ /* 0x000fe200078e0a4c */
[----:B------:R-:W-:Y:S01]  /*35d0*/  ISETP.GT.U32.AND P4, PT, R2, R88, PT ;  /* 0x000000580200720c */ /* 0x000fe20003f84070 */
[----:B------:R-:W-:Y:S01]  /*35e0*/  @!P2 IMAD.IADD R82, R82, 0x1, -R2 ;  /* 0x000000015252a824 */ /* 0x000fe200078e0a02 */
[----:B------:R-:W-:Y:S01]  /*35f0*/  IABS R136, R7 ;  /* 0x0000000700887213 */ /* 0x000fe20000000000 */
[----:B------:R-:W-:Y:S01]  /*3600*/  IMAD.HI.U32 R6, R3, R84, RZ ;  /* 0x0000005403067227 */ /* 0x000fe200078e00ff */
[----:B------:R-:W-:-:S02]  /*3610*/  ISETP.GE.AND P0, PT, R10, RZ, PT ;  /* 0x000000ff0a00720c */ /* 0x000fc40003f06270 */
[----:B------:R-:W-:Y:S01]  /*3620*/  LOP3.LUT R10, R4, 0x9a, RZ, 0xfc, !PT ;  /* 0x0000009a040a7812 */ /* 0x000fe200078efcff */
[----:B------:R-:W-:Y:S01]  /*3630*/  @!P6 IMAD.IADD R86, R86, 0x1, -R2 ;  /* 0x000000015656e824 */ /* 0x000fe200078e0a02 */
[----:B------:R-:W-:Y:S01]  /*3640*/  ISETP.GT.U32.AND P6, PT, R2, R82, PT ;  /* 0x000000520200720c */ /* 0x000fe20003fc4070 */
[----:B------:R-:W-:Y:S01]  /*3650*/  IMAD.MOV R9, RZ, RZ, -R6 ;  /* 0x000000ffff097224 */ /* 0x000fe200078e0a06 */
[----:B------:R-:W-:Y:S01]  /*3660*/  IABS R140, R10 ;  /* 0x0000000a008c7213 */ /* 0x000fe20000000000 */
[----:B------:R-:W-:-:S04]  /*3670*/  IMAD.HI.U32 R6, R3, R136, RZ ;  /* 0x0000008803067227 */ /* 0x000fc800078e00ff */
[--C-:B------:R-:W-:Y:S01]  /*3680*/  @!P3 IMAD.IADD R80, R80, 0x1, -R2.reuse ;  /* 0x000000015050b824 */ /* 0x100fe200078e0a02 */
[----:B------:R-:W-:Y:S01]  /*3690*/  ISETP.GE.AND P3, PT, R7, RZ, PT ;  /* 0x000000ff0700720c */ /* 0x000fe20003f66270 */
[----:B------:R-:W-:Y:S01]  /*36a0*/  @!P4 IMAD.IADD R88, R88, 0x1, -R2 ;  /* 0x000000015858c824 */ /* 0x000fe200078e0a02 */
[----:B------:R-:W-:Y:S01]  /*36b0*/  ISETP.GE.AND P4, PT, R12, RZ, PT ;  /* 0x000000ff0c00720c */ /* 0x000fe20003f86270 */
[----:B------:R-:W-:Y:S01]  /*36c0*/  IMAD.MOV R7, RZ, RZ, -R6 ;  /* 0x000000ffff077224 */ /* 0x000fe200078e0a06 */
[----:B------:R-:W-:Y:S01]  /*36d0*/  LOP3.LUT R12, R4, 0x84, RZ, 0xfc, !PT ;  /* 0x00000084040c7812 */ /* 0x000fe200078efcff */
[----:B------:R-:W-:Y:S01]  /*36e0*/  @!P6 IMAD.IADD R82, R82, 0x1, -R2 ;  /* 0x000000015252e824 */ /* 0x000fe200078e0a02 */
[C---:B------:R-:W-:Y:S01]  /*36f0*/  ISETP.GT.U32.AND P2, PT, R2.reuse, R88, PT ;  /* 0x000000580200720c */ /* 0x040fe20003f44070 */
[C---:B------:R-:W-:Y:S01]  /*3700*/  IMAD R136, R2.reuse, R7, R136 ;  /* 0x0000000702887224 */ /* 0x040fe200078e0288 */
[----:B------:R-:W-:Y:S01]  /*3710*/  IABS R162, R12 ;  /* 0x0000000c00a27213 */ /* 0x000fe20000000000 */
[----:B------:R-:W-:Y:S01]  /*3720*/  IMAD R84, R2, R9, R84 ;  /* 0x0000000902547224 */ /* 0x000fe200078e0254 */
[----:B------:R-:W-:Y:S01]  /*3730*/  LOP3.LUT R9, R4, 0x9c, RZ, 0xfc, !PT ;  /* 0x0000009c04097812 */ /* 0x000fe200078efcff */
[----:B------:R-:W-:Y:S01]  /*3740*/  @!P1 IMAD.MOV R78, RZ, RZ, -R78 ;  /* 0x000000ffff4e9224 */ /* 0x000fe200078e0a4e */
[----:B------:R-:W-:Y:S01]  /*3750*/  ISETP.GT.U32.AND P6, PT, R2, R136, PT ;  /* 0x000000880200720c */ /* 0x000fe20003fc4070 */
[----:B------:R-:W-:Y:S01]  /*3760*/  @!P0 IMAD.MOV R80, RZ, RZ, -R80 ;  /* 0x000000ffff508224 */ /* 0x000fe200078e0a50 */
[----:B------:R-:W-:-:S02]  /*3770*/  IABS R142, R9 ;  /* 0x00000009008e7213 */ /* 0x000fc40000000000 */
[----:B------:R-:W-:Y:S02]  /*3780*/  ISETP.GE.AND P1, PT, R11, RZ, PT ;  /* 0x000000ff0b00720c */ /* 0x000fe40003f26270 */
[----:B------:R-:W-:Y:S01]  /*3790*/  LOP3.LUT R11, R4, 0x98, RZ, 0xfc, !PT ;  /* 0x00000098040b7812 */ /* 0x000fe200078efcff */
[--C-:B------:R-:W-:Y:S01]  /*37a0*/  @!P2 IMAD.IADD R88, R88, 0x1, -R2.reuse ;  /* 0x000000015858a824 */ /* 0x100fe200078e0a02 */
[C---:B------:R-:W-:Y:S01]  /*37b0*/  ISETP.GT.U32.AND P2, PT, R2.reuse, R84, PT ;  /* 0x000000540200720c */ /* 0x040fe20003f44070 */
[----:B------:R-:W-:Y:S01]  /*37c0*/  IMAD.HI.U32 R6, R3, R142, RZ ;  /* 0x0000008e03067227 */ /* 0x000fe200078e00ff */
[----:B------:R-:W-:Y:S02]  /*37d0*/  IABS R138, R11 ;  /* 0x0000000b008a7213 */ /* 0x000fe40000000000 */
[----:B------:R-:W-:Y:S01]  /*37e0*/  ISETP.GT.U32.AND P0, PT, R2, R86, PT ;  /* 0x000000560200720c */ /* 0x000fe20003f04070 */
[----:B------:R-:W-:Y:S02]  /*37f0*/  @!P6 IMAD.IADD R136, R136, 0x1, -R2 ;  /* 0x000000018888e824 */ /* 0x000fe400078e0a02 */
[----:B------:R-:W-:-:S02]  /*3800*/  IMAD.MOV R7, RZ, RZ, -R6 ;  /* 0x000000ffff077224 */ /* 0x000fc400078e0a06 */
[----:B------:R-:W-:Y:S01]  /*3810*/  @!P5 IMAD.MOV R88, RZ, RZ, -R88 ;  /* 0x000000ffff58d224 */ /* 0x000fe200078e0a58 */
[C---:B------:R-:W-:Y:S01]  /*3820*/  ISETP.GT.U32.AND P6, PT, R2.reuse, R136, PT ;  /* 0x000000880200720c */ /* 0x040fe20003fc4070 */
[----:B------:R-:W-:Y:S02]  /*3830*/  IMAD R142, R2, R7, R142 ;  /* 0x00000007028e7224 */ /* 0x000fe400078e028e */
[----:B------:R-:W-:-:S04]  /*3840*/  IMAD.HI.U32 R7, R3, R138, RZ ;  /* 0x0000008a03077227 */ /* 0x000fc800078e00ff */
[----:B------:R-:W-:Y:S01]  /*3850*/  @!P2 IMAD.IADD R84, R84, 0x1, -R2 ;  /* 0x000000015454a824 */ /* 0x000fe200078e0a02 */
[----:B------:R-:W-:Y:S01]  /*3860*/  ISETP.GE.AND P2, PT, R9, RZ, PT ;  /* 0x000000ff0900720c */ /* 0x000fe20003f46270 */
[----:B------:R-:W-:Y:S02]  /*3870*/  IMAD.MOV R7, RZ, RZ, -R7 ;  /* 0x000000ffff077224 */ /* 0x000fe400078e0a07 */
[----:B------:R-:W-:Y:S01]  /*3880*/  @!P1 IMAD.MOV R82, RZ, RZ, -R82 ;  /* 0x000000ffff529224 */ /* 0x000fe200078e0a52 */
[C---:B------:R-:W-:Y:S01]  /*3890*/  ISETP.GT.U32.AND P5, PT, R2.reuse, R84, PT ;  /* 0x000000540200720c */ /* 0x040fe20003fa4070 */
[C---:B------:R-:W-:Y:S01]  /*38a0*/  IMAD R138, R2.reuse, R7, R138 ;  /* 0x00000007028a7224 */ /* 0x040fe200078e028a */
[----:B------:R-:W-:Y:S01]  /*38b0*/  ISETP.GT.U32.AND P1, PT, R2, R142, PT ;  /* 0x0000008e0200720c */ /* 0x000fe20003f24070 */
[--C-:B------:R-:W-:Y:S01]  /*38c0*/  @!P0 IMAD.IADD R86, R86, 0x1, -R2.reuse ;  /* 0x0000000156568824 */ /* 0x100fe200078e0a02 */
[----:B------:R-:W-:Y:S01]  /*38d0*/  ISETP.GE.AND P0, PT, R8, RZ, PT ;  /* 0x000000ff0800720c */ /* 0x000fe20003f06270 */
[----:B------:R-:W-:Y:S01]  /*38e0*/  @!P6 IMAD.IADD R136, R136, 0x1, -R2 ;  /* 0x000000018888e824 */ /* 0x000fe200078e0a02 */
[----:B------:R-:W-:Y:S01]  /*38f0*/  ISETP.GT.U32.AND P6, PT, R2, R138, PT ;  /* 0x0000008a0200720c */ /* 0x000fe20003fc4070 */
[----:B------:R-:W-:Y:S01]  /*3900*/  IMAD.HI.U32 R6, R3, R140, RZ ;  /* 0x0000008c03067227 */ /* 0x000fe200078e00ff */
[----:B------:R-:W-:-:S03]  /*3910*/  LOP3.LUT R8, R4, 0x96, RZ, 0xfc, !PT ;  /* 0x0000009604087812 */ /* 0x000fc600078efcff */
[----:B------:R-:W-:Y:S01]  /*3920*/  IMAD.MOV R9, RZ, RZ, -R6 ;  /* 0x000000ffff097224 */ /* 0x000fe200078e0a06 */
[----:B------:R-:W-:Y:S01]  /*3930*/  IABS R144, R8 ;  /* 0x0000000800907213 */ /* 0x000fe20000000000 */
[----:B------:R-:W-:Y:S01]  /*3940*/  @!P5 IMAD.IADD R84, R84, 0x1, -R2 ;  /* 0x000000015454d824 */ /* 0x000fe200078e0a02 */
[----:B------:R-:W-:Y:S01]  /*3950*/  ISETP.GE.AND P5, PT, R10, RZ, PT ;  /* 0x000000ff0a00720c */ /* 0x000fe20003fa6270 */
[----:B------:R-:W-:Y:S01]  /*3960*/  IMAD R140, R2, R9, R140 ;  /* 0x00000009028c7224 */ /* 0x000fe200078e028c */
[----:B------:R-:W-:Y:S01]  /*3970*/  LOP3.LUT R9, R4, 0x94, RZ, 0xfc, !PT ;  /* 0x0000009404097812 */ /* 0x000fe200078efcff */
[----:B------:R-:W-:Y:S01]  /*3980*/  @!P1 IMAD.IADD R142, R142, 0x1, -R2 ;  /* 0x000000018e8e9824 */ /* 0x000fe200078e0a02 */
[----:B------:R-:W-:Y:S01]  /*3990*/  LOP3.LUT R10, R4, 0x92, RZ, 0xfc, !PT ;  /* 0x00000092040a7812 */ /* 0x000fe200078efcff */
[----:B------:R-:W-:Y:S01]  /*39a0*/  @!P4 IMAD.MOV R86, RZ, RZ, -R86 ;  /* 0x000000ffff56c224 */ /* 0x000fe200078e0a56 */
[----:B------:R-:W-:Y:S01]  /*39b0*/  ISETP.GT.U32.AND P4, PT, R2, R140, PT ;  /* 0x0000008c0200720c */ /* 0x000fe20003f84070 */
[----:B------:R-:W-:Y:S01]  /*39c0*/  @!P0 IMAD.MOV R84, RZ, RZ, -R84 ;  /* 0x000000ffff548224 */ /* 0x000fe200078e0a54 */
[----:B------:R-:W-:Y:S01]  /*39d0*/  IABS R146, R9 ;  /* 0x0000000900927213 */ /* 0x000fe20000000000 */
[----:B------:R-:W-:Y:S01]  /*39e0*/  @!P6 IMAD.IADD R138, R138, 0x1, -R2 ;  /* 0x000000018a8ae824 */ /* 0x000fe200078e0a02 */
[----:B------:R-:W-:Y:S01]  /*39f0*/  ISETP.GT.U32.AND P0, PT, R2, R142, PT ;  /* 0x0000008e0200720c */ /* 0x000fe20003f04070 */
[----:B------:R-:W-:Y:S01]  /*3a00*/  IMAD.HI.U32 R6, R3, R144, RZ ;  /* 0x0000009003067227 */ /* 0x000fe200078e00ff */
[----:B------:R-:W-:-:S02]  /*3a10*/  IABS R148, R10 ;  /* 0x0000000a00947213 */ /* 0x000fc40000000000 */
[----:B------:R-:W-:Y:S01]  /*3a20*/  ISETP.GT.U32.AND P6, PT, R2, R138, PT ;  /* 0x0000008a0200720c */ /* 0x000fe20003fc4070 */
[----:B------:R-:W-:Y:S01]  /*3a30*/  IMAD.MOV R7, RZ, RZ, -R6 ;  /* 0x000000ffff077224 */ /* 0x000fe200078e0a06 */
[----:B------:R-:W-:Y:S01]  /*3a40*/  ISETP.GE.AND P1, PT, R11, RZ, PT ;  /* 0x000000ff0b00720c */ /* 0x000fe20003f26270 */
[----:B------:R-:W-:Y:S01]  /*3a50*/  IMAD.HI.U32 R6, R3, R146, RZ ;  /* 0x0000009203067227 */ /* 0x000fe200078e00ff */
[----:B------:R-:W-:-:S03]  /*3a60*/  LOP3.LUT R11, R4, 0x8c, RZ, 0xfc, !PT ;  /* 0x0000008c040b7812 */ /* 0x000fc600078efcff */
[----:B------:R-:W-:Y:S01]  /*3a70*/  IMAD R144, R2, R7, R144 ;  /* 0x0000000702907224 */ /* 0x000fe200078e0290 */
[----:B------:R-:W-:Y:S01]  /*3a80*/  IABS R154, R11 ;  /* 0x0000000b009a7213 */ /* 0x000fe20000000000 */
[----:B------:R-:W-:Y:S02]  /*3a90*/  IMAD.MOV R7, RZ, RZ, -R6 ;  /* 0x000000ffff077224 */ /* 0x000fe400078e0a06 */
[--C-:B------:R-:W-:Y:S02]  /*3aa0*/  @!P4 IMAD.IADD R140, R140, 0x1, -R2.reuse ;  /* 0x000000018c8cc824 */ /* 0x100fe400078e0a02 */
[----:B------:R-:W-:Y:S01]  /*3ab0*/  @!P0 IMAD.IADD R142, R142, 0x1, -R2 ;  /* 0x000000018e8e8824 */ /* 0x000fe200078e0a02 */
[C---:B------:R-:W-:Y:S01]  /*3ac0*/  ISETP.GT.U32.AND P0, PT, R2.reuse, R144, PT ;  /* 0x000000900200720c */ /* 0x040fe20003f04070 */
[C---:B------:R-:W-:Y:S01]  /*3ad0*/  IMAD R146, R2.reuse, R7, R146 ;  /* 0x0000000702927224 */ /* 0x040fe200078e0292 */
[----:B------:R-:W-:Y:S01]  /*3ae0*/  ISETP.GT.U32.AND P4, PT, R2, R140, PT ;  /* 0x0000008c0200720c */ /* 0x000fe20003f84070 */
[----:B------:R-:W-:-:S02]  /*3af0*/  @!P6 IMAD.IADD R138, R138, 0x1, -R2 ;  /* 0x000000018a8ae824 */ /* 0x000fc400078e0a02 */
[----:B------:R-:W-:Y:S01]  /*3b00*/  @!P3 IMAD.MOV R136, RZ, RZ, -R136 ;  /* 0x000000ffff88b224 */ /* 0x000fe200078e0a88 */
[----:B------:R-:W-:Y:S01]  /*3b10*/  ISETP.GT.U32.AND P6, PT, R2, R146, PT ;  /* 0x000000920200720c */ /* 0x000fe20003fc4070 */
[----:B------:R-:W-:Y:S01]  /*3b20*/  IMAD.HI.U32 R6, R3, R148, RZ ;  /* 0x0000009403067227 */ /* 0x000fe200078e00ff */
[----:B------:R-:W-:Y:S02]  /*3b30*/  ISETP.GE.AND P3, PT, R8, RZ, PT ;  /* 0x000000ff0800720c */ /* 0x000fe40003f66270 */
[----:B------:R-:W-:Y:S01]  /*3b40*/  LOP3.LUT R8, R4, 0x90, RZ, 0xfc, !PT ;  /* 0x0000009004087812 */ /* 0x000fe200078efcff */
[----:B------:R-:W-:Y:S02]  /*3b50*/  VIADD R7, R5, 0x8e ;  /* 0x0000008e05077836 */ /* 0x000fe40000000000 */
[--C-:B------:R-:W-:Y:S01]  /*3b60*/  @!P0 IMAD.IADD R144, R144, 0x1, -R2.reuse ;  /* 0x0000000190908824 */ /* 0x100fe200078e0a02 */
[----:B------:R-:W-:Y:S01]  /*3b70*/  IABS R150, R8 ;  /* 0x0000000800967213 */ /* 0x000fe20000000000 */
[----:B------:R-:W-:Y:S01]  /*3b80*/  @!P4 IMAD.IADD R140, R140, 0x1, -R2 ;  /* 0x000000018c8cc824 */ /* 0x000fe200078e0a02 */
[----:B------:R-:W-:Y:S01]  /*3b90*/  ISETP.GE.AND P4, PT, R9, RZ, PT ;  /* 0x000000ff0900720c */ /* 0x000fe20003f86270 */
[----:B------:R-:W-:Y:S01]  /*3ba0*/  IMAD.MOV R9, RZ, RZ, -R6 ;  /* 0x000000ffff097224 */ /* 0x000fe200078e0a06 */
[----:B------:R-:W-:Y:S01]  /*3bb0*/  ISETP.GE.AND P0, PT, R7, RZ, PT ;  /* 0x000000ff0700720c */ /* 0x000fe20003f06270 */
[----:B------:R-:W-:Y:S01]  /*3bc0*/  @!P6 IMAD.IADD R146, R146, 0x1, -R2 ;  /* 0x000000019292e824 */ /* 0x000fe200078e0a02 */
[----:B------:R-:W-:Y:S01]  /*3bd0*/  ISETP.GT.U32.AND P6, PT, R2, R144, PT ;  /* 0x000000900200720c */ /* 0x000fe20003fc4070 */
[----:B------:R-:W-:Y:S01]  /*3be0*/  IMAD.HI.U32 R6, R3, R150, RZ ;  /* 0x0000009603067227 */ /* 0x000fe200078e00ff */
[----:B------:R-:W-:-:S03]  /*3bf0*/  IABS R152, R7 ;  /* 0x0000000700987213 */ /* 0x000fc60000000000 */
[----:B------:R-:W-:Y:S02]  /*3c00*/  IMAD.MOV R7, RZ, RZ, -R6 ;  /* 0x000000ffff077224 */ /* 0x000fe400078e0a06 */
[----:B------:R-:W-:Y:S01]  /*3c10*/  @!P2 IMAD.MOV R142, RZ, RZ, -R142 ;  /* 0x000000ffff8ea224 */ /* 0x000fe200078e0a8e */
[C---:B------:R-:W-:Y:S01]  /*3c20*/  ISETP.GT.U32.AND P2, PT, R2.reuse, R146, PT ;  /* 0x000000920200720c */ /* 0x040fe20003f44070 */
[C---:B------:R-:W-:Y:S02]  /*3c30*/  IMAD R150, R2.reuse, R7, R150 ;  /* 0x0000000702967224 */ /* 0x040fe400078e0296 */
[----:B------:R-:W-:Y:S02]  /*3c40*/  IMAD R148, R2, R9, R148 ;  /* 0x0000000902947224 */ /* 0x000fe400078e0294 */
[----:B------:R-:W-:Y:S01]  /*3c50*/  @!P6 IMAD.IADD R144, R144, 0x1, -R2 ;  /* 0x000000019090e824 */ /* 0x000fe200078e0a02 */
[C---:B------:R-:W-:Y:S01]  /*3c60*/  ISETP.GT.U32.AND P6, PT, R2.reuse, R150, PT ;  /* 0x000000960200720c */ /* 0x040fe20003fc4070 */
[----:B------:R-:W-:Y:S01]  /*3c70*/  @!P5 IMAD.MOV R140, RZ, RZ, -R140 ;  /* 0x000000ffff8cd224 */ /* 0x000fe200078e0a8c */
[----:B------:R-:W-:Y:S01]  /*3c80*/  ISETP.GT.U32.AND P5, PT, R2, R148, PT ;  /* 0x000000940200720c */ /* 0x000fe20003fa4070 */
[----:B------:R-:W-:Y:S01]  /*3c90*/  @!P1 IMAD.MOV R138, RZ, RZ, -R138 ;  /* 0x000000ffff8a9224 */ /* 0x000fe200078e0a8a */
[----:B------:R-:W-:Y:S01]  /*3ca0*/  ISETP.GE.AND P1, PT, R10, RZ, PT ;  /* 0x000000ff0a00720c */ /* 0x000fe20003f26270 */
[----:B------:R-:W-:Y:S01]  /*3cb0*/  IMAD.HI.U32 R6, R3, R152, RZ ;  /* 0x0000009803067227 */ /* 0x000fe200078e00ff */
[----:B------:R-:W-:-:S03]  /*3cc0*/  LOP3.LUT R10, R4, 0x8a, RZ, 0xfc, !PT ;  /* 0x0000008a040a7812 */ /* 0x000fc600078efcff */
[--C-:B------:R-:W-:Y:S01]  /*3cd0*/  @!P2 IMAD.IADD R146, R146, 0x1, -R2.reuse ;  /* 0x000000019292a824 */ /* 0x100fe200078e0a02 */
[----:B------:R-:W-:Y:S01]  /*3ce0*/  ISETP.GE.AND P2, PT, R8, RZ, PT ;  /* 0x000000ff0800720c */ /* 0x000fe20003f46270 */
[C---:B------:R-:W-:Y:S01]  /*3cf0*/  IMAD.HI.U32 R7, R3.reuse, R154, RZ ;  /* 0x0000009a03077227 */ /* 0x040fe200078e00ff */
[----:B------:R-:W-:Y:S02]  /*3d00*/  IABS R156, R10 ;  /* 0x0000000a009c7213 */ /* 0x000fe40000000000 */
[----:B------:R-:W-:Y:S01]  /*3d10*/  LOP3.LUT R8, R4, 0x88, RZ, 0xfc, !PT ;  /* 0x0000008804087812 */ /* 0x000fe200078efcff */
[----:B------:R-:W-:Y:S02]  /*3d20*/  @!P6 IMAD.IADD R150, R150, 0x1, -R2 ;  /* 0x000000019696e824 */ /* 0x000fe400078e0a02 */
[----:B------:R-:W-:Y:S01]  /*3d30*/  IMAD.MOV R9, RZ, RZ, -R6 ;  /* 0x000000ffff097224 */ /* 0x000fe200078e0a06 */
[----:B------:R-:W-:Y:S01]  /*3d40*/  IABS R158, R8 ;  /* 0x00000008009e7213 */ /* 0x000fe20000000000 */
[----:B------:R-:W-:Y:S01]  /*3d50*/  IMAD.MOV R7, RZ, RZ, -R7 ;  /* 0x000000ffff077224 */ /* 0x000fe200078e0a07 */
[----:B------:R-:W-:Y:S01]  /*3d60*/  ISETP.GT.U32.AND P6, PT, R2, R150, PT ;  /* 0x000000960200720c */ /* 0x000fe20003fc4070 */
[----:B------:R-:W-:-:S04]  /*3d70*/  IMAD.HI.U32 R6, R3, R156, RZ ;  /* 0x0000009c03067227 */ /* 0x000fc800078e00ff */
[----:B------:R-:W-:Y:S01]  /*3d80*/  @!P5 IMAD.IADD R148, R148, 0x1, -R2 ;  /* 0x000000019494d824 */ /* 0x000fe200078e0a02 */
[----:B------:R-:W-:Y:S01]  /*3d90*/  ISETP.GE.AND P5, PT, R11, RZ, PT ;  /* 0x000000ff0b00720c */ /* 0x000fe20003fa6270 */
[----:B------:R-:W-:Y:S01]  /*3da0*/  IMAD R154, R2, R7, R154 ;  /* 0x00000007029a7224 */ /* 0x000fe200078e029a */
[----:B------:R-:W-:Y:S01]  /*3db0*/  LOP3.LUT R11, R4, 0x86, RZ, 0xfc, !PT ;  /* 0x00000086040b7812 */ /* 0x000fe200078efcff */
[----:B------:R-:W-:Y:S02]  /*3dc0*/  IMAD.MOV R7, RZ, RZ, -R6 ;  /* 0x000000ffff077224 */ /* 0x000fe400078e0a06 */
[----:B------:R-:W-:Y:S01]  /*3dd0*/  IMAD.HI.U32 R6, R3, R158, RZ ;  /* 0x0000009e03067227 */ /* 0x000fe200078e00ff */
[----:B------:R-:W-:-:S03]  /*3de0*/  IABS R160, R11 ;  /* 0x0000000b00a07213 */ /* 0x000fc60000000000 */
[----:B------:R-:W-:Y:S01]  /*3df0*/  @!P3 IMAD.MOV R144, RZ, RZ, -R144 ;  /* 0x000000ffff90b224 */ /* 0x000fe200078e0a90 */
[C---:B------:R-:W-:Y:S01]  /*3e00*/  ISETP.GT.U32.AND P3, PT, R2.reuse, R148, PT ;  /* 0x000000940200720c */ /* 0x040fe20003f64070 */
[----:B------:R-:W-:Y:S02]  /*3e10*/  IMAD R156, R2, R7, R156 ;  /* 0x00000007029c7224 */ /* 0x000fe400078e029c */
[----:B------:R-:W-:Y:S02]  /*3e20*/  IMAD.MOV R7, RZ, RZ, -R6 ;  /* 0x000000ffff077224 */ /* 0x000fe400078e0a06 */
[----:B------:R-:W-:Y:S01]  /*3e30*/  @!P6 IMAD.IADD R150, R150, 0x1, -R2 ;  /* 0x000000019696e824 */ /* 0x000fe200078e0a02 */
[C---:B------:R-:W-:Y:S01]  /*3e40*/  ISETP.GT.U32.AND P6, PT, R2.reuse, R156, PT ;  /* 0x0000009c0200720c */ /* 0x040fe20003fc4070 */
[C---:B------:R-:W-:Y:S02]  /*3e50*/  IMAD R158, R2.reuse, R7, R158 ;  /* 0x00000007029e7224 */ /* 0x040fe400078e029e */
[----:B------:R-:W-:-:S02]  /*3e60*/  IMAD R152, R2, R9, R152 ;  /* 0x0000000902987224 */ /* 0x000fc400078e0298 */
[----:B------:R-:W-:Y:S01]  /*3e70*/  @!P2 IMAD.MOV R150, RZ, RZ, -R150 ;  /* 0x000000ffff96a224 */ /* 0x000fe200078e0a96 */
[C---:B------:R-:W-:Y:S01]  /*3e80*/  ISETP.GT.U32.AND P2, PT, R2.reuse, R158, PT ;  /* 0x0000009e0200720c */ /* 0x040fe20003f44070 */
[----:B------:R-:W-:Y:S01]  /*3e90*/  @!P4 IMAD.MOV R146, RZ, RZ, -R146 ;  /* 0x000000ffff92c224 */ /* 0x000fe200078e0a92 */
[----:B------:R-:W-:Y:S01]  /*3ea0*/  ISETP.GT.U32.AND P4, PT, R2, R152, PT ;  /* 0x000000980200720c */ /* 0x000fe20003f84070 */
[----:B------:R-:W-:Y:S01]  /*3eb0*/  @!P3 IMAD.IADD R148, R148, 0x1, -R2 ;  /* 0x000000019494b824 */ /* 0x000fe200078e0a02 */
[----:B------:R-:W-:Y:S01]  /*3ec0*/  ISETP.GT.U32.AND P3, PT, R2, R154, PT ;  /* 0x0000009a0200720c */ /* 0x000fe20003f64070 */
[----:B------:R-:W-:-:S04]  /*3ed0*/  IMAD.HI.U32 R6, R3, R160, RZ ;  /* 0x000000a003067227 */ /* 0x000fc800078e00ff */
[----:B------:R-:W-:Y:S02]  /*3ee0*/  IMAD.MOV R7, RZ, RZ, -R6 ;  /* 0x000000ffff077224 */ /* 0x000fe400078e0a06 */
[----:B------:R-:W-:Y:S02]  /*3ef0*/  @!P1 IMAD.MOV R148, RZ, RZ, -R148 ;  /* 0x000000ffff949224 */ /* 0x000fe400078e0a94 */
[--C-:B------:R-:W-:Y:S02]  /*3f00*/  @!P2 IMAD.IADD R158, R158, 0x1, -R2.reuse ;  /* 0x000000019e9ea824 */ /* 0x100fe400078e0a02 */
[--C-:B------:R-:W-:Y:S01]  /*3f10*/  @!P4 IMAD.IADD R152, R152, 0x1, -R2.reuse ;  /* 0x000000019898c824 */ /* 0x100fe200078e0a02 */
[----:B------:R-:W-:Y:S01]  /*3f20*/  ISETP.GE.AND P4, PT, R10, RZ, PT ;  /* 0x000000ff0a00720c */ /* 0x000fe20003f86270 */
[----:B------:R-:W-:Y:S01]  /*3f30*/  @!P3 IMAD.IADD R154, R154, 0x1, -R2 ;  /* 0x000000019a9ab824 */ /* 0x000fe200078e0a02 */
[C---:B------:R-:W-:Y:S01]  /*3f40*/  ISETP.GT.U32.AND P2, PT, R2.reuse, R158, PT ;  /* 0x0000009e0200720c */ /* 0x040fe20003f44070 */
[C---:B------:R-:W-:Y:S01]  /*3f50*/  IMAD R160, R2.reuse, R7, R160 ;  /* 0x0000000702a07224 */ /* 0x040fe200078e02a0 */
[C---:B------:R-:W-:Y:S01]  /*3f60*/  ISETP.GT.U32.AND P3, PT, R2.reuse, R152, PT ;  /* 0x000000980200720c */ /* 0x040fe20003f64070 */
[----:B------:R-:W-:Y:S01]  /*3f70*/  IMAD.HI.U32 R7, R3, R164, RZ ;  /* 0x000000a403077227 */ /* 0x000fe200078e00ff */
[----:B------:R-:W-:-:S02]  /*3f80*/  ISETP.GT.U32.AND P1, PT, R2, R154, PT ;  /* 0x0000009a0200720c */ /* 0x000fc40003f24070 */
[----:B------:R-:W-:Y:S01]  /*3f90*/  LOP3.LUT R10, R4, 0x7c, RZ, 0xfc, !PT ;  /* 0x0000007c040a7812 */ /* 0x000fe200078efcff */
[----:B------:R-:W-:Y:S02]  /*3fa0*/  IMAD.MOV R7, RZ, RZ, -R7 ;  /* 0x000000ffff077224 */ /* 0x000fe400078e0a07 */
[----:B------:R-:W-:Y:S01]  /*3fb0*/  IMAD.HI.U32 R6, R3, R162, RZ ;  /* 0x000000a203067227 */ /* 0x000fe200078e00ff */
[----:B------:R-:W-:-:S03]  /*3fc0*/  IABS R170, R10 ;  /* 0x0000000a00aa7213 */ /* 0x000fc60000000000 */
[----:B------:R-:W-:Y:S02]  /*3fd0*/  IMAD R164, R2, R7, R164 ;  /* 0x0000000702a47224 */ /* 0x000fe400078e02a4 */
[----:B------:R-:W-:Y:S02]  /*3fe0*/  IMAD.MOV R9, RZ, RZ, -R6 ;  /* 0x000000ffff097224 */ /* 0x000fe400078e0a06 */
[--C-:B------:R-:W-:Y:S01]  /*3ff0*/  @!P2 IMAD.IADD R158, R158, 0x1, -R2.reuse ;  /* 0x000000019e9ea824 */ /* 0x100fe200078e0a02 */
[----:B------:R-:W-:Y:S01]  /*4000*/  ISETP.GT.U32.AND P2, PT, R2, R164, PT ;  /* 0x000000a40200720c */ /* 0x000fe20003f44070 */
[--C-:B------:R-:W-:Y:S01]  /*4010*/  @!P3 IMAD.IADD R152, R152, 0x1, -R2.reuse ;  /* 0x000000019898b824 */ /* 0x100fe200078e0a02 */
[----:B------:R-:W-:Y:S01]  /*4020*/  ISETP.GE.AND P3, PT, R8, RZ, PT ;  /* 0x000000ff0800720c */ /* 0x000fe20003f66270 */
[----:B------:R-:W-:Y:S01]  /*4030*/  @!P1 IMAD.IADD R154, R154, 0x1, -R2 ;  /* 0x000000019a9a9824 */ /* 0x000fe200078e0a02 */
[C---:B------:R-:W-:Y:S01]  /*4040*/  ISETP.GT.U32.AND P1, PT, R2.reuse, R160, PT ;  /* 0x000000a00200720c */ /* 0x040fe20003f24070 */
[----:B------:R-:W-:Y:S01]  /*4050*/  IMAD R162, R2, R9, R162 ;  /* 0x0000000902a27224 */ /* 0x000fe200078e02a2 */
[----:B------:R-:W-:Y:S01]  /*4060*/  LOP3.LUT R8, R4, 0x80, RZ, 0xfc, !PT ;  /* 0x0000008004087812 */ /* 0x000fe200078efcff */
[----:B------:R-:W-:-:S02]  /*4070*/  VIADD R6, R5, 0x7e ;  /* 0x0000007e05067836 */ /* 0x000fc40000000000 */
[----:B------:R-:W-:Y:S01]  /*4080*/  @!P5 IMAD.MOV R154, RZ, RZ, -R154 ;  /* 0x000000ffff9ad224 */ /* 0x000fe200078e0a9a */
[----:B------:R-:W-:Y:S01]  /*4090*/  ISETP.GT.U32.AND P5, PT, R2, R162, PT ;  /* 0x000000a20200720c */ /* 0x000fe20003fa4070 */
[----:B------:R-:W-:Y:S01]  /*40a0*/  @!P6 IMAD.IADD R156, R156, 0x1, -R2 ;  /* 0x000000019c9ce824 */ /* 0x000fe200078e0a02 */
[----:B------:R-:W-:Y:S01]  /*40b0*/  IABS R166, R8 ;  /* 0x0000000800a67213 */ /* 0x000fe20000000000 */
[----:B------:R-:W-:Y:S01]  /*40c0*/  @!P0 IMAD.MOV R152, RZ, RZ, -R152 ;  /* 0x000000ffff988224 */ /* 0x000fe200078e0a98 */
[----:B------:R-:W-:Y:S01]  /*40d0*/  IABS R168, R6 ;  /* 0x0000000600a87213 */ /* 0x000fe20000000000 */
[--C-:B------:R-:W-:Y:S01]  /*40e0*/  @!P2 IMAD.IADD R164, R164, 0x1, -R2.reuse ;  /* 0x00000001a4a4a824 */ /* 0x100fe200078e0a02 */
[----:B------:R-:W-:Y:S01]  /*40f0*/  ISETP.GT.U32.AND P6, PT, R2, R156, PT ;  /* 0x0000009c0200720c */ /* 0x000fe20003fc4070 */
[----:B------:R-:W-:Y:S01]  /*4100*/  @!P1 IMAD.IADD R160, R160, 0x1, -R2 ;  /* 0x00000001a0a09824 */ /* 0x000fe200078e0a02 */
[----:B------:R-:W-:Y:S01]  /*4110*/  ISETP.GE.AND P0, PT, R6, RZ, PT ;  /* 0x000000ff0600720c */ /* 0x000fe20003f06270 */
[----:B------:R-:W-:Y:S01]  /*4120*/  IMAD.HI.U32 R6, R3, R166, RZ ;  /* 0x000000a603067227 */ /* 0x000fe200078e00ff */
[----:B------:R-:W-:-:S02]  /*4130*/  ISETP.GT.U32.AND P2, PT, R2, R164, PT ;  /* 0x000000a40200720c */ /* 0x000fc40003f44070 */
[----:B------:R-:W-:Y:S01]  /*4140*/  ISETP.GT.U32.AND P1, PT, R2, R160, PT ;  /* 0x000000a00200720c */ /* 0x000fe20003f24070 */
[----:B------:R-:W-:-:S04]  /*4150*/  IMAD.HI.U32 R7, R3, R168, RZ ;  /* 0x000000a803077227 */ /* 0x000fc800078e00ff */
[----:B------:R-:W-:Y:S02]  /*4160*/  IMAD.MOV R9, RZ, RZ, -R6 ;  /* 0x000000ffff097224 */ /* 0x000fe400078e0a06 */
[----:B------:R-:W-:Y:S02]  /*4170*/  IMAD.MOV R7, RZ, RZ, -R7 ;  /* 0x000000ffff077224 */ /* 0x000fe400078e0a07 */
[----:B------:R-:W-:-:S04]  /*4180*/  IMAD.HI.U32 R6, R3, R170, RZ ;  /* 0x000000aa03067227 */ /* 0x000fc800078e00ff */
[----:B------:R-:W-:Y:S02]  /*4190*/  @!P5 IMAD.IADD R162, R162, 0x1, -R2 ;  /* 0x00000001a2a2d824 */ /* 0x000fe400078e0a02 */
[C---:B------:R-:W-:Y:S02]  /*41a0*/  IMAD R168, R2.reuse, R7, R168 ;  /* 0x0000000702a87224 */ /* 0x040fe400078e02a8 */
[----:B------:R-:W-:Y:S01]  /*41b0*/  IMAD.MOV R7, RZ, RZ, -R6 ;  /* 0x000000ffff077224 */ /* 0x000fe200078e0a06 */
[----:B------:R-:W-:Y:S01]  /*41c0*/  ISETP.GT.U32.AND P5, PT, R2, R162, PT ;  /* 0x000000a20200720c */ /* 0x000fe20003fa4070 */
[----:B------:R-:W-:Y:S01]  /*41d0*/  @!P6 IMAD.IADD R156, R156, 0x1, -R2 ;  /* 0x000000019c9ce824 */ /* 0x000fe200078e0a02 */
[----:B------:R-:W-:Y:S01]  /*41e0*/  ISETP.GE.AND P6, PT, R11, RZ, PT ;  /* 0x000000ff0b00720c */ /* 0x000fe20003fc6270 */
[----:B------:R-:W-:Y:S01]  /*41f0*/  IMAD R170, R2, R7, R170 ;  /* 0x0000000702aa7224 */ /* 0x000fe200078e02aa */
[----:B------:R-:W-:Y:S01]  /*4200*/  LOP3.LUT R11, R4, 0x74, RZ, 0xfc, !PT ;  /* 0x00000074040b7812 */ /* 0x000fe200078efcff */
[----:B------:R-:W-:Y:S01]  /*4210*/  IMAD R166, R2, R9, R166 ;  /* 0x0000000902a67224 */ /* 0x000fe200078e02a6 */
[----:B------:R-:W-:Y:S01]  /*4220*/  LOP3.LUT R9, R4, 0x7a, RZ, 0xfc, !PT ;  /* 0x0000007a04097812 */ /* 0x000fe200078efcff */
[----:B------:R-:W-:Y:S01]  /*4230*/  @!P2 IMAD.IADD R164, R164, 0x1, -R2 ;  /* 0x00000001a4a4a824 */ /* 0x000fe200078e0a02 */
[C---:B------:R-:W-:Y:S01]  /*4240*/  ISETP.GT.U32.AND P2, PT, R2.reuse, R170, PT ;  /* 0x000000aa0200720c */ /* 0x040fe20003f44070 */
[----:B------:R-:W-:Y:S01]  /*4250*/  @!P3 IMAD.MOV R158, RZ, RZ, -R158 ;  /* 0x000000ffff9eb224 */ /* 0x000fe200078e0a9e */
[----:B------:R-:W-:Y:S01]  /*4260*/  ISETP.GT.U32.AND P3, PT, R2, R166, PT ;  /* 0x000000a60200720c */ /* 0x000fe20003f64070 */
[----:B------:R-:W-:Y:S01]  /*4270*/  @!P1 IMAD.IADD R160, R160, 0x1, -R2 ;  /* 0x00000001a0a09824 */ /* 0x000fe200078e0a02 */
[----:B------:R-:W-:Y:S01]  /*4280*/  IABS R172, R9 ;  /* 0x0000000900ac7213 */ /* 0x000fe20000000000 */
[----:B------:R-:W-:Y:S01]  /*4290*/  @!P4 IMAD.MOV R156, RZ, RZ, -R156 ;  /* 0x000000ffff9cc224 */ /* 0x000fe200078e0a9c */
[----:B------:R-:W-:Y:S01]  /*42a0*/  ISETP.GE.AND P4, PT, R12, RZ, PT ;  /* 0x000000ff0c00720c */ /* 0x000fe20003f86270 */
[----:B------:R-:W-:Y:S01]  /*42b0*/  @!P5 IMAD.IADD R162, R162, 0x1, -R2 ;  /* 0x00000001a2a2d824 */ /* 0x000fe200078e0a02 */
[----:B------:R-:W-:Y:S01]  /*42c0*/  ISETP.GT.U32.AND P5, PT, R2, R168, PT ;  /* 0x000000a80200720c */ /* 0x000fe20003fa4070 */
[----:B------:R-:W-:Y:S01]  /*42d0*/  @!P6 IMAD.MOV R160, RZ, RZ, -R160 ;  /* 0x000000ffffa0e224 */ /* 0x000fe200078e0aa0 */
[----:B------:R-:W-:Y:S01]  /*42e0*/  ISETP.GE.AND P6, PT, R8, RZ, PT ;  /* 0x000000ff0800720c */ /* 0x000fe20003fc6270 */
[----:B------:R-:W-:Y:S01]  /*42f0*/  IMAD.HI.U32 R6, R3, R172, RZ ;  /* 0x000000ac03067227 */ /* 0x000fe200078e00ff */
[----:B------:R-:W-:-:S02]  /*4300*/  LOP3.LUT R8, R4, 0x78, RZ, 0xfc, !PT ;  /* 0x0000007804087812 */ /* 0x000fc400078efcff */
[----:B------:R-:W-:Y:S01]  /*4310*/  IABS R178, R11 ;  /* 0x0000000b00b27213 */ /* 0x000fe20000000000 */
[--C-:B------:R-:W-:Y:S01]  /*4320*/  @!P2 IMAD.IADD R170, R170, 0x1, -R2.reuse ;  /* 0x00000001aaaaa824 */ /* 0x100fe200078e0a02 */
[----:B------:R-:W-:Y:S01]  /*4330*/  IABS R174, R8 ;  /* 0x0000000800ae7213 */ /* 0x000fe20000000000 */
[----:B------:R-:W-:Y:S01]  /*4340*/  @!P3 IMAD.IADD R166, R166, 0x1, -R2 ;  /* 0x00000001a6a6b824 */ /* 0x000fe200078e0a02 */
[----:B------:R-:W-:Y:S01]  /*4350*/  ISETP.GE.AND P3, PT, R10, RZ, PT ;  /* 0x000000ff0a00720c */ /* 0x000fe20003f66270 */
[----:B------:R-:W-:Y:S01]  /*4360*/  IMAD.MOV R7, RZ, RZ, -R6 ;  /* 0x000000ffff077224 */ /* 0x000fe200078e0a06 */
[----:B------:R-:W-:Y:S01]  /*4370*/  ISETP.GT.U32.AND P2, PT, R2, R170, PT ;  /* 0x000000aa0200720c */ /* 0x000fe20003f44070 */
[----:B------:R-:W-:Y:S01]  /*4380*/  IMAD.HI.U32 R6, R3, R174, RZ ;  /* 0x000000ae03067227 */ /* 0x000fe200078e00ff */
[----:B------:R-:W-:Y:S02]  /*4390*/  LOP3.LUT R10, R4, 0x76, RZ, 0xfc, !PT ;  /* 0x00000076040a7812 */ /* 0x000fe400078efcff */
[----:B------:R-:W-:Y:S01]  /*43a0*/  ISETP.GE.AND P1, PT, R14, RZ, PT ;  /* 0x000000ff0e00720c */ /* 0x000fe20003f26270 */
[----:B------:R-:W-:Y:S01]  /*43b0*/  @!P4 IMAD.MOV R162, RZ, RZ, -R162 ;  /* 0x000000ffffa2c224 */ /* 0x000fe200078e0aa2 */
[----:B------:R-:W-:Y:S01]  /*43c0*/  ISETP.GT.U32.AND P4, PT, R2, R166, PT ;  /* 0x000000a60200720c */ /* 0x000fe20003f84070 */
[----:B------:R-:W-:Y:S01]  /*43d0*/  @!P5 IMAD.IADD R168, R168, 0x1, -R2 ;  /* 0x00000001a8a8d824 */ /* 0x000fe200078e0a02 */
[----:B------:R-:W-:Y:S01]  /*43e0*/  IABS R176, R10 ;  /* 0x0000000a00b07213 */ /* 0x000fe20000000000 */
[----:B------:R-:W-:Y:S01]  /*43f0*/  IMAD R172, R2, R7, R172 ;  /* 0x0000000702ac7224 */ /* 0x000fe200078e02ac */
[----:B------:R-:W-:Y:S01]  /*4400*/  LOP3.LUT R12, R4, 0x72, RZ, 0xfc, !PT ;  /* 0x00000072040c7812 */ /* 0x000fe200078efcff */
[----:B------:R-:W-:Y:S01]  /*4410*/  IMAD.MOV R7, RZ, RZ, -R6 ;  /* 0x000000ffff077224 */ /* 0x000fe200078e0a06 */
[----:B------:R-:W-:Y:S01]  /*4420*/  ISETP.GT.U32.AND P5, PT, R2, R168, PT ;  /* 0x000000a80200720c */ /* 0x000fe20003fa4070 */
[----:B------:R-:W-:Y:S01]  /*4430*/  @!P2 IMAD.IADD R170, R170, 0x1, -R2 ;  /* 0x00000001aaaaa824 */ /* 0x000fe200078e0a02 */
[----:B------:R-:W-:Y:S01]  /*4440*/  IABS R180, R12 ;  /* 0x0000000c00b47213 */ /* 0x000fe20000000000 */
[----:B------:R-:W-:-:S02]  /*4450*/  IMAD R174, R2, R7, R174 ;  /* 0x0000000702ae7224 */ /* 0x000fc400078e02ae */
[----:B------:R-:W-:-:S03]  /*4460*/  IMAD.HI.U32 R6, R3, R176, RZ ;  /* 0x000000b003067227 */ /* 0x000fc600078e00ff */
[----:B------:R-:W-:Y:S01]  /*4470*/  ISETP.GT.U32.AND P2, PT, R2, R174, PT ;  /* 0x000000ae0200720c */ /* 0x000fe20003f44070 */
[----:B------:R-:W-:Y:S01]  /*4480*/  @!P4 IMAD.IADD R166, R166, 0x1, -R2 ;  /* 0x00000001a6a6c824 */ /* 0x000fe200078e0a02 */
[----:B------:R-:W-:Y:S01]  /*4490*/  ISETP.GT.U32.AND P4, PT, R2, R172, PT ;  /* 0x000000ac0200720c */ /* 0x000fe20003f84070 */
[----:B------:R-:W-:-:S04]  /*44a0*/  IMAD.HI.U32 R7, R3, R178, RZ ;  /* 0x000000b203077227 */ /* 0x000fc800078e00ff */
[----:B------:R-:W-:Y:S01]  /*44b0*/  @!P5 IMAD.IADD R168, R168, 0x1, -R2 ;  /* 0x00000001a8a8d824 */ /* 0x000fe200078e0a02 */
[----:B------:R-:W-:Y:S01]  /*44c0*/  ISETP.GE.AND P5, PT, R9, RZ, PT ;  /* 0x000000ff0900720c */ /* 0x000fe20003fa6270 */
[----:B------:R-:W-:Y:S02]  /*44d0*/  IMAD.MOV R9, RZ, RZ, -R6 ;  /* 0x000000ffff097224 */ /* 0x000fe400078e0a06 */
[----:B------:R-:W-:Y:S02]  /*44e0*/  IMAD.MOV R7, RZ, RZ, -R7 ;  /* 0x000000ffff077224 */ /* 0x000fe400078e0a07 */
[----:B------:R-:W-:Y:S02]  /*44f0*/  IMAD R176, R2, R9, R176 ;  /* 0x0000000902b07224 */ /* 0x000fe400078e02b0 */
[--C-:B------:R-:W-:Y:S02]  /*4500*/  @!P2 IMAD.IADD R174, R174, 0x1, -R2.reuse ;  /* 0x00000001aeaea824 */ /* 0x100fe400078e0a02 */
[----:B------:R-:W-:Y:S01]  /*4510*/  @!P4 IMAD.IADD R172, R172, 0x1, -R2 ;  /* 0x00000001acacc824 */ /* 0x000fe200078e0a02 */
[C---:B------:R-:W-:Y:S01]  /*4520*/  ISETP.GT.U32.AND P2, PT, R2.reuse, R176, PT ;  /* 0x000000b00200720c */ /* 0x040fe20003f44070 */
[----:B------:R-:W-:Y:S01]  /*4530*/  IMAD R178, R2, R7, R178 ;  /* 0x0000000702b27224 */ /* 0x000fe200078e02b2 */
[----:B------:R-:W-:Y:S01]  /*4540*/  ISETP.GE.AND P4, PT, R8, RZ, PT ;  /* 0x000000ff0800720c */ /* 0x000fe20003f86270 */
[----:B------:R-:W-:Y:S01]  /*4550*/  @!P6 IMAD.MOV R166, RZ, RZ, -R166 ;  /* 0x000000ffffa6e224 */ /* 0x000fe200078e0aa6 */
[----:B------:R-:W-:Y:S01]  /*4560*/  ISETP.GT.U32.AND P6, PT, R2, R174, PT ;  /* 0x000000ae0200720c */ /* 0x000fe20003fc4070 */
[----:B------:R-:W-:Y:S01]  /*4570*/  IMAD.HI.U32 R6, R3, R180, RZ ;  /* 0x000000b403067227 */ /* 0x000fe200078e00ff */
[----:B------:R-:W-:-:S03]  /*4580*/  LOP3.LUT R8, R4, 0x70, RZ, 0xfc, !PT ;  /* 0x0000007004087812 */ /* 0x000fc600078efcff */
[----:B------:R-:W-:Y:S01]  /*4590*/  @!P1 IMAD.MOV R164, RZ, RZ, -R164 ;  /* 0x000000ffffa49224 */ /* 0x000fe200078e0aa4 */
[C---:B------:R-:W-:Y:S01]  /*45a0*/  ISETP.GT.U32.AND P1, PT, R2.reuse, R172, PT ;  /* 0x000000ac0200720c */ /* 0x040fe20003f24070 */
[----:B------:R-:W-:Y:S01]  /*45b0*/  @!P0 IMAD.MOV R168, RZ, RZ, -R168 ;  /* 0x000000ffffa88224 */ /* 0x000fe200078e0aa8 */
[C---:B------:R-:W-:Y:S01]  /*45c0*/  ISETP.GT.U32.AND P0, PT, R2.reuse, R178, PT ;  /* 0x000000b20200720c */ /* 0x040fe20003f04070 */
[----:B------:R-:W-:Y:S01]  /*45d0*/  IMAD.MOV R9, RZ, RZ, -R6 ;  /* 0x000000ffff097224 */ /* 0x000fe200078e0a06 */
[----:B------:R-:W-:Y:S01]  /*45e0*/  IABS R184, R8 ;  /* 0x0000000800b87213 */ /* 0x000fe20000000000 */
[----:B------:R-:W-:Y:S02]  /*45f0*/  VIADD R7, R5, 0x6e ;  /* 0x0000006e05077836 */ /* 0x000fe40000000000 */
[----:B------:R-:W-:Y:S01]  /*4600*/  IMAD R180, R2, R9, R180 ;  /* 0x0000000902b47224 */ /* 0x000fe200078e02b4 */
[----:B------:R-:W-:Y:S01]  /*4610*/  LOP3.LUT R9, R4, 0x6c, RZ, 0xfc, !PT ;  /* 0x0000006c04097812 */ /* 0x000fe200078efcff */
[--C-:B------:R-:W-:Y:S01]  /*4620*/  @!P6 IMAD.IADD R174, R174, 0x1, -R2.reuse ;  /* 0x00000001aeaee824 */ /* 0x100fe200078e0a02 */
[----:B------:R-:W-:Y:S01]  /*4630*/  IABS R182, R7 ;  /* 0x0000000700b67213 */ /* 0x000fe20000000000 */
[--C-:B------:R-:W-:Y:S01]  /*4640*/  @!P2 IMAD.IADD R176, R176, 0x1, -R2.reuse ;  /* 0x00000001b0b0a824 */ /* 0x100fe200078e0a02 */
[----:B------:R-:W-:Y:S01]  /*4650*/  ISETP.GT.U32.AND P6, PT, R2, R180, PT ;  /* 0x000000b40200720c */ /* 0x000fe20003fc4070 */
[--C-:B------:R-:W-:Y:S01]  /*4660*/  @!P1 IMAD.IADD R172, R172, 0x1, -R2.reuse ;  /* 0x00000001acac9824 */ /* 0x100fe200078e0a02 */
[----:B------:R-:W-:Y:S01]  /*4670*/  ISETP.GE.AND P1, PT, R7, RZ, PT ;  /* 0x000000ff0700720c */ /* 0x000fe20003f26270 */
[----:B------:R-:W-:Y:S01]  /*4680*/  @!P0 IMAD.IADD R178, R178, 0x1, -R2 ;  /* 0x00000001b2b28824 */ /* 0x000fe200078e0a02 */
        /* <DEDUP_REMOVED lines=10> */
[----:B------:R-:W-:Y:S02]  /*4730*/  IMAD R184, R2, R7, R184 ;  /* 0x0000000702b87224 */ /* 0x000fe400078e02b8 */
[----:B------:R-:W-:Y:S02]  /*4740*/  IMAD.MOV R7, RZ, RZ, -R6 ;  /* 0x000000ffff077224 */ /* 0x000fe400078e0a06 */
[----:B------:R-:W-:Y:S02]  /*4750*/  @!P6 IMAD.IADD R180, R180, 0x1, -R2 ;  /* 0x00000001b4b4e824 */ /* 0x000fe400078e0a02 */
[----:B------:R-:W-:Y:S01]  /*4760*/  @!P3 IMAD.MOV R170, RZ, RZ, -R170 ;  /* 0x000000ffffaab224 */ /* 0x000fe200078e0aaa */
[----:B------:R-:W-:Y:S01]  /*4770*/  ISETP.GE.AND P3, PT, R10, RZ, PT ;  /* 0x000000ff0a00720c */ /* 0x000fe20003f66270 */
[C---:B------:R-:W-:Y:S01]  /*4780*/  IMAD R182, R2.reuse, R7, R182 ;  /* 0x0000000702b67224 */ /* 0x040fe200078e02b6 */
[----:B------:R-:W-:Y:S01]  /*4790*/  ISETP.GT.U32.AND P6, PT, R2, R180, PT ;  /* 0x000000b40200720c */ /* 0x000fe20003fc4070 */
[--C-:B------:R-:W-:Y:S01]  /*47a0*/  @!P2 IMAD.IADD R176, R176, 0x1, -R2.reuse ;  /* 0x00000001b0b0a824 */ /* 0x100fe200078e0a02 */
[----:B------:R-:W-:Y:S01]  /*47b0*/  ISETP.GT.U32.AND P2, PT, R2, R184, PT ;  /* 0x000000b80200720c */ /* 0x000fe20003f44070 */
[----:B------:R-:W-:Y:S01]  /*47c0*/  @!P5 IMAD.IADD R178, R178, 0x1, -R2 ;  /* 0x00000001b2b2d824 */ /* 0x000fe200078e0a02 */
[----:B------:R-:W-:Y:S01]  /*47d0*/  ISETP.GT.U32.AND P5, PT, R2, R182, PT ;  /* 0x000000b60200720c */ /* 0x000fe20003fa4070 */
[----:B------:R-:W-:Y:S01]  /*47e0*/  @!P4 IMAD.MOV R174, RZ, RZ, -R174 ;  /* 0x000000ffffaec224 */ /* 0x000fe200078e0aae */
[----:B------:R-:W-:Y:S01]  /*47f0*/  ISETP.GE.AND P4, PT, R12, RZ, PT ;  /* 0x000000ff0c00720c */ /* 0x000fe20003f86270 */
[----:B------:R-:W-:Y:S01]  /*4800*/  IMAD.HI.U32 R6, R3, R186, RZ ;  /* 0x000000ba03067227 */ /* 0x000fe200078e00ff */
[----:B------:R-:W-:-:S02]  /*4810*/  LOP3.LUT R10, R4, 0x64, RZ, 0xfc, !PT ;  /* 0x00000064040a7812 */ /* 0x000fc400078efcff */
[----:B------:R-:W-:Y:S01]  /*4820*/  LOP3.LUT R12, R4, 0x46, RZ, 0xfc, !PT ;  /* 0x00000046040c7812 */ /* 0x000fe200078efcff */
[----:B------:R-:W-:Y:S01]  /*4830*/  IMAD.MOV R7, RZ, RZ, -R6 ;  /* 0x000000ffff077224 */ /* 0x000fe200078e0a06 */
[----:B------:R-:W-:Y:S01]  /*4840*/  IABS R194, R10 ;  /* 0x0000000a00c27213 */ /* 0x000fe20000000000 */
[----:B------:R-:W-:Y:S01]  /*4850*/  @!P3 IMAD.MOV R176, RZ, RZ, -R176 ;  /* 0x000000ffffb0b224 */ /* 0x000fe200078e0ab0 */
[----:B------:R-:W-:Y:S01]  /*4860*/  ISETP.GE.AND P3, PT, R8, RZ, PT ;  /* 0x000000ff0800720c */ /* 0x000fe20003f66270 */
[--C-:B------:R-:W-:Y:S01]  /*4870*/  @!P6 IMAD.IADD R180, R180, 0x1, -R2.reuse ;  /* 0x00000001b4b4e824 */ /* 0x100fe200078e0a02 */
[----:B------:R-:W-:Y:S01]  /*4880*/  LOP3.LUT R8, R4, 0x6a, RZ, 0xfc, !PT ;  /* 0x0000006a04087812 */ /* 0x000fe200078efcff */
[----:B------:R-:W-:Y:S01]  /*4890*/  @!P2 IMAD.IADD R184, R184, 0x1, -R2 ;  /* 0x00000001b8b8a824 */ /* 0x000fe200078e0a02 */
[----:B------:R-:W-:Y:S01]  /*48a0*/  ISETP.GE.AND P6, PT, R9, RZ, PT ;  /* 0x000000ff0900720c */ /* 0x000fe20003fc6270 */
        /* <DEDUP_REMOVED lines=8> */
[----:B------:R-:W-:Y:S01]  /*4930*/  LOP3.LUT R7, R4, 0x68, RZ, 0xfc, !PT ;  /* 0x0000006804077812 */ /* 0x000fe200078efcff */
[----:B------:R-:W-:Y:S01]  /*4940*/  IMAD.MOV R9, RZ, RZ, -R6 ;  /* 0x000000ffff097224 */ /* 0x000fe200078e0a06 */
[----:B------:R-:W-:Y:S01]  /*4950*/  IABS R224, R12 ;  /* 0x0000000c00e07213 */ /* 0x000fe20000000000 */
[----:B------:R-:W-:Y:S01]  /*4960*/  @!P0 IMAD.MOV R178, RZ, RZ, -R178 ;  /* 0x000000ffffb28224 */ /* 0x000fe200078e0ab2 */
[----:B------:R-:W-:Y:S01]  /*4970*/  ISETP.GE.AND P0, PT, R8, RZ, PT ;  /* 0x000000ff0800720c */ /* 0x000fe20003f06270 */
[----:B------:R-:W-:Y:S01]  /*4980*/  IMAD R188, R2, R9, R188 ;  /* 0x0000000902bc7224 */ /* 0x000fe200078e02bc */
[----:B------:R-:W-:Y:S01]  /*4990*/  LOP3.LUT R8, R4, 0x66, RZ, 0xfc, !PT ;  /* 0x0000006604087812 */ /* 0x000fe200078efcff */
[--C-:B------:R-:W-:Y:S01]  /*49a0*/  @!P2 IMAD.IADD R184, R184, 0x1, -R2.reuse ;  /* 0x00000001b8b8a824 */ /* 0x100fe200078e0a02 */
[----:B------:R-:W-:Y:S01]  /*49b0*/  IABS R190, R7 ;  /* 0x0000000700be7213 */ /* 0x000fe20000000000 */
[--C-:B------:R-:W-:Y:S01]  /*49c0*/  @!P4 IMAD.IADD R186, R186, 0x1, -R2.reuse ;  /* 0x00000001babac824 */ /* 0x100fe200078e0a02 */
[----:B------:R-:W-:Y:S01]  /*49d0*/  IABS R192, R8 ;  /* 0x0000000800c07213 */ /* 0x000fe20000000000 */
[----:B------:R-:W-:Y:S01]  /*49e0*/  @!P5 IMAD.IADD R182, R182, 0x1, -R2 ;  /* 0x00000001b6b6d824 */ /* 0x000fe200078e0a02 */
[C---:B------:R-:W-:Y:S01]  /*49f0*/  ISETP.GT.U32.AND P5, PT, R2.reuse, R188, PT ;  /* 0x000000bc0200720c */ /* 0x040fe20003fa4070 */
[----:B------:R-:W-:Y:S01]  /*4a00*/  @!P3 IMAD.MOV R184, RZ, RZ, -R184 ;  /* 0x000000ffffb8b224 */ /* 0x000fe200078e0ab8 */
[----:B------:R-:W-:Y:S01]  /*4a10*/  ISETP.GT.U32.AND P3, PT, R2, R186, PT ;  /* 0x000000ba0200720c */ /* 0x000fe20003f64070 */
[----:B------:R-:W-:Y:S01]  /*4a20*/  IMAD.HI.U32 R6, R3, R190, RZ ;  /* 0x000000be03067227 */ /* 0x000fe200078e00ff */
[----:B------:R-:W-:-:S02]  /*4a30*/  ISETP.GE.AND P2, PT, R7, RZ, PT ;  /* 0x000000ff0700720c */ /* 0x000fc40003f46270 */
[----:B------:R-:W-:Y:S01]  /*4a40*/  ISETP.GE.AND P4, PT, R8, RZ, PT ;  /* 0x000000ff0800720c */ /* 0x000fe20003f86270 */
[----:B------:R-:W-:-:S04]  /*4a50*/  IMAD.HI.U32 R7, R3, R192, RZ ;  /* 0x000000c003077227 */ /* 0x000fc800078e00ff */
[----:B------:R-:W-:Y:S02]  /*4a60*/  IMAD.MOV R9, RZ, RZ, -R6 ;  /* 0x000000ffff097224 */ /* 0x000fe400078e0a06 */
[----:B------:R-:W-:Y:S02]  /*4a70*/  IMAD.MOV R7, RZ, RZ, -R7 ;  /* 0x000000ffff077224 */ /* 0x000fe400078e0a07 */
[----:B------:R-:W-:Y:S02]  /*4a80*/  IMAD R190, R2, R9, R190 ;  /* 0x0000000902be7224 */ /* 0x000fe400078e02be */
[--C-:B------:R-:W-:Y:S02]  /*4a90*/  @!P5 IMAD.IADD R188, R188, 0x1, -R2.reuse ;  /* 0x00000001bcbcd824 */ /* 0x100fe400078e0a02 */
[----:B------:R-:W-:Y:S01]  /*4aa0*/  @!P3 IMAD.IADD R186, R186, 0x1, -R2 ;  /* 0x00000001babab824 */ /* 0x000fe200078e0a02 */
[C---:B------:R-:W-:Y:S01]  /*4ab0*/  ISETP.GT.U32.AND P3, PT, R2.reuse, R190, PT ;  /* 0x000000be0200720c */ /* 0x040fe20003f64070 */
[C---:B------:R-:W-:Y:S01]  /*4ac0*/  IMAD R192, R2.reuse, R7, R192 ;  /* 0x0000000702c07224 */ /* 0x040fe200078e02c0 */
[----:B------:R-:W-:Y:S01]  /*4ad0*/  ISETP.GT.U32.AND P5, PT, R2, R188, PT ;  /* 0x000000bc0200720c */ /* 0x000fe20003fa4070 */
[----:B------:R-:W-:-:S02]  /*4ae0*/  @!P6 IMAD.MOV R186, RZ, RZ, -R186 ;  /* 0x000000ffffbae224 */ /* 0x000fc400078e0aba */
[----:B------:R-:W-:Y:S01]  /*4af0*/  IMAD.HI.U32 R8, R3, R194, RZ ;  /* 0x000000c203087227 */ /* 0x000fe200078e00ff */
[----:B------:R-:W-:-:S03]  /*4b00*/  ISETP.GT.U32.AND P6, PT, R2, R192, PT ;  /* 0x000000c00200720c */ /* 0x000fc60003fc4070 */
[----:B------:R-:W-:Y:S01]  /*4b10*/  IMAD.MOV R9, RZ, RZ, -R8 ;  /* 0x000000ffff097224 */ /* 0x000fe200078e0a08 */
[----:B------:R-:W-:Y:S01]  /*4b20*/  LOP3.LUT R8, R4, 0x62, RZ, 0xfc, !PT ;  /* 0x0000006204087812 */ /* 0x000fe200078efcff */
[----:B------:R-:W-:Y:S01]  /*4b30*/  @!P1 IMAD.MOV R182, RZ, RZ, -R182 ;  /* 0x000000ffffb69224 */ /* 0x000fe200078e0ab6 */
[----:B------:R-:W-:Y:S01]  /*4b40*/  ISETP.GE.AND P1, PT, R10, RZ, PT ;  /* 0x000000ff0a00720c */ /* 0x000fe20003f26270 */
[----:B------:R-:W-:Y:S01]  /*4b50*/  IMAD R194, R2, R9, R194 ;  /* 0x0000000902c27224 */ /* 0x000fe200078e02c2 */
[----:B------:R-:W-:Y:S01]  /*4b60*/  IABS R196, R8 ;  /* 0x0000000800c47213 */ /* 0x000fe20000000000 */
[----:B------:R-:W-:Y:S01]  /*4b70*/  VIADD R6, R5, 0x5e ;  /* 0x0000005e05067836 */ /* 0x000fe20000000000 */
[----:B------:R-:W-:Y:S01]  /*4b80*/  LOP3.LUT R10, R4, 0x60, RZ, 0xfc, !PT ;  /* 0x00000060040a7812 */ /* 0x000fe200078efcff */
[--C-:B------:R-:W-:Y:S01]  /*4b90*/  @!P3 IMAD.IADD R190, R190, 0x1, -R2.reuse ;  /* 0x00000001bebeb824 */ /* 0x100fe200078e0a02 */
[----:B------:R-:W-:Y:S01]  /*4ba0*/  ISETP.GT.U32.AND P3, PT, R2, R194, PT ;  /* 0x000000c20200720c */ /* 0x000fe20003f64070 */
[--C-:B------:R-:W-:Y:S01]  /*4bb0*/  @!P5 IMAD.IADD R188, R188, 0x1, -R2.reuse ;  /* 0x00000001bcbcd824 */ /* 0x100fe200078e0a02 */
[----:B------:R-:W-:Y:S01]  /*4bc0*/  ISETP.GE.AND P5, PT, R6, RZ, PT ;  /* 0x000000ff0600720c */ /* 0x000fe20003fa6270 */
[----:B------:R-:W-:Y:S01]  /*4bd0*/  @!P6 IMAD.IADD R192, R192, 0x1, -R2 ;  /* 0x00000001c0c0e824 */ /* 0x000fe200078e0a02 */
[----:B------:R-:W-:Y:S01]  /*4be0*/  IABS R200, R6 ;  /* 0x0000000600c87213 */ /* 0x000fe20000000000 */
[----:B------:R-:W-:Y:S01]  /*4bf0*/  IMAD.HI.U32 R6, R3, R196, RZ ;  /* 0x000000c403067227 */ /* 0x000fe200078e00ff */
[----:B------:R-:W-:-:S02]  /*4c00*/  IABS R198, R10 ;  /* 0x0000000a00c67213 */ /* 0x000fc40000000000 */
[----:B------:R-:W-:Y:S01]  /*4c10*/  ISETP.GT.U32.AND P6, PT, R2, R190, PT ;  /* 0x000000be0200720c */ /* 0x000fe20003fc4070 */
[----:B------:R-:W-:Y:S02]  /*4c20*/  IMAD.MOV R7, RZ, RZ, -R6 ;  /* 0x000000ffff077224 */ /* 0x000fe400078e0a06 */
[----:B------:R-:W-:-:S04]  /*4c30*/  IMAD.HI.U32 R6, R3, R198, RZ ;  /* 0x000000c603067227 */ /* 0x000fc800078e00ff */
[----:B------:R-:W-:Y:S02]  /*4c40*/  IMAD.MOV R9, RZ, RZ, -R6 ;  /* 0x000000ffff097224 */ /* 0x000fe400078e0a06 */
[----:B------:R-:W-:Y:S01]  /*4c50*/  @!P3 IMAD.IADD R194, R194, 0x1, -R2 ;  /* 0x00000001c2c2b824 */ /* 0x000fe200078e0a02 */
[C---:B------:R-:W-:Y:S01]  /*4c60*/  ISETP.GT.U32.AND P3, PT, R2.reuse, R192, PT ;  /* 0x000000c00200720c */ /* 0x040fe20003f64070 */
[----:B------:R-:W-:Y:S02]  /*4c70*/  IMAD R196, R2, R7, R196 ;  /* 0x0000000702c47224 */ /* 0x000fe400078e02c4 */
[----:B------:R-:W-:Y:S02]  /*4c80*/  @!P6 IMAD.IADD R190, R190, 0x1, -R2 ;  /* 0x00000001bebee824 */ /* 0x000fe400078e0a02 */
[C---:B------:R-:W-:Y:S01]  /*4c90*/  IMAD R198, R2.reuse, R9, R198 ;  /* 0x0000000902c67224 */ /* 0x040fe200078e02c6 */
[C---:B------:R-:W-:Y:S01]  /*4ca0*/  ISETP.GT.U32.AND P6, PT, R2.reuse, R196, PT ;  /* 0x000000c40200720c */ /* 0x040fe20003fc4070 */
[----:B------:R-:W-:Y:S01]  /*4cb0*/  @!P0 IMAD.MOV R188, RZ, RZ, -R188 ;  /* 0x000000ffffbc8224 */ /* 0x000fe200078e0abc */
[C---:B------:R-:W-:Y:S01]  /*4cc0*/  ISETP.GT.U32.AND P0, PT, R2.reuse, R194, PT ;  /* 0x000000c20200720c */ /* 0x040fe20003f04070 */
[----:B------:R-:W-:Y:S01]  /*4cd0*/  @!P2 IMAD.MOV R190, RZ, RZ, -R190 ;  /* 0x000000ffffbea224 */ /* 0x000fe200078e0abe */
[----:B------:R-:W-:Y:S01]  /*4ce0*/  ISETP.GT.U32.AND P2, PT, R2, R198, PT ;  /* 0x000000c60200720c */ /* 0x000fe20003f44070 */
[----:B------:R-:W-:Y:S01]  /*4cf0*/  IMAD.HI.U32 R7, R3, R200, RZ ;  /* 0x000000c803077227 */ /* 0x000fe200078e00ff */
[----:B------:R-:W-:-:S03]  /*4d00*/  LOP3.LUT R9, R4, 0x5a, RZ, 0xfc, !PT ;  /* 0x0000005a04097812 */ /* 0x000fc600078efcff */
[----:B------:R-:W-:Y:S01]  /*4d10*/  IMAD.MOV R7, RZ, RZ, -R7 ;  /* 0x000000ffff077224 */ /* 0x000fe200078e0a07 */
[----:B------:R-:W-:Y:S01]  /*4d20*/  IABS R204, R9 ;  /* 0x0000000900cc7213 */ /* 0x000fe20000000000 */
[----:B------:R-:W-:-:S04]  /*4d30*/  IMAD.HI.U32 R6, R3, R202, RZ ;  /* 0x000000ca03067227 */ /* 0x000fc800078e00ff */
[----:B------:R-:W-:Y:S02]  /*4d40*/  IMAD R200, R2, R7, R200 ;  /* 0x0000000702c87224 */ /* 0x000fe400078e02c8 */
[----:B------:R-:W-:Y:S02]  /*4d50*/  IMAD.MOV R7, RZ, RZ, -R6 ;  /* 0x000000ffff077224 */ /* 0x000fe400078e0a06 */
[--C-:B------:R-:W-:Y:S01]  /*4d60*/  @!P0 IMAD.IADD R194, R194, 0x1, -R2.reuse ;  /* 0x00000001c2c28824 */ /* 0x100fe200078e0a02 */
        /* <DEDUP_REMOVED lines=11> */
[----:B------:R-:W-:Y:S01]  /*4e20*/  @!P1 IMAD.MOV R194, RZ, RZ, -R194 ;  /* 0x000000ffffc29224 */ /* 0x000fe200078e0ac2 */
        /* <DEDUP_REMOVED lines=10> */
[----:B------:R-:W-:Y:S01]  /*4ed0*/  ISETP.GE.AND P2, PT, R11, RZ, PT ;  /* 0x000000ff0b00720c */ /* 0x000fe20003f46270 */
[--C-:B------:R-:W-:Y:S01]  /*4ee0*/  @!P4 IMAD.IADD R198, R198, 0x1, -R2.reuse ;  /* 0x00000001c6c6c824 */ /* 0x100fe200078e0a02 */
[----:B------:R-:W-:Y:S01]  /*4ef0*/  ISETP.GT.U32.AND P4, PT, R2, R204, PT ;  /* 0x000000cc0200720c */ /* 0x000fe20003f84070 */
[----:B------:R-:W-:Y:S01]  /*4f00*/  @!P1 IMAD.IADD R202, R202, 0x1, -R2 ;  /* 0x00000001caca9824 */ /* 0x000fe200078e0a02 */
        /* <DEDUP_REMOVED lines=8> */
[----:B------:R-:W-:Y:S01]  /*4f90*/  IABS R210, R8 ;  /* 0x0000000800d27213 */ /* 0x000fe20000000000 */
[----:B------:R-:W-:Y:S01]  /*4fa0*/  IMAD.HI.U32 R6, R3, R208, RZ ;  /* 0x000000d003067227 */ /* 0x000fe200078e00ff */
[----:B------:R-:W-:-:S02]  /*4fb0*/  LOP3.LUT R11, R4, 0x48, RZ, 0xfc, !PT ;  /* 0x00000048040b7812 */ /* 0x000fc400078efcff */
[----:B------:R-:W-:Y:S01]  /*4fc0*/  ISETP.GT.U32.AND P3, PT, R2, R200, PT ;  /* 0x000000c80200720c */ /* 0x000fe20003f64070 */
[----:B------:R-:W-:Y:S01]  /*4fd0*/  @!P4 IMAD.IADD R204, R204, 0x1, -R2 ;  /* 0x00000001ccccc824 */ /* 0x000fe200078e0a02 */
[----:B------:R-:W-:Y:S01]  /*4fe0*/  IABS R222, R11 ;  /* 0x0000000b00de7213 */ /* 0x000fe20000000000 */
[----:B------:R-:W-:Y:S02]  /*4ff0*/  IMAD.MOV R7, RZ, RZ, -R6 ;  /* 0x000000ffff077224 */ /* 0x000fe400078e0a06 */
[--C-:B------:R-:W-:Y:S01]  /*5000*/  @!P0 IMAD.IADD R202, R202, 0x1, -R2.reuse ;  /* 0x00000001caca8824 */ /* 0x100fe200078e0a02 */
[----:B------:R-:W-:Y:S01]  /*5010*/  ISETP.GT.U32.AND P4, PT, R2, R204, PT ;  /* 0x000000cc0200720c */ /* 0x000fe20003f84070 */
[----:B------:R-:W-:Y:S01]  /*5020*/  @!P6 IMAD.IADD R206, R206, 0x1, -R2 ;  /* 0x00000001cecee824 */ /* 0x000fe200078e0a02 */
[----:B------:R-:W-:Y:S01]  /*5030*/  ISETP.GE.AND P0, PT, R8, RZ, PT ;  /* 0x000000ff0800720c */ /* 0x000fe20003f06270 */
[----:B------:R-:W-:Y:S01]  /*5040*/  @!P2 IMAD.MOV R202, RZ, RZ, -R202 ;  /* 0x000000ffffcaa224 */ /* 0x000fe200078e0aca */
[----:B------:R-:W-:Y:S01]  /*5050*/  LOP3.LUT R8, R4, 0x50, RZ, 0xfc, !PT ;  /* 0x0000005004087812 */ /* 0x000fe200078efcff */
[C---:B------:R-:W-:Y:S01]  /*5060*/  IMAD R208, R2.reuse, R7, R208 ;  /* 0x0000000702d07224 */ /* 0x040fe200078e02d0 */
[----:B------:R-:W-:Y:S01]  /*5070*/  ISETP.GT.U32.AND P2, PT, R2, R206, PT ;  /* 0x000000ce0200720c */ /* 0x000fe20003f44070 */
[----:B------:R-:W-:Y:S01]  /*5080*/  IMAD.HI.U32 R6, R3, R210, RZ ;  /* 0x000000d203067227 */ /* 0x000fe200078e00ff */
[----:B------:R-:W-:-:S02]  /*5090*/  LOP3.LUT R7, R4, 0x52, RZ, 0xfc, !PT ;  /* 0x0000005204077812 */ /* 0x000fc400078efcff */
[----:B------:R-:W-:Y:S01]  /*50a0*/  IABS R214, R8 ;  /* 0x0000000800d67213 */ /* 0x000fe20000000000 */
[--C-:B------:R-:W-:Y:S01]  /*50b0*/  @!P3 IMAD.IADD R200, R200, 0x1, -R2.reuse ;  /* 0x00000001c8c8b824 */ /* 0x100fe200078e0a02 */
[----:B------:R-:W-:Y:S01]  /*50c0*/  ISETP.GE.AND P6, PT, R7, RZ, PT ;  /* 0x000000ff0700720c */ /* 0x000fe20003fc6270 */
[----:B------:R-:W-:Y:S01]  /*50d0*/  @!P4 IMAD.IADD R204, R204, 0x1, -R2 ;  /* 0x00000001ccccc824 */ /* 0x000fe200078e0a02 */
[----:B------:R-:W-:Y:S01]  /*50e0*/  IABS R212, R7 ;  /* 0x0000000700d47213 */ /* 0x000fe20000000000 */
[----:B------:R-:W-:Y:S01]  /*50f0*/  IMAD.MOV R7, RZ, RZ, -R6 ;  /* 0x000000ffff077224 */ /* 0x000fe200078e0a06 */
[C---:B------:R-:W-:Y:S01]  /*5100*/  ISETP.GT.U32.AND P4, PT, R2.reuse, R208, PT ;  /* 0x000000d00200720c */ /* 0x040fe20003f84070 */
[----:B------:R-:W-:Y:S01]  /*5110*/  @!P5 IMAD.MOV R200, RZ, RZ, -R200 ;  /* 0x000000ffffc8d224 */ /* 0x000fe200078e0ac8 */
[----:B------:R-:W-:Y:S01]  /*5120*/  ISETP.GE.AND P3, PT, R9, RZ, PT ;  /* 0x000000ff0900720c */ /* 0x000fe20003f66270 */
[----:B------:R-:W-:Y:S01]  /*5130*/  IMAD R210, R2, R7, R210 ;  /* 0x0000000702d27224 */ /* 0x000fe200078e02d2 */
[----:B------:R-:W-:Y:S01]  /*5140*/  ISETP.GE.AND P5, PT, R10, RZ, PT ;  /* 0x000000ff0a00720c */ /* 0x000fe20003fa6270 */
[----:B------:R-:W-:Y:S01]  /*5150*/  @!P2 IMAD.IADD R206, R206, 0x1, -R2 ;  /* 0x00000001cecea824 */ /* 0x000fe200078e0a02 */
[----:B------:R-:W-:Y:S01]  /*5160*/  LOP3.LUT R10, R4, 0x4a, RZ, 0xfc, !PT ;  /* 0x0000004a040a7812 */ /* 0x000fe200078efcff */
[----:B------:R-:W-:-:S03]  /*5170*/  IMAD.HI.U32 R6, R3, R212, RZ ;  /* 0x000000d403067227 */ /* 0x000fc600078e00ff */
[----:B------:R-:W-:Y:S01]  /*5180*/  IABS R220, R10 ;  /* 0x0000000a00dc7213 */ /* 0x000fe20000000000 */
[----:B------:R-:W-:Y:S01]  /*5190*/  @!P1 IMAD.MOV R206, RZ, RZ, -R206 ;  /* 0x000000ffffce9224 */ /* 0x000fe200078e0ace */
[----:B------:R-:W-:Y:S01]  /*51a0*/  ISETP.GT.U32.AND P1, PT, R2, R210, PT ;  /* 0x000000d20200720c */ /* 0x000fe20003f24070 */
[----:B------:R-:W-:Y:S02]  /*51b0*/  @!P4 IMAD.IADD R208, R208, 0x1, -R2 ;  /* 0x00000001d0d0c824 */ /* 0x000fe400078e0a02 */
[----:B------:R-:W-:Y:S01]  /*51c0*/  @!P3 IMAD.MOV R204, RZ, RZ, -R204 ;  /* 0x000000ffffccb224 */ /* 0x000fe200078e0acc */
[----:B------:R-:W-:Y:S01]  /*51d0*/  ISETP.GE.AND P3, PT, R8, RZ, PT ;  /* 0x000000ff0800720c */ /* 0x000fe20003f66270 */
[----:B------:R-:W-:Y:S01]  /*51e0*/  VIADD R8, R5, 0x4e ;  /* 0x0000004e05087836 */ /* 0x000fe20000000000 */
[----:B------:R-:W-:Y:S01]  /*51f0*/  ISETP.GT.U32.AND P4, PT, R2, R208, PT ;  /* 0x000000d00200720c */ /* 0x000fe20003f84070 */
[----:B------:R-:W-:-:S03]  /*5200*/  IMAD.HI.U32 R7, R3, R214, RZ ;  /* 0x000000d603077227 */ /* 0x000fc600078e00ff */
[----:B------:R-:W-:Y:S01]  /*5210*/  IABS R216, R8 ;  /* 0x0000000800d87213 */ /* 0x000fe20000000000 */
[----:B------:R-:W-:Y:S01]  /*5220*/  IMAD.MOV R9, RZ, RZ, -R6 ;  /* 0x000000ffff097224 */ /* 0x000fe200078e0a06 */
[----:B------:R-:W-:Y:S01]  /*5230*/  ISETP.GE.AND P2, PT, R8, RZ, PT ;  /* 0x000000ff0800720c */ /* 0x000fe20003f46270 */
[----:B------:R-:W-:Y:S01]  /*5240*/  @!P1 IMAD.IADD R210, R210, 0x1, -R2 ;  /* 0x00000001d2d29824 */ /* 0x000fe200078e0a02 */
[----:B------:R-:W-:Y:S01]  /*5250*/  LOP3.LUT R8, R4, 0x4c, RZ, 0xfc, !PT ;  /* 0x0000004c04087812 */ /* 0x000fe200078efcff */
[----:B------:R-:W-:Y:S02]  /*5260*/  IMAD.MOV R7, RZ, RZ, -R7 ;  /* 0x000000ffff077224 */ /* 0x000fe400078e0a07 */
[C---:B------:R-:W-:Y:S01]  /*5270*/  IMAD R212, R2.reuse, R9, R212 ;  /* 0x0000000902d47224 */ /* 0x040fe200078e02d4 */
[----:B------:R-:W-:Y:S01]  /*5280*/  ISETP.GT.U32.AND P1, PT, R2, R210, PT ;  /* 0x000000d20200720c */ /* 0x000fe20003f24070 */
[----:B------:R-:W-:Y:S01]  /*5290*/  IMAD.HI.U32 R6, R3, R216, RZ ;  /* 0x000000d803067227 */ /* 0x000fe200078e00ff */
[----:B------:R-:W-:-:S03]  /*52a0*/  IABS R218, R8 ;  /* 0x0000000800da7213 */ /* 0x000fc60000000000 */
[----:B------:R-:W-:Y:S02]  /*52b0*/  IMAD R214, R2, R7, R214 ;  /* 0x0000000702d67224 */ /* 0x000fe400078e02d6 */
[----:B------:R-:W-:Y:S01]  /*52c0*/  @!P4 IMAD.IADD R208, R208, 0x1, -R2 ;  /* 0x00000001d0d0c824 */ /* 0x000fe200078e0a02 */
[C---:B------:R-:W-:Y:S01]  /*52d0*/  ISETP.GT.U32.AND P4, PT, R2.reuse, R212, PT ;  /* 0x000000d40200720c */ /* 0x040fe20003f84070 */
[----:B------:R-:W-:Y:S02]  /*52e0*/  IMAD.MOV R7, RZ, RZ, -R6 ;  /* 0x000000ffff077224 */ /* 0x000fe400078e0a06 */
[----:B------:R-:W-:Y:S01]  /*52f0*/  @!P5 IMAD.MOV R208, RZ, RZ, -R208 ;  /* 0x000000ffffd0d224 */ /* 0x000fe200078e0ad0 */
[C---:B------:R-:W-:Y:S01]  /*5300*/  ISETP.GT.U32.AND P5, PT, R2.reuse, R214, PT ;  /* 0x000000d60200720c */ /* 0x040fe20003fa4070 */
[----:B------:R-:W-:Y:S02]  /*5310*/  IMAD R216, R2, R7, R216 ;  /* 0x0000000702d87224 */ /* 0x000fe400078e02d8 */
[----:B------:R-:W-:-:S02]  /*5320*/  @!P1 IMAD.IADD R210, R210, 0x1, -R2 ;  /* 0x00000001d2d29824 */ /* 0x000fc400078e0a02 */
[----:B------:R-:W-:Y:S01]  /*5330*/  IMAD.HI.U32 R6, R3, R218, RZ ;  /* 0x000000da03067227 */ /* 0x000fe200078e00ff */
[----:B------:R-:W-:-:S03]  /*5340*/  ISETP.GT.U32.AND P1, PT, R2, R216, PT ;  /* 0x000000d80200720c */ /* 0x000fc60003f24070 */
[----:B------:R-:W-:Y:S02]  /*5350*/  @!P4 IMAD.IADD R212, R212, 0x1, -R2 ;  /* 0x00000001d4d4c824 */ /* 0x000fe400078e0a02 */
[----:B------:R-:W-:Y:S02]  /*5360*/  IMAD.MOV R7, RZ, RZ, -R6 ;  /* 0x000000ffff077224 */ /* 0x000fe400078e0a06 */
[----:B------:R-:W-:Y:S01]  /*5370*/  IMAD.HI.U32 R6, R3, R220, RZ ;  /* 0x000000dc03067227 */ /* 0x000fe200078e00ff */
[----:B------:R-:W-:-:S03]  /*5380*/  ISETP.GT.U32.AND P4, PT, R2, R212, PT ;  /* 0x000000d40200720c */ /* 0x000fc60003f84070 */
[----:B------:R-:W-:Y:S02]  /*5390*/  IMAD R218, R2, R7, R218 ;  /* 0x0000000702da7224 */ /* 0x000fe400078e02da */
[----:B------:R-:W-:Y:S01]  /*53a0*/  @!P1 IMAD.IADD R216, R216, 0x1, -R2 ;  /* 0x00000001d8d89824 */ /* 0x000fe200078e0a02 */
[----:B------:R-:W-:Y:S01]  /*53b0*/  ISETP.GE.AND P1, PT, R8, RZ, PT ;  /* 0x000000ff0800720c */ /* 0x000fe20003f26270 */
[----:B------:R-:W-:Y:S01]  /*53c0*/  @!P0 IMAD.MOV R210, RZ, RZ, -R210 ;  /* 0x000000ffffd28224 */ /* 0x000fe200078e0ad2 */
[----:B------:R-:W-:Y:S01]  /*53d0*/  LOP3.LUT R8, R4, 0x44, RZ, 0xfc, !PT ;  /* 0x0000004404087812 */ /* 0x000fe200078efcff */
[----:B------:R-:W-:Y:S01]  /*53e0*/  @!P5 IMAD.IADD R214, R214, 0x1, -R2 ;  /* 0x00000001d6d6d824 */ /* 0x000fe200078e0a02 */
[----:B------:R-:W-:Y:S01]  /*53f0*/  ISETP.GT.U32.AND P0, PT, R2, R216, PT ;  /* 0x000000d80200720c */ /* 0x000fe20003f04070 */
[----:B------:R-:W-:Y:S01]  /*5400*/  IMAD.MOV R7, RZ, RZ, -R6 ;  /* 0x000000ffff077224 */ /* 0x000fe200078e0a06 */
[----:B------:R-:W-:Y:S01]  /*5410*/  IABS R226, R8 ;  /* 0x0000000800e27213 */ /* 0x000fe20000000000 */
[----:B------:R-:W-:Y:S01]  /*5420*/  @!P4 IMAD.IADD R212, R212, 0x1, -R2 ;  /* 0x00000001d4d4c824 */ /* 0x000fe200078e0a02 */
[C---:B------:R-:W-:Y:S01]  /*5430*/  ISETP.GT.U32.AND P5, PT, R2.reuse, R214, PT ;  /* 0x000000d60200720c */ /* 0x040fe20003fa4070 */
[C---:B------:R-:W-:Y:S01]  /*5440*/  IMAD R220, R2.reuse, R7, R220 ;  /* 0x0000000702dc7224 */ /* 0x040fe200078e02dc */
[----:B------:R-:W-:Y:S01]  /*5450*/  ISETP.GT.U32.AND P4, PT, R2, R218, PT ;  /* 0x000000da0200720c */ /* 0x000fe20003f84070 */
[----:B------:R-:W-:-:S04]  /*5460*/  IMAD.HI.U32 R7, R3, R224, RZ ;  /* 0x000000e003077227 */ /* 0x000fc800078e00ff */
[----:B------:R-:W-:Y:S02]  /*5470*/  IMAD.MOV R7, RZ, RZ, -R7 ;  /* 0x000000ffff077224 */ /* 0x000fe400078e0a07 */
[----:B------:R-:W-:-:S04]  /*5480*/  IMAD.HI.U32 R6, R3, R222, RZ ;  /* 0x000000de03067227 */ /* 0x000fc800078e00ff */
[----:B------:R-:W-:Y:S02]  /*5490*/  IMAD R224, R2, R7, R224 ;  /* 0x0000000702e07224 */ /* 0x000fe400078e02e0 */
[----:B------:R-:W-:Y:S02]  /*54a0*/  @!P0 IMAD.IADD R216, R216, 0x1, -R2 ;  /* 0x00000001d8d88824 */ /* 0x000fe400078e0a02 */
[----:B------:R-:W-:Y:S02]  /*54b0*/  IMAD.MOV R9, RZ, RZ, -R6 ;  /* 0x000000ffff097224 */ /* 0x000fe400078e0a06 */
[----:B------:R-:W-:Y:S01]  /*54c0*/  @!P2 IMAD.MOV R216, RZ, RZ, -R216 ;  /* 0x000000ffffd8a224 */ /* 0x000fe200078e0ad8 */
[----:B------:R-:W-:Y:S01]  /*54d0*/  ISETP.GT.U32.AND P2, PT, R2, R224, PT ;  /* 0x000000e00200720c */ /* 0x000fe20003f44070 */
        /* <DEDUP_REMOVED lines=8> */
[----:B------:R-:W-:Y:S01]  /*5560*/  IMAD.HI.U32 R6, R3, R226, RZ ;  /* 0x000000e203067227 */ /* 0x000fe200078e00ff */
[----:B------:R-:W-:-:S02]  /*5570*/  ISETP.GT.U32.AND P0, PT, R2, R222, PT ;  /* 0x000000de0200720c */ /* 0x000fc40003f04070 */
[----:B------:R-:W-:Y:S01]  /*5580*/  IABS R228, R9 ;  /* 0x0000000900e47213 */ /* 0x000fe20000000000 */
[--C-:B------:R-:W-:Y:S01]  /*5590*/  @!P2 IMAD.IADD R224, R224, 0x1, -R2.reuse ;  /* 0x00000001e0e0a824 */ /* 0x100fe200078e0a02 */
[----:B------:R-:W-:Y:S01]  /*55a0*/  LOP3.LUT R10, R4, 0x3a, RZ, 0xfc, !PT ;  /* 0x0000003a040a7812 */ /* 0x000fe200078efcff */
[----:B------:R-:W-:Y:S02]  /*55b0*/  @!P5 IMAD.IADD R220, R220, 0x1, -R2 ;  /* 0x00000001dcdcd824 */ /* 0x000fe400078e0a02 */
[----:B------:R-:W-:Y:S01]  /*55c0*/  IMAD.MOV R7, RZ, RZ, -R6 ;  /* 0x000000ffff077224 */ /* 0x000fe200078e0a06 */
[C---:B------:R-:W-:Y:S01]  /*55d0*/  ISETP.GT.U32.AND P2, PT, R2.reuse, R224, PT ;  /* 0x000000e00200720c */ /* 0x040fe20003f44070 */
[----:B------:R-:W-:Y:S01]  /*55e0*/  IMAD.HI.U32 R6, R3, R228, RZ ;  /* 0x000000e403067227 */ /* 0x000fe200078e00ff */
[----:B------:R-:W-:Y:S02]  /*55f0*/  ISETP.GT.U32.AND P5, PT, R2, R220, PT ;  /* 0x000000dc0200720c */ /* 0x000fe40003fa4070 */
[----:B------:R-:W-:Y:S01]  /*5600*/  IABS R236, R10 ;  /* 0x0000000a00ec7213 */ /* 0x000fe20000000000 */
[--C-:B------:R-:W-:Y:S01]  /*5610*/  @!P6 IMAD.IADD R218, R218, 0x1, -R2.reuse ;  /* 0x00000001dadae824 */ /* 0x100fe200078e0a02 */
[----:B------:R-:W-:Y:S01]  /*5620*/  ISETP.GE.AND P6, PT, R12, RZ, PT ;  /* 0x000000ff0c00720c */ /* 0x000fe20003fc6270 */
[----:B------:R-:W-:Y:S01]  /*5630*/  @!P0 IMAD.IADD R222, R222, 0x1, -R2 ;  /* 0x00000001dede8824 */ /* 0x000fe200078e0a02 */
[----:B------:R-:W-:Y:S01]  /*5640*/  LOP3.LUT R12, R4, 0x26, RZ, 0xfc, !PT ;  /* 0x00000026040c7812 */ /* 0x000fe200078efcff */
[----:B------:R-:W-:-:S02]  /*5650*/  IMAD R226, R2, R7, R226 ;  /* 0x0000000702e27224 */ /* 0x000fc400078e02e2 */
[----:B------:R-:W-:Y:S01]  /*5660*/  @!P1 IMAD.MOV R218, RZ, RZ, -R218 ;  /* 0x000000ffffda9224 */ /* 0x000fe200078e0ada */
[C---:B------:R-:W-:Y:S01]  /*5670*/  ISETP.GT.U32.AND P0, PT, R2.reuse, R222, PT ;  /* 0x000000de0200720c */ /* 0x040fe20003f04070 */
[----:B------:R-:W-:Y:S01]  /*5680*/  IMAD.MOV R7, RZ, RZ, -R6 ;  /* 0x000000ffff077224 */ /* 0x000fe200078e0a06 */
[C---:B------:R-:W-:Y:S01]  /*5690*/  ISETP.GT.U32.AND P1, PT, R2.reuse, R226, PT ;  /* 0x000000e20200720c */ /* 0x040fe20003f24070 */
[----:B------:R-:W-:Y:S01]  /*56a0*/  @!P3 IMAD.MOV R214, RZ, RZ, -R214 ;  /* 0x000000ffffd6b224 */ /* 0x000fe200078e0ad6 */
[----:B------:R-:W-:Y:S01]  /*56b0*/  ISETP.GE.AND P3, PT, R11, RZ, PT ;  /* 0x000000ff0b00720c */ /* 0x000fe20003f66270 */
[----:B------:R-:W-:Y:S01]  /*56c0*/  IMAD R228, R2, R7, R228 ;  /* 0x0000000702e47224 */ /* 0x000fe200078e02e4 */
[----:B------:R-:W-:Y:S01]  /*56d0*/  LOP3.LUT R11, R4, 0x34, RZ, 0xfc, !PT ;  /* 0x00000034040b7812 */ /* 0x000fe200078efcff */
[--C-:B------:R-:W-:Y:S02]  /*56e0*/  @!P2 IMAD.IADD R224, R224, 0x1, -R2.reuse ;  /* 0x00000001e0e0a824 */ /* 0x100fe400078e0a02 */
[--C-:B------:R-:W-:Y:S01]  /*56f0*/  @!P5 IMAD.IADD R220, R220, 0x1, -R2.reuse ;  /* 0x00000001dcdcd824 */ /* 0x100fe200078e0a02 */
[----:B------:R-:W-:Y:S01]  /*5700*/  ISETP.GT.U32.AND P2, PT, R2, R228, PT ;  /* 0x000000e40200720c */ /* 0x000fe20003f44070 */
[----:B------:R-:W-:Y:S01]  /*5710*/  VIADD R7, R5, 0x3e ;  /* 0x0000003e05077836 */ /* 0x000fe20000000000 */
[----:B------:R-:W-:Y:S01]  /*5720*/  ISETP.GE.AND P5, PT, R8, RZ, PT ;  /* 0x000000ff0800720c */ /* 0x000fe20003fa6270 */
[--C-:B------:R-:W-:Y:S01]  /*5730*/  @!P0 IMAD.IADD R222, R222, 0x1, -R2.reuse ;  /* 0x00000001dede8824 */ /* 0x100fe200078e0a02 */
[----:B------:R-:W-:Y:S01]  /*5740*/  LOP3.LUT R8, R4, 0x40, RZ, 0xfc, !PT ;  /* 0x0000004004087812 */ /* 0x000fe200078efcff */
[----:B------:R-:W-:Y:S01]  /*5750*/  @!P1 IMAD.IADD R226, R226, 0x1, -R2 ;  /* 0x00000001e2e29824 */ /* 0x000fe200078e0a02 */
[----:B------:R-:W-:Y:S01]  /*5760*/  IABS R232, R7 ;  /* 0x0000000700e87213 */ /* 0x000fe20000000000 */
[----:B------:R-:W-:Y:S01]  /*5770*/  @!P3 IMAD.MOV R222, RZ, RZ, -R222 ;  /* 0x000000ffffdeb224 */ /* 0x000fe200078e0ade */
[----:B------:R-:W-:Y:S01]  /*5780*/  IABS R230, R8 ;  /* 0x0000000800e67213 */ /* 0x000fe20000000000 */
[----:B------:R-:W-:Y:S01]  /*5790*/  @!P4 IMAD.MOV R220, RZ, RZ, -R220 ;  /* 0x000000ffffdcc224 */ /* 0x000fe200078e0adc */
[----:B------:R-:W-:Y:S01]  /*57a0*/  ISETP.GT.U32.AND P3, PT, R2, R226, PT ;  /* 0x000000e20200720c */ /* 0x000fe20003f64070 */
[----:B------:R-:W-:Y:S01]  /*57b0*/  @!P6 IMAD.MOV R224, RZ, RZ, -R224 ;  /* 0x000000ffffe0e224 */ /* 0x000fe200078e0ae0 */
[----:B------:R-:W-:Y:S01]  /*57c0*/  ISETP.GE.AND P0, PT, R8, RZ, PT ;  /* 0x000000ff0800720c */ /* 0x000fe20003f06270 */
[----:B------:R-:W-:Y:S01]  /*57d0*/  IMAD.HI.U32 R6, R3, R230, RZ ;  /* 0x000000e603067227 */ /* 0x000fe200078e00ff */
[----:B------:R-:W-:-:S02]  /*57e0*/  ISETP.GE.AND P4, PT, R9, RZ, PT ;  /* 0x000000ff0900720c */ /* 0x000fc40003f86270 */
[----:B------:R-:W-:Y:S01]  /*57f0*/  LOP3.LUT R8, R4, 0x3c, RZ, 0xfc, !PT ;  /* 0x0000003c04087812 */ /* 0x000fe200078efcff */
[----:B------:R-:W-:Y:S01]  /*5800*/  @!P2 IMAD.IADD R228, R228, 0x1, -R2 ;  /* 0x00000001e4e4a824 */ /* 0x000fe200078e0a02 */
[----:B------:R-:W-:Y:S01]  /*5810*/  ISETP.GE.AND P1, PT, R7, RZ, PT ;  /* 0x000000ff0700720c */ /* 0x000fe20003f26270 */
[----:B------:R-:W-:Y:S01]  /*5820*/  IMAD.MOV R9, RZ, RZ, -R6 ;  /* 0x000000ffff097224 */ /* 0x000fe200078e0a06 */
[----:B------:R-:W-:Y:S01]  /*5830*/  IABS R234, R8 ;  /* 0x0000000800ea7213 */ /* 0x000fe20000000000 */
[C---:B------:R-:W-:Y:S01]  /*5840*/  IMAD.HI.U32 R6, R3.reuse, R232, RZ ;  /* 0x000000e803067227 */ /* 0x040fe200078e00ff */
[----:B------:R-:W-:Y:S02]  /*5850*/  ISETP.GT.U32.AND P2, PT, R2, R228, PT ;  /* 0x000000e40200720c */ /* 0x000fe40003f44070 */
[----:B------:R-:W-:Y:S01]  /*5860*/  ISETP.GE.AND P6, PT, R8, RZ, PT ;  /* 0x000000ff0800720c */ /* 0x000fe20003fc6270 */
[----:B------:R-:W-:Y:S01]  /*5870*/  IMAD R230, R2, R9, R230 ;  /* 0x0000000902e67224 */ /* 0x000fe200078e02e6 */
[----:B------:R-:W-:Y:S01]  /*5880*/  LOP3.LUT R8, R4, 0x38, RZ, 0xfc, !PT ;  /* 0x0000003804087812 */ /* 0x000fe200078efcff */
[----:B------:R-:W-:Y:S01]  /*5890*/  IMAD.MOV R7, RZ, RZ, -R6 ;  /* 0x000000ffff077224 */ /* 0x000fe200078e0a06 */
[----:B------:R-:W-:Y:S01]  /*58a0*/  IABS R244, R11 ;  /* 0x0000000b00f47213 */ /* 0x000fe20000000000 */
[----:B------:R-:W-:Y:S01]  /*58b0*/  @!P3 IMAD.IADD R226, R226, 0x1, -R2 ;  /* 0x00000001e2e2b824 */ /* 0x000fe200078e0a02 */
[----:B------:R-:W-:Y:S01]  /*58c0*/  ISETP.GT.U32.AND P3, PT, R2, R230, PT ;  /* 0x000000e60200720c */ /* 0x000fe20003f64070 */
[----:B------:R-:W-:Y:S01]  /*58d0*/  IMAD.HI.U32 R6, R3, R234, RZ ;  /* 0x000000ea03067227 */ /* 0x000fe200078e00ff */
[----:B------:R-:W-:-:S03]  /*58e0*/  IABS R238, R8 ;  /* 0x0000000800ee7213 */ /* 0x000fc60000000000 */
[----:B------:R-:W-:Y:S02]  /*58f0*/  IMAD R232, R2, R7, R232 ;  /* 0x0000000702e87224 */ /* 0x000fe400078e02e8 */
[----:B------:R-:W-:Y:S02]  /*5900*/  IMAD.MOV R7, RZ, RZ, -R6 ;  /* 0x000000ffff077224 */ /* 0x000fe400078e0a06 */
[----:B------:R-:W-:Y:S01]  /*5910*/  @!P2 IMAD.IADD R228, R228, 0x1, -R2 ;  /* 0x00000001e4e4a824 */ /* 0x000fe200078e0a02 */
[C---:B------:R-:W-:Y:S01]  /*5920*/  ISETP.GT.U32.AND P2, PT, R2.reuse, R232, PT ;  /* 0x000000e80200720c */ /* 0x040fe20003f44070 */
[----:B------:R-:W-:Y:S02]  /*5930*/  IMAD R234, R2, R7, R234 ;  /* 0x0000000702ea7224 */ /* 0x000fe400078e02ea */
[----:B------:R-:W-:Y:S02]  /*5940*/  @!P4 IMAD.MOV R228, RZ, RZ, -R228 ;  /* 0x000000ffffe4c224 */ /* 0x000fe400078e0ae4 */
[----:B------:R-:W-:Y:S01]  /*5950*/  @!P3 IMAD.IADD R230, R230, 0x1, -R2 ;  /* 0x00000001e6e6b824 */ /* 0x000fe200078e0a02 */
[----:B------:R-:W-:Y:S01]  /*5960*/  ISETP.GT.U32.AND P4, PT, R2, R234, PT ;  /* 0x000000ea0200720c */ /* 0x000fe20003f84070 */
[----:B------:R-:W-:-:S03]  /*5970*/  IMAD.HI.U32 R6, R3, R236, RZ ;  /* 0x000000ec03067227 */ /* 0x000fc600078e00ff */
[----:B------:R-:W-:Y:S01]  /*5980*/  ISETP.GT.U32.AND P3, PT, R2, R230, PT ;  /* 0x000000e60200720c */ /* 0x000fe20003f64070 */
[----:B------:R-:W-:Y:S02]  /*5990*/  IMAD.MOV R7, RZ, RZ, -R6 ;  /* 0x000000ffff077224 */ /* 0x000fe400078e0a06 */
[----:B------:R-:W-:Y:S01]  /*59a0*/  @!P5 IMAD.MOV R226, RZ, RZ, -R226 ;  /* 0x000000ffffe2d224 */ /* 0x000fe200078e0ae2 */
[----:B------:R-:W-:Y:S01]  /*59b0*/  ISETP.GE.AND P5, PT, R10, RZ, PT ;  /* 0x000000ff0a00720c */ /* 0x000fe20003fa6270 */
[----:B------:R-:W-:Y:S01]  /*59c0*/  IMAD R236, R2, R7, R236 ;  /* 0x0000000702ec7224 */ /* 0x000fe200078e02ec */
[----:B------:R-:W-:Y:S01]  /*59d0*/  LOP3.LUT R10, R4, 0x36, RZ, 0xfc, !PT ;  /* 0x00000036040a7812 */ /* 0x000fe200078efcff */
[----:B------:R-:W-:-:S03]  /*59e0*/  IMAD.HI.U32 R6, R3, R238, RZ ;  /* 0x000000ee03067227 */ /* 0x000fc600078e00ff */
[----:B------:R-:W-:Y:S01]  /*59f0*/  IABS R240, R10 ;  /* 0x0000000a00f07213 */ /* 0x000fe20000000000 */
[--C-:B------:R-:W-:Y:S02]  /*5a00*/  @!P4 IMAD.IADD R234, R234, 0x1, -R2.reuse ;  /* 0x00000001eaeac824 */ /* 0x100fe400078e0a02 */
[----:B------:R-:W-:Y:S01]  /*5a10*/  @!P3 IMAD.IADD R230, R230, 0x1, -R2 ;  /* 0x00000001e6e6b824 */ /* 0x000fe200078e0a02 */
[C---:B------:R-:W-:Y:S01]  /*5a20*/  ISETP.GT.U32.AND P3, PT, R2.reuse, R236, PT ;  /* 0x000000ec0200720c */ /* 0x040fe20003f64070 */
[----:B------:R-:W-:Y:S01]  /*5a30*/  IMAD.HI.U32 R7, R3, R240, RZ ;  /* 0x000000f003077227 */ /* 0x000fe200078e00ff */
[----:B------:R-:W-:-:S03]  /*5a40*/  ISETP.GT.U32.AND P4, PT, R2, R234, PT ;  /* 0x000000ea0200720c */ /* 0x000fc60003f84070 */
[----:B------:R-:W-:Y:S02]  /*5a50*/  IMAD.MOV R9, RZ, RZ, -R6 ;  /* 0x000000ffff097224 */ /* 0x000fe400078e0a06 */
[----:B------:R-:W-:Y:S02]  /*5a60*/  IMAD.MOV R7, RZ, RZ, -R7 ;  /* 0x000000ffff077224 */ /* 0x000fe400078e0a07 */
[----:B------:R-:W-:Y:S01]  /*5a70*/  IMAD R238, R2, R9, R238 ;  /* 0x0000000902ee7224 */ /* 0x000fe200078e02ee */
[----:B------:R-:W-:Y:S01]  /*5a80*/  LOP3.LUT R9, R4, 0x30, RZ, 0xfc, !PT ;  /* 0x0000003004097812 */ /* 0x000fe200078efcff */
[----:B------:R-:W-:Y:S02]  /*5a90*/  IMAD R240, R2, R7, R240 ;  /* 0x0000000702f07224 */ /* 0x000fe400078e02f0 */
[--C-:B------:R-:W-:Y:S01]  /*5aa0*/  @!P3 IMAD.IADD R236, R236, 0x1, -R2.reuse ;  /* 0x00000001ececb824 */ /* 0x100fe200078e0a02 */
[----:B------:R-:W-:Y:S01]  /*5ab0*/  IABS R242, R9 ;  /* 0x0000000900f27213 */ /* 0x000fe20000000000 */
[----:B------:R-:W-:Y:S01]  /*5ac0*/  @!P4 IMAD.IADD R234, R234, 0x1, -R2 ;  /* 0x00000001eaeac824 */ /* 0x000fe200078e0a02 */
[C---:B------:R-:W-:Y:S01]  /*5ad0*/  ISETP.GT.U32.AND P4, PT, R2.reuse, R238, PT ;  /* 0x000000ee0200720c */ /* 0x040fe20003f84070 */
[----:B------:R-:W-:Y:S01]  /*5ae0*/  IMAD.HI.U32 R6, R3, R244, RZ ;  /* 0x000000f403067227 */ /* 0x000fe200078e00ff */
[----:B------:R-:W-:-:S03]  /*5af0*/  ISETP.GT.U32.AND P3, PT, R2, R236, PT ;  /* 0x000000ec0200720c */ /* 0x000fc60003f64070 */
[----:B------:R-:W-:Y:S01]  /*5b00*/  @!P6 IMAD.MOV R234, RZ, RZ, -R234 ;  /* 0x000000ffffeae224 */ /* 0x000fe200078e0aea */
[----:B------:R-:W-:Y:S01]  /*5b10*/  ISETP.GT.U32.AND P6, PT, R2, R240, PT ;  /* 0x000000f00200720c */ /* 0x000fe20003fc4070 */
[----:B------:R-:W-:Y:S01]  /*5b20*/  @!P0 IMAD.MOV R230, RZ, RZ, -R230 ;  /* 0x000000ffffe68224 */ /* 0x000fe200078e0ae6 */
[----:B------:R-:W-:Y:S01]  /*5b30*/  ISETP.GE.AND P0, PT, R8, RZ, PT ;  /* 0x000000ff0800720c */ /* 0x000fe20003f06270 */
[----:B------:R-:W-:Y:S01]  /*5b40*/  IMAD.MOV R7, RZ, RZ, -R6 ;  /* 0x000000ffff077224 */ /* 0x000fe200078e0a06 */
[----:B------:R-:W-:Y:S01]  /*5b50*/  LOP3.LUT R8, R4, 0x32, RZ, 0xfc, !PT ;  /* 0x0000003204087812 */ /* 0x000fe200078efcff */
[----:B------:R-:W-:Y:S02]  /*5b60*/  VIADD R6, R5, 0x2e ;  /* 0x0000002e05067836 */ /* 0x000fe40000000000 */
[--C-:B------:R-:W-:Y:S01]  /*5b70*/  @!P4 IMAD.IADD R238, R238, 0x1, -R2.reuse ;  /* 0x00000001eeeec824 */ /* 0x100fe200078e0a02 */
[----:B------:R-:W-:Y:S01]  /*5b80*/  IABS R246, R8 ;  /* 0x0000000800f67213 */ /* 0x000fe20000000000 */
[----:B------:R-:W-:Y:S01]  /*5b90*/  @!P2 IMAD.IADD R232, R232, 0x1, -R2 ;  /* 0x00000001e8e8a824 */ /* 0x000fe200078e0a02 */
[----:B------:R-:W-:Y:S01]  /*5ba0*/  ISETP.GE.AND P4, PT, R6, RZ, PT ;  /* 0x000000ff0600720c */ /* 0x000fe20003f86270 */
[----:B------:R-:W-:Y:S01]  /*5bb0*/  IMAD R244, R2, R7, R244 ;  /* 0x0000000702f47224 */ /* 0x000fe200078e02f4 */
[----:B------:R-:W-:Y:S01]  /*5bc0*/  IABS R248, R6 ;  /* 0x0000000600f87213 */ /* 0x000fe20000000000 */
[--C-:B------:R-:W-:Y:S01]  /*5bd0*/  @!P6 IMAD.IADD R240, R240, 0x1, -R2.reuse ;  /* 0x00000001f0f0e824 */ /* 0x100fe200078e0a02 */
[----:B------:R-:W-:Y:S01]  /*5be0*/  ISETP.GT.U32.AND P6, PT, R2, R238, PT ;  /* 0x000000ee0200720c */ /* 0x000fe20003fc4070 */
[----:B------:R-:W-:Y:S01]  /*5bf0*/  @!P3 IMAD.IADD R236, R236, 0x1, -R2 ;  /* 0x00000001ececb824 */ /* 0x000fe200078e0a02 */
[C---:B------:R-:W-:Y:S01]  /*5c00*/  ISETP.GT.U32.AND P2, PT, R2.reuse, R232, PT ;  /* 0x000000e80200720c */ /* 0x040fe20003f44070 */
[----:B------:R-:W-:Y:S01]  /*5c10*/  IMAD.HI.U32 R6, R3, R246, RZ ;  /* 0x000000f603067227 */ /* 0x000fe200078e00ff */
[----:B------:R-:W-:-:S03]  /*5c20*/  ISETP.GT.U32.AND P3, PT, R2, R244, PT ;  /* 0x000000f40200720c */ /* 0x000fc60003f64070 */
[----:B------:R-:W-:Y:S02]  /*5c30*/  IMAD.MOV R7, RZ, RZ, -R6 ;  /* 0x000000ffff077224 */ /* 0x000fe400078e0a06 */
[----:B------:R-:W-:-:S04]  /*5c40*/  IMAD.HI.U32 R6, R3, R242, RZ ;  /* 0x000000f203067227 */ /* 0x000fc800078e00ff */
[----:B------:R-:W-:Y:S02]  /*5c50*/  IMAD R246, R2, R7, R246 ;  /* 0x0000000702f67224 */ /* 0x000fe400078e02f6 */
[--C-:B------:R-:W-:Y:S02]  /*5c60*/  @!P6 IMAD.IADD R238, R238, 0x1, -R2.reuse ;  /* 0x00000001eeeee824 */ /* 0x100fe400078e0a02 */
[--C-:B------:R-:W-:Y:S01]  /*5c70*/  @!P2 IMAD.IADD R232, R232, 0x1, -R2.reuse ;  /* 0x00000001e8e8a824 */ /* 0x100fe200078e0a02 */
[----:B------:R-:W-:Y:S01]  /*5c80*/  ISETP.GT.U32.AND P6, PT, R2, R246, PT ;  /* 0x000000f60200720c */ /* 0x000fe20003fc4070 */
[----:B------:R-:W-:Y:S01]  /*5c90*/  @!P3 IMAD.IADD R244, R244, 0x1, -R2 ;  /* 0x00000001f4f4b824 */ /* 0x000fe200078e0a02 */
[----:B------:R-:W-:Y:S01]  /*5ca0*/  ISETP.GE.AND P2, PT, R10, RZ, PT ;  /* 0x000000ff0a00720c */ /* 0x000fe20003f46270 */
[----:B------:R-:W-:Y:S01]  /*5cb0*/  IMAD.MOV R7, RZ, RZ, -R6 ;  /* 0x000000ffff077224 */ /* 0x000fe200078e0a06 */
[----:B------:R-:W-:Y:S01]  /*5cc0*/  LOP3.LUT R10, R4, 0x2c, RZ, 0xfc, !PT ;  /* 0x0000002c040a7812 */ /* 0x000fe200078efcff */
[----:B------:R-:W-:Y:S01]  /*5cd0*/  IMAD.HI.U32 R6, R3, R248, RZ ;  /* 0x000000f803067227 */ /* 0x000fe200078e00ff */
[----:B------:R-:W-:-:S02]  /*5ce0*/  ISETP.GT.U32.AND P3, PT, R2, R244, PT ;  /* 0x000000f40200720c */ /* 0x000fc40003f64070 */
[----:B------:R-:W-:Y:S01]  /*5cf0*/  IABS R250, R10 ;  /* 0x0000000a00fa7213 */ /* 0x000fe20000000000 */
[----:B------:R-:W-:Y:S01]  /*5d00*/  @!P1 IMAD.MOV R232, RZ, RZ, -R232 ;  /* 0x000000ffffe89224 */ /* 0x000fe200078e0ae8 */
[----:B------:R-:W-:Y:S01]  /*5d10*/  ISETP.GE.AND P1, PT, R11, RZ, PT ;  /* 0x000000ff0b00720c */ /* 0x000fe20003f26270 */
[----:B------:R-:W-:Y:S01]  /*5d20*/  IMAD R242, R2, R7, R242 ;  /* 0x0000000702f27224 */ /* 0x000fe200078e02f2 */
[----:B------:R-:W-:Y:S01]  /*5d30*/  LOP3.LUT R11, R4, 0x2a, RZ, 0xfc, !PT ;  /* 0x0000002a040b7812 */ /* 0x000fe200078efcff */
[----:B------:R-:W-:Y:S02]  /*5d40*/  IMAD.MOV R7, RZ, RZ, -R6 ;  /* 0x000000ffff077224 */ /* 0x000fe400078e0a06 */
[----:B------:R-:W-:Y:S01]  /*5d50*/  IMAD.HI.U32 R6, R3, R250, RZ ;  /* 0x000000fa03067227 */ /* 0x000fe200078e00ff */
[----:B------:R-:W-:-:S03]  /*5d60*/  IABS R252, R11 ;  /* 0x0000000b00fc7213 */ /* 0x000fc60000000000 */
[----:B------:R-:W-:Y:S01]  /*5d70*/  @!P6 IMAD.IADD R246, R246, 0x1, -R2 ;  /* 0x00000001f6f6e824 */ /* 0x000fe200078e0a02 */
[----:B------:R-:W-:Y:S01]  /*5d80*/  ISETP.GE.AND P6, PT, R9, RZ, PT ;  /* 0x000000ff0900720c */ /* 0x000fe20003fc6270 */
[----:B------:R-:W-:Y:S02]  /*5d90*/  IMAD.MOV R9, RZ, RZ, -R6 ;  /* 0x000000ffff097224 */ /* 0x000fe400078e0a06 */
[----:B------:R-:W-:Y:S01]  /*5da0*/  @!P3 IMAD.IADD R244, R244, 0x1, -R2 ;  /* 0x00000001f4f4b824 */ /* 0x000fe200078e0a02 */
[----:B------:R-:W-:Y:S01]  /*5db0*/  ISETP.GE.AND P3, PT, R8, RZ, PT ;  /* 0x000000ff0800720c */ /* 0x000fe20003f66270 */
[----:B------:R-:W-:Y:S01]  /*5dc0*/  IMAD R250, R2, R9, R250 ;  /* 0x0000000902fa7224 */ /* 0x000fe200078e02fa */
[----:B------:R-:W-:Y:S01]  /*5dd0*/  LOP3.LUT R9, R4, 0x28, RZ, 0xfc, !PT ;  /* 0x0000002804097812 */ /* 0x000fe200078efcff */
[----:B------:R-:W-:Y:S01]  /*5de0*/  @!P1 IMAD.MOV R244, RZ, RZ, -R244 ;  /* 0x000000fffff49224 */ /* 0x000fe200078e0af4 */
[----:B------:R-:W-:Y:S01]  /*5df0*/  IABS R8, R12 ;  /* 0x0000000c00087213 */ /* 0x000fe20000000000 */
[----:B------:R-:W-:Y:S01]  /*5e00*/  @!P5 IMAD.MOV R236, RZ, RZ, -R236 ;  /* 0x000000ffffecd224 */ /* 0x000fe200078e0aec */
[C---:B------:R-:W-:Y:S01]  /*5e10*/  ISETP.GT.U32.AND P1, PT, R2.reuse, R250, PT ;  /* 0x000000fa0200720c */ /* 0x040fe20003f24070 */
[C---:B------:R-:W-:Y:S01]  /*5e20*/  IMAD R248, R2.reuse, R7, R248 ;  /* 0x0000000702f87224 */ /* 0x040fe200078e02f8 */
[----:B------:R-:W-:Y:S01]  /*5e30*/  ISETP.GT.U32.AND P5, PT, R2, R240, PT ;  /* 0x000000f00200720c */ /* 0x000fe20003fa4070 */
[----:B------:R-:W-:Y:S01]  /*5e40*/  IMAD.HI.U32 R7, R3, R252, RZ ;  /* 0x000000fc03077227 */ /* 0x000fe200078e00ff */
[----:B------:R-:W-:-:S03]  /*5e50*/  IABS R25, R9 ;  /* 0x0000000900197213 */ /* 0x000fc60000000000 */
[----:B------:R-:W-:Y:S01]  /*5e60*/  @!P0 IMAD.MOV R238, RZ, RZ, -R238 ;  /* 0x000000ffffee8224 */ /* 0x000fe200078e0aee */
[----:B------:R-:W-:Y:S01]  /*5e70*/  ISETP.GT.U32.AND P0, PT, R2, R246, PT ;  /* 0x000000f60200720c */ /* 0x000fe20003f04070 */
[----:B------:R-:W-:Y:S02]  /*5e80*/  IMAD.MOV R7, RZ, RZ, -R7 ;  /* 0x000000ffff077224 */ /* 0x000fe400078e0a07 */
[----:B------:R-:W-:-:S04]  /*5e90*/  IMAD.HI.U32 R6, R3, R25, RZ ;  /* 0x0000001903067227 */ /* 0x000fc800078e00ff */
[--C-:B------:R-:W-:Y:S02]  /*5ea0*/  @!P1 IMAD.IADD R250, R250, 0x1, -R2.reuse ;  /* 0x00000001fafa9824 */ /* 0x100fe400078e0a02 */
[----:B------:R-:W-:Y:S01]  /*5eb0*/  @!P5 IMAD.IADD R240, R240, 0x1, -R2 ;  /* 0x00000001f0f0d824 */ /* 0x000fe200078e0a02 */
[C---:B------:R-:W-:Y:S01]  /*5ec0*/  ISETP.GT.U32.AND P5, PT, R2.reuse, R242, PT ;  /* 0x000000f20200720c */ /* 0x040fe20003fa4070 */
[C---:B------:R-:W-:Y:S01]  /*5ed0*/  IMAD R252, R2.reuse, R7, R252 ;  /* 0x0000000702fc7224 */ /* 0x040fe200078e02fc */
[C---:B------:R-:W-:Y:S01]  /*5ee0*/  ISETP.GT.U32.AND P1, PT, R2.reuse, R250, PT ;  /* 0x000000fa0200720c */ /* 0x040fe20003f24070 */
[----:B------:R-:W-:Y:S01]  /*5ef0*/  @!P2 IMAD.MOV R240, RZ, RZ, -R240 ;  /* 0x000000fffff0a224 */ /* 0x000fe200078e0af0 */
[----:B------:R-:W-:Y:S01]  /*5f00*/  ISETP.GT.U32.AND P2, PT, R2, R248, PT ;  /* 0x000000f80200720c */ /* 0x000fe20003f44070 */
[----:B------:R-:W-:Y:S02]  /*5f10*/  IMAD.MOV R7, RZ, RZ, -R6 ;  /* 0x000000ffff077224 */ /* 0x000fe400078e0a06 */
[----:B------:R-:W-:Y:S01]  /*5f20*/  @!P0 IMAD.IADD R246, R246, 0x1, -R2 ;  /* 0x00000001f6f68824 */ /* 0x000fe200078e0a02 */
[----:B------:R-:W-:Y:S01]  /*5f30*/  ISETP.GE.AND P0, PT, R10, RZ, PT ;  /* 0x000000ff0a00720c */ /* 0x000fe20003f06270 */
[----:B------:R-:W-:Y:S01]  /*5f40*/  IMAD R25, R2, R7, R25 ;  /* 0x0000000702197224 */ /* 0x000fe200078e0219 */
[----:B------:R-:W-:Y:S01]  /*5f50*/  LOP3.LUT R10, R4, 0x24, RZ, 0xfc, !PT ;  /* 0x00000024040a7812 */ /* 0x000fe200078efcff */
[----:B------:R-:W-:-:S03]  /*5f60*/  IMAD.HI.U32 R6, R3, R8, RZ ;  /* 0x0000000803067227 */ /* 0x000fc600078e00ff */
[----:B------:R-:W-:Y:S01]  /*5f70*/  IABS R23, R10 ;  /* 0x0000000a00177213 */ /* 0x000fe20000000000 */
[--C-:B------:R-:W-:Y:S01]  /*5f80*/  @!P1 IMAD.IADD R250, R250, 0x1, -R2.reuse ;  /* 0x00000001fafa9824 */ /* 0x100fe200078e0a02 */
[----:B------:R-:W-:Y:S01]  /*5f90*/  ISETP.GT.U32.AND P1, PT, R2, R25, PT ;  /* 0x000000190200720c */ /* 0x000fe20003f24070 */
[----:B------:R-:W-:Y:S01]  /*5fa0*/  @!P2 IMAD.IADD R248, R248, 0x1, -R2 ;  /* 0x00000001f8f8a824 */ /* 0x000fe200078e0a02 */
[----:B------:R-:W-:Y:S01]  /*5fb0*/  ISETP.GE.AND P2, PT, R11, RZ, PT ;  /* 0x000000ff0b00720c */ /* 0x000fe20003f46270 */
[----:B------:R-:W-:Y:S02]  /*5fc0*/  @!P3 IMAD.MOV R246, RZ, RZ, -R246 ;  /* 0x000000fffff6b224 */ /* 0x000fe400078e0af6 */
[----:B------:R-:W-:Y:S01]  /*5fd0*/  IMAD.MOV R7, RZ, RZ, -R6 ;  /* 0x000000ffff077224 */ /* 0x000fe200078e0a06 */
[----:B------:R-:W-:Y:S01]  /*5fe0*/  ISETP.GT.U32.AND P3, PT, R2, R248, PT ;  /* 0x000000f80200720c */ /* 0x000fe20003f64070 */
[----:B------:R-:W-:-:S04]  /*5ff0*/  IMAD.HI.U32 R6, R3, R23, RZ ;  /* 0x0000001703067227 */ /* 0x000fc800078e00ff */
[C---:B------:R-:W-:Y:S02]  /*6000*/  IMAD R7, R2.reuse, R7, R8 ;  /* 0x0000000702077224 */ /* 0x040fe400078e0208 */
[----:B------:R-:W-:Y:S02]  /*6010*/  @!P1 IMAD.IADD R25, R25, 0x1, -R2 ;  /* 0x0000000119199824 */ /* 0x000fe400078e0a02 */
[----:B------:R-:W-:Y:S01]  /*6020*/  IMAD.MOV R6, RZ, RZ, -R6 ;  /* 0x000000ffff067224 */ /* 0x000fe200078e0a06 */
[----:B------:R-:W-:Y:S01]  /*6030*/  ISETP.GT.U32.AND P1, PT, R2, R7, PT ;  /* 0x000000070200720c */ /* 0x000fe20003f24070 */
[--C-:B------:R-:W-:Y:S02]  /*6040*/  @!P5 IMAD.IADD R242, R242, 0x1, -R2.reuse ;  /* 0x00000001f2f2d824 */ /* 0x100fe400078e0a02 */
[----:B------:R-:W-:Y:S01]  /*6050*/  @!P3 IMAD.IADD R248, R248, 0x1, -R2 ;  /* 0x00000001f8f8b824 */ /* 0x000fe200078e0a02 */
[----:B------:R-:W-:Y:S01]  /*6060*/  ISETP.GE.AND P3, PT, R12, RZ, PT ;  /* 0x000000ff0c00720c */ /* 0x000fe20003f66270 */
[----:B------:R-:W-:Y:S01]  /*6070*/  IMAD R23, R2, R6, R23 ;  /* 0x0000000602177224 */ /* 0x000fe200078e0217 */
[----:B------:R-:W-:Y:S01]  /*6080*/  LOP3.LUT R12, R4, 0x22, RZ, 0xfc, !PT ;  /* 0x00000022040c7812 */ /* 0x000fe200078efcff */
[----:B------:R-:W-:Y:S01]  /*6090*/  @!P0 IMAD.MOV R250, RZ, RZ, -R250 ;  /* 0x000000fffffa8224 */ /* 0x000fe200078e0afa */
[C---:B------:R-:W-:Y:S01]  /*60a0*/  ISETP.GT.U32.AND P5, PT, R2.reuse, R242, PT ;  /* 0x000000f20200720c */ /* 0x040fe20003fa4070 */
[----:B------:R-:W-:Y:S01]  /*60b0*/  @!P4 IMAD.MOV R248, RZ, RZ, -R248 ;  /* 0x000000fffff8c224 */ /* 0x000fe200078e0af8 */
[----:B------:R-:W-:Y:S01]  /*60c0*/  IABS R22, R12 ;  /* 0x0000000c00167213 */ /* 0x000fe20000000000 */
[----:B------:R-:W-:Y:S01]  /*60d0*/  VIADD R8, R5, 0x1e ;  /* 0x0000001e05087836 */ /* 0x000fe20000000000 */
[C---:B------:R-:W-:Y:S01]  /*60e0*/  ISETP.GT.U32.AND P0, PT, R2.reuse, R23, PT ;  /* 0x000000170200720c */ /* 0x040fe20003f04070 */
[----:B------:R-:W-:Y:S01]  /*60f0*/  @!P1 IMAD.IADD R7, R7, 0x1, -R2 ;  /* 0x0000000107079824 */ /* 0x000fe200078e0a02 */
[----:B------:R-:W-:Y:S01]  /*6100*/  ISETP.GT.U32.AND P1, PT, R2, R25, PT ;  /* 0x000000190200720c */ /* 0x000fe20003f24070 */
[----:B------:R-:W-:Y:S01]  /*6110*/  IMAD.HI.U32 R6, R3, R22, RZ ;  /* 0x0000001603067227 */ /* 0x000fe200078e00ff */
[----:B------:R-:W-:-:S02]  /*6120*/  IABS R18, R8 ;  /* 0x0000000800127213 */ /* 0x000fc40000000000 */
[----:B------:R-:W-:Y:S01]  /*6130*/  ISETP.GT.U32.AND P4, PT, R2, R7, PT ;  /* 0x000000070200720c */ /* 0x000fe20003f84070 */
[----:B------:R-:W-:Y:S02]  /*6140*/  IMAD.MOV R11, RZ, RZ, -R6 ;  /* 0x000000ffff0b7224 */ /* 0x000fe400078e0a06 */
[----:B------:R-:W-:Y:S01]  /*6150*/  @!P5 IMAD.IADD R242, R242, 0x1, -R2 ;  /* 0x00000001f2f2d824 */ /* 0x000fe200078e0a02 */
[C---:B------:R-:W-:Y:S01]  /*6160*/  ISETP.GT.U32.AND P5, PT, R2.reuse, R252, PT ;  /* 0x000000fc0200720c */ /* 0x040fe20003fa4070 */
[C---:B------:R-:W-:Y:S02]  /*6170*/  IMAD R22, R2.reuse, R11, R22 ;  /* 0x0000000b02167224 */ /* 0x040fe400078e0216 */
[--C-:B------:R-:W-:Y:S02]  /*6180*/  @!P0 IMAD.IADD R23, R23, 0x1, -R2.reuse ;  /* 0x0000000117178824 */ /* 0x100fe400078e0a02 */
[----:B------:R-:W-:Y:S01]  /*6190*/  @!P1 IMAD.IADD R25, R25, 0x1, -R2 ;  /* 0x0000000119199824 */ /* 0x000fe200078e0a02 */
[----:B------:R-:W-:Y:S01]  /*61a0*/  ISETP.GT.U32.AND P1, PT, R2, R22, PT ;  /* 0x000000160200720c */ /* 0x000fe20003f24070 */
[----:B------:R-:W-:Y:S01]  /*61b0*/  @!P6 IMAD.MOV R242, RZ, RZ, -R242 ;  /* 0x000000fffff2e224 */ /* 0x000fe200078e0af2 */
[----:B------:R-:W-:Y:S01]  /*61c0*/  ISETP.GE.AND P6, PT, R9, RZ, PT ;  /* 0x000000ff0900720c */ /* 0x000fe20003fc6270 */
[----:B------:R-:W-:-:S04]  /*61d0*/  IMAD.HI.U32 R9, R3, R18, RZ ;  /* 0x0000001203097227 */ /* 0x000fc800078e00ff */
[--C-:B------:R-:W-:Y:S02]  /*61e0*/  @!P5 IMAD.IADD R252, R252, 0x1, -R2.reuse ;  /* 0x00000001fcfcd824 */ /* 0x100fe400078e0a02 */
[--C-:B------:R-:W-:Y:S01]  /*61f0*/  @!P4 IMAD.IADD R7, R7, 0x1, -R2.reuse ;  /* 0x000000010707c824 */ /* 0x100fe200078e0a02 */
[----:B------:R-:W-:Y:S01]  /*6200*/  ISETP.GE.AND P4, PT, R12, RZ, PT ;  /* 0x000000ff0c00720c */ /* 0x000fe20003f86270 */
[----:B------:R-:W-:Y:S01]  /*6210*/  IMAD.MOV R9, RZ, RZ, -R9 ;  /* 0x000000ffff097224 */ /* 0x000fe200078e0a09 */
[----:B------:R-:W-:Y:S01]  /*6220*/  LOP3.LUT R12, R4, 0x1a, RZ, 0xfc, !PT ;  /* 0x0000001a040c7812 */ /* 0x000fe200078efcff */
[----:B------:R-:W-:Y:S01]  /*6230*/  @!P1 IMAD.IADD R22, R22, 0x1, -R2 ;  /* 0x0000000116169824 */ /* 0x000fe200078e0a02 */
        /* <DEDUP_REMOVED lines=9> */
[----:B------:R-:W-:Y:S01]  /*62d0*/  @!P1 IMAD.IADD R23, R23, 0x1, -R2 ;  /* 0x0000000117179824 */ /* 0x000fe200078e0a02 */
[C---:B------:R-:W-:Y:S01]  /*62e0*/  ISETP.GT.U32.AND P1, PT, R2.reuse, R18, PT ;  /* 0x000000120200720c */ /* 0x040fe20003f24070 */
[----:B------:R-:W-:Y:S02]  /*62f0*/  IMAD R16, R2, R11, R16 ;  /* 0x0000000b02107224 */ /* 0x000fe400078e0210 */
[----:B------:R-:W-:Y:S02]  /*6300*/  IMAD.MOV R11, RZ, RZ, -R6 ;  /* 0x000000ffff0b7224 */ /* 0x000fe400078e0a06 */
[----:B------:R-:W-:Y:S01]  /*6310*/  @!P5 IMAD.IADD R252, R252, 0x1, -R2 ;  /* 0x00000001fcfcd824 */ /* 0x000fe200078e0a02 */
[----:B------:R-:W-:Y:S01]  /*6320*/  ISETP.GE.AND P5, PT, R8, RZ, PT ;  /* 0x000000ff0800720c */ /* 0x000fe20003fa6270 */
[----:B------:R-:W-:Y:S02]  /*6330*/  IMAD R14, R2, R11, R14 ;  /* 0x0000000b020e7224 */ /* 0x000fe400078e020e */
[----:B------:R-:W-:-:S04]  /*6340*/  IMAD.HI.U32 R8, R3, R20, RZ ;  /* 0x0000001403087227 */ /* 0x000fc800078e00ff */
[--C-:B------:R-:W-:Y:S01]  /*6350*/  @!P6 IMAD.IADD R22, R22, 0x1, -R2.reuse ;  /* 0x000000011616e824 */ /* 0x100fe200078e0a02 */
[----:B------:R-:W-:Y:S01]  /*6360*/  ISETP.GT.U32.AND P6, PT, R2, R16, PT ;  /* 0x000000100200720c */ /* 0x000fe20003fc4070 */
[----:B------:R-:W-:Y:S01]  /*6370*/  @!P1 IMAD.IADD R18, R18, 0x1, -R2 ;  /* 0x0000000112129824 */ /* 0x000fe200078e0a02 */
[----:B------:R-:W-:Y:S01]  /*6380*/  ISETP.GT.U32.AND P1, PT, R2, R14, PT ;  /* 0x0000000e0200720c */ /* 0x000fe20003f24070 */
[----:B------:R-:W-:Y:S02]  /*6390*/  IMAD.MOV R15, RZ, RZ, -R8 ;  /* 0x000000ffff0f7224 */ /* 0x000fe400078e0a08 */
[----:B------:R-:W-:-:S04]  /*63a0*/  IMAD.HI.U32 R8, R3, R132, RZ ;  /* 0x0000008403087227 */ /* 0x000fc800078e00ff */
[----:B------:R-:W-:Y:S01]  /*63b0*/  IMAD.MOV R11, RZ, RZ, -R8 ;  /* 0x000000ffff0b7224 */ /* 0x000fe200078e0a08 */
[----:B------:R-:W-:Y:S01]  /*63c0*/  IABS R8, R37 ;  /* 0x0000002500087213 */ /* 0x000fe20000000000 */
[----:B------:R-:W-:-:S04]  /*63d0*/  IMAD.HI.U32 R9, R3, R134, RZ ;  /* 0x0000008603097227 */ /* 0x000fc800078e00ff */
[----:B------:R-:W-:Y:S02]  /*63e0*/  IMAD R132, R2, R11, R132 ;  /* 0x0000000b02847224 */ /* 0x000fe400078e0284 */
[--C-:B------:R-:W-:Y:S02]  /*63f0*/  @!P6 IMAD.IADD R16, R16, 0x1, -R2.reuse ;  /* 0x000000011010e824 */ /* 0x100fe400078e0a02 */
[----:B------:R-:W-:Y:S01]  /*6400*/  @!P1 IMAD.IADD R14, R14, 0x1, -R2 ;  /* 0x000000010e0e9824 */ /* 0x000fe200078e0a02 */
[C---:B------:R-:W-:Y:S01]  /*6410*/  ISETP.GT.U32.AND P6, PT, R2.reuse, R132, PT ;  /* 0x000000840200720c */ /* 0x040fe20003fc4070 */
[----:B------:R-:W-:Y:S01]  /*6420*/  IMAD.MOV R9, RZ, RZ, -R9 ;  /* 0x000000ffff097224 */ /* 0x000fe200078e0a09 */
[----:B------:R-:W-:Y:S01]  /*6430*/  ISETP.GT.U32.AND P1, PT, R2, R18, PT ;  /* 0x000000120200720c */ /* 0x000fe20003f24070 */
[----:B------:R-:W-:Y:S01]  /*6440*/  @!P2 IMAD.MOV R252, RZ, RZ, -R252 ;  /* 0x000000fffffca224 */ /* 0x000fe200078e0afc */
[----:B------:R-:W-:Y:S01]  /*6450*/  ISETP.GE.AND P2, PT, R10, RZ, PT ;  /* 0x000000ff0a00720c */ /* 0x000fe20003f46270 */
[----:B------:R-:W-:-:S04]  /*6460*/  IMAD.HI.U32 R10, R3, R130, RZ ;  /* 0x00000082030a7227 */ /* 0x000fc800078e00ff */
[C---:B------:R-:W-:Y:S02]  /*6470*/  IMAD R134, R2.reuse, R9, R134 ;  /* 0x0000000902867224 */ /* 0x040fe400078e0286 */
[----:B------:R-:W-:Y:S02]  /*6480*/  VIADD R6, R5, 0xe ;  /* 0x0000000e05067836 */ /* 0x000fe40000000000 */
[----:B------:R-:W-:Y:S02]  /*6490*/  IMAD R20, R2, R15, R20 ;  /* 0x0000000f02147224 */ /* 0x000fe400078e0214 */
[----:B------:R-:W-:Y:S01]  /*64a0*/  IMAD.MOV R15, RZ, RZ, -R10 ;  /* 0x000000ffff0f7224 */ /* 0x000fe200078e0a0a */
[----:B------:R-:W-:Y:S01]  /*64b0*/  IABS R10, R6 ;  /* 0x00000006000a7213 */ /* 0x000fe20000000000 */
[--C-:B------:R-:W-:Y:S01]  /*64c0*/  @!P6 IMAD.IADD R132, R132, 0x1, -R2.reuse ;  /* 0x000000018484e824 */ /* 0x100fe200078e0a02 */
[----:B------:R-:W-:Y:S01]  /*64d0*/  ISETP.GE.AND P6, PT, R6, RZ, PT ;  /* 0x000000ff0600720c */ /* 0x000fe20003fc6270 */
[----:B------:R-:W-:Y:S01]  /*64e0*/  @!P1 IMAD.IADD R18, R18, 0x1, -R2 ;  /* 0x0000000112129824 */ /* 0x000fe200078e0a02 */
[C---:B------:R-:W-:Y:S01]  /*64f0*/  ISETP.GT.U32.AND P1, PT, R2.reuse, R134, PT ;  /* 0x000000860200720c */ /* 0x040fe20003f24070 */
[----:B------:R-:W-:Y:S01]  /*6500*/  IMAD.HI.U32 R6, R3, R128, RZ ;  /* 0x0000008003067227 */ /* 0x000fe200078e00ff */
[----:B------:R-:W-:-:S03]  /*6510*/  ISETP.GT.U32.AND P0, PT, R2, R20, PT ;  /* 0x000000140200720c */ /* 0x000fc60003f04070 */
[----:B------:R-:W-:Y:S02]  /*6520*/  IMAD.MOV.U32 R5, RZ, RZ, R7 ;  /* 0x000000ffff057224 */ /* 0x000fe400078e0007 */
[----:B------:R-:W-:Y:S02]  /*6530*/  IMAD.MOV R7, RZ, RZ, -R6 ;  /* 0x000000ffff077224 */ /* 0x000fe400078e0a06 */
[----:B------:R-:W-:-:S04]  /*6540*/  IMAD.HI.U32 R6, R3, R8, RZ ;  /* 0x0000000803067227 */ /* 0x000fc800078e00ff */
[----:B------:R-:W-:Y:S02]  /*6550*/  IMAD R128, R2, R7, R128 ;  /* 0x0000000702807224 */ /* 0x000fe400078e0280 */
[----:B------:R-:W-:Y:S02]  /*6560*/  @!P1 IMAD.IADD R134, R134, 0x1, -R2 ;  /* 0x0000000186869824 */ /* 0x000fe400078e0a02 */
[----:B------:R-:W-:Y:S01]  /*6570*/  @!P2 IMAD.MOV R23, RZ, RZ, -R23 ;  /* 0x000000ffff17a224 */ /* 0x000fe200078e0a17 */
[C---:B------:R-:W-:Y:S01]  /*6580*/  ISETP.GT.U32.AND P1, PT, R2.reuse, R128, PT ;  /* 0x000000800200720c */ /* 0x040fe20003f24070 */
[----:B------:R-:W-:Y:S01]  /*6590*/  IMAD.HI.U32 R7, R3, R10, RZ ;  /* 0x0000000a03077227 */ /* 0x000fe200078e00ff */
[----:B------:R-:W-:-:S03]  /*65a0*/  ISETP.GT.U32.AND P2, PT, R2, R16, PT ;  /* 0x000000100200720c */ /* 0x000fc60003f44070 */
[----:B------:R-:W-:Y:S02]  /*65b0*/  IMAD.MOV R9, RZ, RZ, -R6 ;  /* 0x000000ffff097224 */ /* 0x000fe400078e0a06 */
[----:B------:R-:W-:Y:S02]  /*65c0*/  @!P0 IMAD.IADD R20, R20, 0x1, -R2 ;  /* 0x0000000114148824 */ /* 0x000fe400078e0a02 */
[----:B------:R-:W-:Y:S02]  /*65d0*/  IMAD.MOV R11, RZ, RZ, -R7 ;  /* 0x000000ffff0b7224 */ /* 0x000fe400078e0a07 */
[C---:B------:R-:W-:Y:S01]  /*65e0*/  IMAD R7, R2.reuse, R9, R8 ;  /* 0x0000000902077224 */ /* 0x040fe200078e0208 */
[C---:B------:R-:W-:Y:S01]  /*65f0*/  ISETP.GT.U32.AND P0, PT, R2.reuse, R20, PT ;  /* 0x000000140200720c */ /* 0x040fe20003f04070 */
[----:B------:R-:W-:Y:S01]  /*6600*/  @!P3 IMAD.MOV R5, RZ, RZ, -R5 ;  /* 0x000000ffff05b224 */ /* 0x000fe200078e0a05 */
[C---:B------:R-:W-:Y:S01]  /*6610*/  ISETP.GT.U32.AND P3, PT, R2.reuse, R14, PT ;  /* 0x0000000e0200720c */ /* 0x040fe20003f64070 */
[----:B------:R-:W-:Y:S01]  /*6620*/  @!P4 IMAD.MOV R22, RZ, RZ, -R22 ;  /* 0x000000ffff16c224 */ /* 0x000fe200078e0a16 */
[C---:B------:R-:W-:Y:S01]  /*6630*/  ISETP.GT.U32.AND P4, PT, R2.reuse, R132, PT ;  /* 0x000000840200720c */ /* 0x040fe20003f84070 */
[----:B------:R-:W-:-:S02]  /*6640*/  IMAD R130, R2, R15, R130 ;  /* 0x0000000f02827224 */ /* 0x000fc400078e0282 */
[--C-:B------:R-:W-:Y:S01]  /*6650*/  @!P1 IMAD.IADD R128, R128, 0x1, -R2.reuse ;  /* 0x0000000180809824 */ /* 0x100fe200078e0a02 */
[----:B------:R-:W-:Y:S01]  /*6660*/  ISETP.GT.U32.AND P1, PT, R2, R7, PT ;  /* 0x000000070200720c */ /* 0x000fe20003f24070 */
[----:B------:R-:W-:Y:S01]  /*6670*/  @!P2 IMAD.IADD R16, R16, 0x1, -R2 ;  /* 0x000000011010a824 */ /* 0x000fe200078e0a02 */
[C---:B------:R-:W-:Y:S01]  /*6680*/  ISETP.GT.U32.AND P2, PT, R2.reuse, R130, PT ;  /* 0x000000820200720c */ /* 0x040fe20003f44070 */
[----:B------:R-:W-:Y:S02]  /*6690*/  IMAD R6, R2, R11, R10 ;  /* 0x0000000b02067224 */ /* 0x000fe400078e020a */
[--C-:B------:R-:W-:Y:S01]  /*66a0*/  @!P0 IMAD.IADD R20, R20, 0x1, -R2.reuse ;  /* 0x0000000114148824 */ /* 0x100fe200078e0a02 */
[----:B------:R-:W-:Y:S01]  /*66b0*/  ISETP.GE.AND P0, PT, R17, RZ, PT ;  /* 0x000000ff1100720c */ /* 0x000fe20003f06270 */
[--C-:B------:R-:W-:Y:S01]  /*66c0*/  @!P3 IMAD.IADD R14, R14, 0x1, -R2.reuse ;  /* 0x000000010e0eb824 */ /* 0x100fe200078e0a02 */
[----:B------:R-:W-:Y:S01]  /*66d0*/  ISETP.GE.AND P3, PT, R27, RZ, PT ;  /* 0x000000ff1b00720c */ /* 0x000fe20003f66270 */
[----:B------:R-:W-:Y:S01]  /*66e0*/  @!P4 IMAD.IADD R132, R132, 0x1, -R2 ;  /* 0x000000018484c824 */ /* 0x000fe200078e0a02 */
[----:B------:R-:W-:Y:S01]  /*66f0*/  ISETP.GE.AND P4, PT, R12, RZ, PT ;  /* 0x000000ff0c00720c */ /* 0x000fe20003f86270 */
[----:B------:R-:W-:Y:S01]  /*6700*/  @!P5 IMAD.MOV R18, RZ, RZ, -R18 ;  /* 0x000000ffff12d224 */ /* 0x000fe200078e0a12 */
[----:B------:R-:W-:Y:S01]  /*6710*/  IABS R12, R39 ;  /* 0x00000027000c7213 */ /* 0x000fe20000000000 */
[--C-:B------:R-:W-:Y:S01]  /*6720*/  @!P1 IMAD.IADD R7, R7, 0x1, -R2.reuse ;  /* 0x0000000107079824 */ /* 0x100fe200078e0a02 */
[----:B------:R-:W-:Y:S01]  /*6730*/  ISETP.GT.U32.AND P1, PT, R2, R6, PT ;  /* 0x000000060200720c */ /* 0x000fe20003f24070 */
[----:B------:R-:W-:Y:S01]  /*6740*/  @!P2 IMAD.IADD R130, R130, 0x1, -R2 ;  /* 0x000000018282a824 */ /* 0x000fe200078e0a02 */
[----:B------:R-:W-:Y:S01]  /*6750*/  ISETP.GE.AND P2, PT, R29, RZ, PT ;  /* 0x000000ff1d00720c */ /* 0x000fe20003f46270 */
[----:B------:R-:W-:Y:S01]  /*6760*/  IMAD.HI.U32 R8, R3, R12, RZ ;  /* 0x0000000c03087227 */ /* 0x000fe200078e00ff */
[----:B------:R-:W-:-:S02]  /*6770*/  LOP3.LUT R29, R4, 0xa, RZ, 0xfc, !PT ;  /* 0x0000000a041d7812 */ /* 0x000fc400078efcff */
[----:B------:R-:W-:Y:S01]  /*6780*/  IABS R17, R41 ;  /* 0x0000002900117213 */ /* 0x000fe20000000000 */
[----:B------:R-:W-:Y:S01]  /*6790*/  IMAD.MOV R11, RZ, RZ, -R8 ;  /* 0x000000ffff0b7224 */ /* 0x000fe200078e0a08 */
[----:B------:R-:W-:Y:S01]  /*67a0*/  IABS R15, R29 ;  /* 0x0000001d000f7213 */ /* 0x000fe20000000000 */
[----:B------:R-:W-:Y:S01]  /*67b0*/  @!P3 IMAD.MOV R16, RZ, RZ, -R16 ;  /* 0x000000ffff10b224 */ /* 0x000fe200078e0a10 */
[C---:B------:R-:W-:Y:S01]  /*67c0*/  ISETP.GT.U32.AND P3, PT, R2.reuse, R128, PT ;  /* 0x000000800200720c */ /* 0x040fe20003f64070 */
[C---:B------:R-:W-:Y:S02]  /*67d0*/  IMAD R8, R2.reuse, R11, R12 ;  /* 0x0000000b02087224 */ /* 0x040fe400078e020c */
[----:B------:R-:W-:Y:S01]  /*67e0*/  @!P0 IMAD.MOV R20, RZ, RZ, -R20 ;  /* 0x000000ffff148224 */ /* 0x000fe200078e0a14 */
[----:B------:R-:W-:Y:S01]  /*67f0*/  ISETP.GT.U32.AND P0, PT, R2, R134, PT ;  /* 0x000000860200720c */ /* 0x000fe20003f04070 */
[----:B------:R-:W-:-:S04]  /*6800*/  IMAD.HI.U32 R9, R3, R15, RZ ;  /* 0x0000000f03097227 */ /* 0x000fc800078e00ff */
[----:B------:R-:W-:-:S04]  /*6810*/  IMAD.HI.U32 R11, R3, R126, RZ ;  /* 0x0000007e030b7227 */ /* 0x000fc800078e00ff */
[----:B------:R-:W-:Y:S01]  /*6820*/  @!P1 IMAD.IADD R6, R6, 0x1, -R2 ;  /* 0x0000000106069824 */ /* 0x000fe200078e0a02 */
[----:B------:R-:W-:Y:S01]  /*6830*/  ISETP.GT.U32.AND P1, PT, R2, R130, PT ;  /* 0x000000820200720c */ /* 0x000fe20003f24070 */
[----:B------:R-:W-:-:S03]  /*6840*/  IMAD.HI.U32 R10, R3, R17, RZ ;  /* 0x00000011030a7227 */ /* 0x000fc600078e00ff */
[----:B------:R-:W-:Y:S01]  /*6850*/  ISETP.GT.U32.AND P5, PT, R2, R6, PT ;  /* 0x000000060200720c */ /* 0x000fe20003fa4070 */
[----:B------:R-:W-:Y:S01]  /*6860*/  IMAD.MOV R12, RZ, RZ, -R9 ;  /* 0x000000ffff0c7224 */ /* 0x000fe200078e0a09 */
[----:B------:R-:W-:Y:S01]  /*6870*/  LOP3.LUT R9, R4, 0x2, RZ, 0xfc, !PT ;  /* 0x0000000204097812 */ /* 0x000fe200078efcff */
[----:B------:R-:W-:Y:S02]  /*6880*/  IMAD.MOV R11, RZ, RZ, -R11 ;  /* 0x000000ffff0b7224 */ /* 0x000fe400078e0a0b */
[----:B------:R-:W-:Y:S01]  /*6890*/  IMAD.MOV R27, RZ, RZ, -R10 ;  /* 0x000000ffff1b7224 */ /* 0x000fe200078e0a0a */
[----:B------:R-:W-:Y:S01]  /*68a0*/  IABS R122, R9 ;  /* 0x00000009007a7213 */ /* 0x000fe20000000000 */
[C---:B------:R-:W-:Y:S02]  /*68b0*/  IMAD R126, R2.reuse, R11, R126 ;  /* 0x0000000b027e7224 */ /* 0x040fe400078e027e */
[C---:B------:R-:W-:Y:S02]  /*68c0*/  IMAD R10, R2.reuse, R12, R15 ;  /* 0x0000000c020a7224 */ /* 0x040fe400078e020f */
[----:B------:R-:W-:-:S02]  /*68d0*/  IMAD R12, R2, R27, R17 ;  /* 0x0000001b020c7224 */ /* 0x000fc400078e0211 */
[----:B------:R-:W-:Y:S01]  /*68e0*/  @!P4 IMAD.MOV R14, RZ, RZ, -R14 ;  /* 0x000000ffff0ec224 */ /* 0x000fe200078e0a0e */
[----:B------:R-:W-:Y:S01]  /*68f0*/  ISETP.GT.U32.AND P4, PT, R2, R7, PT ;  /* 0x000000070200720c */ /* 0x000fe20003f84070 */
[----:B------:R-:W-:-:S04]  /*6900*/  IMAD.HI.U32 R4, R3, R124, RZ ;  /* 0x0000007c03047227 */ /* 0x000fc800078e00ff */
[----:B------:R-:W-:Y:S01]  /*6910*/  @!P3 IMAD.IADD R128, R128, 0x1, -R2 ;  /* 0x000000018080b824 */ /* 0x000fe200078e0a02 */
[C---:B------:R-:W-:Y:S01]  /*6920*/  ISETP.GT.U32.AND P3, PT, R2.reuse, R126, PT ;  /* 0x0000007e0200720c */ /* 0x040fe20003f64070 */
[----:B------:R-:W-:Y:S01]  /*6930*/  @!P2 IMAD.MOV R132, RZ, RZ, -R132 ;  /* 0x000000ffff84a224 */ /* 0x000fe200078e0a84 */
[----:B------:R-:W-:Y:S01]  /*6940*/  ISETP.GT.U32.AND P2, PT, R2, R8, PT ;  /* 0x000000080200720c */ /* 0x000fe20003f44070 */
[----:B------:R-:W-:Y:S01]  /*6950*/  @!P0 IMAD.IADD R134, R134, 0x1, -R2 ;  /* 0x0000000186868824 */ /* 0x000fe200078e0a02 */
[----:B------:R-:W-:Y:S01]  /*6960*/  ISETP.GT.U32.AND P0, PT, R2, R10, PT ;  /* 0x0000000a0200720c */ /* 0x000fe20003f04070 */
[----:B------:R-:W-:-:S04]  /*6970*/  IMAD.HI.U32 R3, R3, R122, RZ ;  /* 0x0000007a03037227 */ /* 0x000fc800078e00ff */
[----:B------:R-:W-:Y:S01]  /*6980*/  @!P1 IMAD.IADD R130, R130, 0x1, -R2 ;  /* 0x0000000182829824 */ /* 0x000fe200078e0a02 */
[C---:B------:R-:W-:Y:S01]  /*6990*/  ISETP.GT.U32.AND P1, PT, R2.reuse, R12, PT ;  /* 0x0000000c0200720c */ /* 0x040fe20003f24070 */
[----:B------:R-:W-:Y:S02]  /*69a0*/  IMAD.MOV R11, RZ, RZ, -R4 ;  /* 0x000000ffff0b7224 */ /* 0x000fe400078e0a04 */
[----:B------:R-:W-:Y:S02]  /*69b0*/  IMAD.MOV R3, RZ, RZ, -R3 ;  /* 0x000000ffff037224 */ /* 0x000fe400078e0a03 */
[C---:B------:R-:W-:Y:S02]  /*69c0*/  IMAD R124, R2.reuse, R11, R124 ;  /* 0x0000000b027c7224 */ /* 0x040fe400078e027c */
[C---:B------:R-:W-:Y:S02]  /*69d0*/  IMAD R122, R2.reuse, R3, R122 ;  /* 0x00000003027a7224 */ /* 0x040fe400078e027a */
[--C-:B------:R-:W-:Y:S01]  /*69e0*/  @!P4 IMAD.IADD R7, R7, 0x1, -R2.reuse ;  /* 0x000000010707c824 */ /* 0x100fe200078e0a02 */
[----:B------:R-:W-:Y:S01]  /*69f0*/  ISETP.GT.U32.AND P4, PT, R2, R124, PT ;  /* 0x0000007c0200720c */ /* 0x000fe20003f84070 */
[--C-:B------:R-:W-:Y:S01]  /*6a00*/  @!P3 IMAD.IADD R126, R126, 0x1, -R2.reuse ;  /* 0x000000017e7eb824 */ /* 0x100fe200078e0a02 */
[----:B------:R-:W-:Y:S01]  /*6a10*/  ISETP.GT.U32.AND P3, PT, R2, R122, PT ;  /* 0x0000007a0200720c */ /* 0x000fe20003f64070 */
[--C-:B------:R-:W-:Y:S01]  /*6a20*/  @!P5 IMAD.IADD R6, R6, 0x1, -R2.reuse ;  /* 0x000000010606d824 */ /* 0x100fe200078e0a02 */
[----:B------:R-:W-:Y:S01]  /*6a30*/  ISETP.GE.AND P5, PT, R31, RZ, PT ;  /* 0x000000ff1f00720c */ /* 0x000fe20003fa6270 */
[--C-:B------:R-:W-:Y:S01]  /*6a40*/  @!P2 IMAD.IADD R8, R8, 0x1, -R2.reuse ;  /* 0x000000010808a824 */ /* 0x100fe200078e0a02 */
[----:B------:R-:W-:Y:S01]  /*6a50*/  ISETP.GE.AND P2, PT, R33, RZ, PT ;  /* 0x000000ff2100720c */ /* 0x000fe20003f46270 */
[--C-:B------:R-:W-:Y:S01]  /*6a60*/  @!P0 IMAD.IADD R10, R10, 0x1, -R2.reuse ;  /* 0x000000010a0a8824 */ /* 0x100fe200078e0a02 */
[----:B------:R-:W-:Y:S01]  /*6a70*/  ISETP.GE.AND P0, PT, R35, RZ, PT ;  /* 0x000000ff2300720c */ /* 0x000fe20003f06270 */
[----:B------:R-:W-:Y:S01]  /*6a80*/  @!P1 IMAD.IADD R12, R12, 0x1, -R2 ;  /* 0x000000010c0c9824 */ /* 0x000fe200078e0a02 */
[----:B------:R-:W-:Y:S01]  /*6a90*/  ISETP.GE.AND P1, PT, R37, RZ, PT ;  /* 0x000000ff2500720c */ /* 0x000fe20003f26270 */
[----:B------:R-:W-:-:S02]  /*6aa0*/  IMAD.MOV.U32 R4, RZ, RZ, R7 ;  /* 0x000000ffff047224 */ /* 0x000fc400078e0007 */
[--C-:B------:R-:W-:Y:S01]  /*6ab0*/  @!P4 IMAD.IADD R124, R124, 0x1, -R2.reuse ;  /* 0x000000017c7cc824 */ /* 0x100fe200078e0a02 */
[----:B------:R-:W-:Y:S01]  /*6ac0*/  ISETP.GT.U32.AND P4, PT, R2, R8, PT ;  /* 0x000000080200720c */ /* 0x000fe20003f84070 */
[----:B------:R-:W-:Y:S02]  /*6ad0*/  @!P3 IMAD.IADD R122, R122, 0x1, -R2 ;  /* 0x000000017a7ab824 */ /* 0x000fe400078e0a02 */
[----:B------:R-:W-:Y:S01]  /*6ae0*/  @!P5 IMAD.MOV R134, RZ, RZ, -R134 ;  /* 0x000000ffff86d224 */ /* 0x000fe200078e0a86 */
[C---:B------:R-:W-:Y:S01]  /*6af0*/  ISETP.GT.U32.AND P5, PT, R2.reuse, R126, PT ;  /* 0x0000007e0200720c */ /* 0x040fe20003fa4070 */
[----:B------:R-:W-:Y:S01]  /*6b00*/  @!P2 IMAD.MOV R130, RZ, RZ, -R130 ;  /* 0x000000ffff82a224 */ /* 0x000fe200078e0a82 */
[C---:B------:R-:W-:Y:S01]  /*6b10*/  ISETP.GT.U32.AND P2, PT, R2.reuse, R10, PT ;  /* 0x0000000a0200720c */ /* 0x040fe20003f44070 */
[----:B------:R-:W-:Y:S01]  /*6b20*/  @!P0 IMAD.MOV R128, RZ, RZ, -R128 ;  /* 0x000000ffff808224 */ /* 0x000fe200078e0a80 */
[C---:B------:R-:W-:Y:S01]  /*6b30*/  ISETP.GT.U32.AND P0, PT, R2.reuse, R12, PT ;  /* 0x0000000c0200720c */ /* 0x040fe20003f04070 */
[----:B------:R-:W-:Y:S01]  /*6b40*/  @!P1 IMAD.MOV R4, RZ, RZ, -R4 ;  /* 0x000000ffff049224 */ /* 0x000fe200078e0a04 */
[C---:B------:R-:W-:Y:S01]  /*6b50*/  ISETP.GT.U32.AND P1, PT, R2.reuse, R124, PT ;  /* 0x0000007c0200720c */ /* 0x040fe20003f24070 */
[----:B------:R-:W-:Y:S01]  /*6b60*/  @!P6 IMAD.MOV R6, RZ, RZ, -R6 ;  /* 0x000000ffff06e224 */ /* 0x000fe200078e0a06 */
[----:B------:R-:W-:Y:S01]  /*6b70*/  ISETP.GT.U32.AND P3, PT, R2, R122, PT ;  /* 0x0000007a0200720c */ /* 0x000fe20003f64070 */
[----:B------:R-:W-:Y:S01]  /*6b80*/  @!P4 IMAD.IADD R8, R8, 0x1, -R2 ;  /* 0x000000010808c824 */ /* 0x000fe200078e0a02 */
[----:B------:R-:W-:-:S02]  /*6b90*/  ISETP.GE.AND P6, PT, R39, RZ, PT ;  /* 0x000000ff2700720c */ /* 0x000fc40003fc6270 */
[----:B------:R-:W-:Y:S01]  /*6ba0*/  ISETP.GE.AND P4, PT, R29, RZ, PT ;  /* 0x000000ff1d00720c */ /* 0x000fe20003f86270 */
[--C-:B------:R-:W-:Y:S01]  /*6bb0*/  @!P5 IMAD.IADD R126, R126, 0x1, -R2.reuse ;  /* 0x000000017e7ed824 */ /* 0x100fe200078e0a02 */
[----:B------:R-:W-:Y:S01]  /*6bc0*/  ISETP.GE.AND P5, PT, R45, RZ, PT ;  /* 0x000000ff2d00720c */ /* 0x000fe20003fa6270 */
[--C-:B------:R-:W-:Y:S01]  /*6bd0*/  @!P2 IMAD.IADD R10, R10, 0x1, -R2.reuse ;  /* 0x000000010a0aa824 */ /* 0x100fe200078e0a02 */
[----:B------:R-:W-:Y:S01]  /*6be0*/  ISETP.GE.AND P2, PT, R41, RZ, PT ;  /* 0x000000ff2900720c */ /* 0x000fe20003f46270 */
[--C-:B------:R-:W-:Y:S01]  /*6bf0*/  @!P0 IMAD.IADD R12, R12, 0x1, -R2.reuse ;  /* 0x000000010c0c8824 */ /* 0x100fe200078e0a02 */
[----:B------:R-:W-:Y:S01]  /*6c00*/  ISETP.GE.AND P0, PT, R43, RZ, PT ;  /* 0x000000ff2b00720c */ /* 0x000fe20003f06270 */
[--C-:B------:R-:W-:Y:S01]  /*6c10*/  @!P1 IMAD.IADD R124, R124, 0x1, -R2.reuse ;  /* 0x000000017c7c9824 */ /* 0x100fe200078e0a02 */
[----:B------:R-:W-:Y:S01]  /*6c20*/  ISETP.GE.AND P1, PT, R9, RZ, PT ;  /* 0x000000ff0900720c */ /* 0x000fe20003f26270 */
[----:B------:R-:W-:Y:S01]  /*6c30*/  @!P3 IMAD.IADD R122, R122, 0x1, -R2 ;  /* 0x000000017a7ab824 */ /* 0x000fe200078e0a02 */
[----:B------:R-:W-:Y:S01]  /*6c40*/  ISETP.NE.AND P3, PT, R19, RZ, PT ;  /* 0x000000ff1300720c */ /* 0x000fe20003f65270 */
[----:B------:R-:W-:Y:S01]  /*6c50*/  IMAD R2, R47, UR14, RZ ;  /* 0x0000000e2f027c24 */ /* 0x000fe2000f8e02ff */
[----:B------:R-:W-:Y:S01]  /*6c60*/  LOP3.LUT R19, RZ, R19, RZ, 0x33, !PT ;  /* 0x00000013ff137212 */ /* 0x000fe200078e33ff */
[----:B------:R-:W-:Y:S01]  /*6c70*/  @!P6 IMAD.MOV R8, RZ, RZ, -R8 ;  /* 0x000000ffff08e224 */ /* 0x000fe200078e0a08 */
[----:B------:R-:W-:Y:S01]  /*6c80*/  USHF.L.U32 UR14, UR14, 0x6, URZ ;  /* 0x000000060e0e7899 */ /* 0x000fe2000800063f */
[----:B------:R-:W-:Y:S01]  /*6c90*/  @!P4 IMAD.MOV R10, RZ, RZ, -R10 ;  /* 0x000000ffff0ac224 */ /* 0x000fe200078e0a0a */
[C---:B------:R-:W-:Y:S01]  /*6ca0*/  IADD3 R3, P6, R2.reuse, UR4, RZ ;  /* 0x0000000402037c10 */ /* 0x040fe2000ffde0ff */
[----:B------:R-:W-:Y:S01]  /*6cb0*/  @!P2 IMAD.MOV R12, RZ, RZ, -R12 ;  /* 0x000000ffff0ca224 */ /* 0x000fe200078e0a0c */
[C---:B------:R-:W-:Y:S01]  /*6cc0*/  SEL R121, R19.reuse, R24, !P3 ;  /* 0x0000001813797207 */ /* 0x040fe20005800000 */
[----:B------:R-:W-:Y:S01]  /*6cd0*/  @!P0 IMAD.MOV R126, RZ, RZ, -R126 ;  /* 0x000000ffff7e8224 */ /* 0x000fe200078e0a7e */
[----:B------:R-:W-:Y:S01]  /*6ce0*/  LEA.HI.X.SX32 R2, R2, UR5, 0x1, P6 ;  /* 0x0000000502027c11 */ /* 0x000fe2000b0f0eff */
[----:B------:R-:W-:Y:S01]  /*6cf0*/  @!P5 IMAD.MOV R124, RZ, RZ, -R124 ;  /* 0x000000ffff7cd224 */ /* 0x000fe200078e0a7c */
[----:B------:R-:W-:Y:S01]  /*6d00*/  ULDC UR5, c[0x0][0x240] ;  /* 0x0000900000057ab9 */ /* 0x000fe20000000800 */
[----:B------:R-:W-:Y:S01]  /*6d10*/  @!P1 IMAD.MOV R122, RZ, RZ, -R122 ;  /* 0x000000ffff7a9224 */ /* 0x000fe200078e0a7a */
[----:B------:R-:W-:Y:S01]  /*6d20*/  SEL R239, R19, R36, !P3 ;  /* 0x0000002413ef7207 */ /* 0x000fe20005800000 */
[----:B------:R-:W-:Y:S01]  /*6d30*/  IMAD R121, R121, UR5, RZ ;  /* 0x0000000579797c24 */ /* 0x000fe2000f8e02ff */
[C---:B------:R-:W-:Y:S01]  /*6d40*/  SEL R229, R19.reuse, R26, !P3 ;  /* 0x0000001a13e57207 */ /* 0x040fe20005800000 */
[----:B------:R-:W-:Y:S01]  /*6d50*/  ULDC UR4, c[0x0][0x234] ;  /* 0x00008d0000047ab9 */ /* 0x000fe20000000800 */
[----:B------:R-:W-:Y:S01]  /*6d60*/  SEL R231, R19, R28, !P3 ;  /* 0x0000001c13e77207 */ /* 0x000fe20005800000 */
[----:B------:R-:W-:Y:S01]  /*6d70*/  IMAD R239, R239, UR5, RZ ;  /* 0x00000005efef7c24 */ /* 0x000fe2000f8e02ff */
        /* <DEDUP_REMOVED lines=58> */
[C---:B------:R-:W-:Y:S01]  /*7120*/  SEL R118, R19.reuse, R118, !P3 ;  /* 0x0000007613767207 */ /* 0x040fe20005800000 */
        /* <DEDUP_REMOVED lines=39> */
[----:B------:R-:W-:Y:S01]  /*73a0*/  SEL R81, R19, R138, !P3 ;  /* 0x0000008a13517207 */ /* 0x000fe20005800000 */
        /* <DEDUP_REMOVED lines=149> */
[-C--:B------:R-:W-:Y:S01]  /*7d00*/  IADD3 R122, P4, R121, R3.reuse, RZ ;  /* 0x00000003797a7210 */ /* 0x080fe20007f9e0ff */
[----:B------:R-:W-:Y:S01]  /*7d10*/  IMAD R17, R17, UR5, RZ ;  /* 0x0000000511117c24 */ /* 0x000fe2000f8e02ff */
[-C--:B------:R-:W-:Y:S01]  /*7d20*/  IADD3 R240, P5, R239, R3.reuse, RZ ;  /* 0x00000003eff07210 */ /* 0x080fe20007fbe0ff */
[----:B------:R-:W-:Y:S01]  /*7d30*/  IMAD R19, R19, UR5, RZ ;  /* 0x0000000513137c24 */ /* 0x000fe2000f8e02ff */
[-C--:B------:R-:W-:Y:S01]  /*7d40*/  LEA.HI.X.SX32 R121, R121, R2.reuse, 0x1, P4 ;  /* 0x0000000279797211 */ /* 0x080fe200020f0eff */
[----:B------:R-:W-:Y:S01]  /*7d50*/  STL [R1+0x794], R122 ;  /* 0x0007947a01007387 */ /* 0x000fe20000100800 */
[-C--:B------:R-:W-:Y:S01]  /*7d60*/  IADD3 R230, P3, R229, R3.reuse, RZ ;  /* 0x00000003e5e67210 */ /* 0x080fe20007f7e0ff */
[----:B------:R-:W-:Y:S01]  /*7d70*/  IMAD R13, R13, UR4, RZ ;  /* 0x000000040d0d7c24 */ /* 0x000fe2000f8e02ff */
[-C--:B------:R-:W-:Y:S01]  /*7d80*/  LEA.HI.X.SX32 R239, R239, R2.reuse, 0x1, P5 ;  /* 0x00000002efef7211 */ /* 0x080fe200028f0eff */
[----:B------:R0:W-:Y:S01]  /*7d90*/  STL [R1+0x790], R121 ;  /* 0x0007907901007387 */ /* 0x0001e20000100800 */
[-C--:B------:R-:W-:Y:S01]  /*7da0*/  IADD3 R242, P4, R241, R3.reuse, RZ ;  /* 0x00000003f1f27210 */ /* 0x080fe20007f9e0ff */
[----:B------:R-:W-:Y:S01]  /*7db0*/  UIADD3 UR4, UR12, 0x4000, URZ ;  /* 0x000040000c047890 */ /* 0x000fe2000fffe03f */
[-C--:B------:R-:W-:Y:S01]  /*7dc0*/  LEA.HI.X.SX32 R229, R229, R2.reuse, 0x1, P3 ;  /* 0x00000002e5e57211 */ /* 0x080fe200018f0eff */
[----:B------:R-:W-:Y:S01]  /*7dd0*/  UMOV UR5, URZ ;  /* 0x0000003f00057c82 */ /* 0x000fe20008000000 */
[-C--:B------:R-:W-:Y:S01]  /*7de0*/  IADD3 R232, P2, R231, R3.reuse, RZ ;  /* 0x00000003e7e87210 */ /* 0x080fe20007f5e0ff */
[----:B------:R-:W-:Y:S01]  /*7df0*/  USHF.R.U32.HI UR13, URZ, 0x4, UR4 ;  /* 0x000000043f0d7899 */ /* 0x000fe20008011604 */
[-C--:B------:R-:W-:Y:S01]  /*7e00*/  IADD3 R244, P3, R243, R3.reuse, RZ ;  /* 0x00000003f3f47210 */ /* 0x080fe20007f7e0ff */
[----:B------:R-:W-:Y:S01]  /*7e10*/  IMAD.MOV.U32 R224, RZ, RZ, RZ ;  /* 0x000000ffffe07224 */ /* 0x000fe200078e00ff */
[-C--:B------:R-:W-:Y:S01]  /*7e20*/  IADD3 R234, P1, R233, R3.reuse, RZ ;  /* 0x00000003e9ea7210 */ /* 0x080fe20007f3e0ff */
[----:B------:R-:W-:Y:S01]  /*7e30*/  USGXT.U32 UR13, UR13, 0xe ;  /* 0x0000000e0d0d789a */ /* 0x000fe20008000000 */
[-C--:B0-----:R-:W-:Y:S01]  /*7e40*/  IADD3 R121, P5, R120, R3.reuse, RZ ;  /* 0x0000000378797210 */ /* 0x081fe20007fbe0ff */
[----:B------:R-:W-:Y:S01]  /*7e50*/  USHF.R.S32.HI UR15, URZ, 0x1f, UR14 ;  /* 0x0000001f3f0f7899 */ /* 0x000fe2000801140e */
[-C--:B------:R-:W-:Y:S01]  /*7e60*/  LEA.HI.X.SX32 R241, R241, R2.reuse, 0x1, P4 ;  /* 0x00000002f1f17211 */ /* 0x080fe200020f0eff */
[----:B------:R-:W-:Y:S01]  /*7e70*/  UIADD3 UR8, UP0, UR13, 0x2, URZ ;  /* 0x000000020d087890 */ /* 0x000fe2000ff1e03f */
[-C--:B------:R-:W-:Y:S01]  /*7e80*/  LEA.HI.X.SX32 R231, R231, R2.reuse, 0x1, P2 ;  /* 0x00000002e7e77211 */ /* 0x080fe200010f0eff */
[----:B------:R0:W-:Y:S01]  /*7e90*/  STL [R1+0x204], R121 ;  /* 0x0002047901007387 */ /* 0x0001e20000100800 */
[----:B------:R-:W-:Y:S01]  /*7ea0*/  IADD3 R122, P4, R119, R3, RZ ;  /* 0x00000003777a7210 */ /* 0x000fe20007f9e0ff */
[----:B------:R-:W-:Y:S01]  /*7eb0*/  UIADD3.X UR9, UR5, -0x7fffffe0, URZ, UP0, !UPT ;  /* 0x8000002005097890 */ /* 0x000fe200087fe43f */
[----:B------:R-:W-:-:S02]  /*7ec0*/  LEA.HI.X.SX32 R243, R243, R2, 0x1, P3 ;  /* 0x00000002f3f37211 */ /* 0x000fc400018f0eff */
[-C--:B------:R-:W-:Y:S01]  /*7ed0*/  IADD3 R246, P2, R245, R3.reuse, RZ ;  /* 0x00000003f5f67210 */ /* 0x080fe20007f5e0ff */
[----:B------:R1:W-:Y:S01]  /*7ee0*/  STL [R1+0x20c], R122 ;  /* 0x00020c7a01007387 */ /* 0x0003e20000100800 */
[-C--:B------:R-:W-:Y:S01]  /*7ef0*/  LEA.HI.X.SX32 R233, R233, R2.reuse, 0x1, P1 ;  /* 0x00000002e9e97211 */ /* 0x080fe200008f0eff */
[----:B------:R-:W-:Y:S01]  /*7f00*/  UIADD3.64 UR20, UR8, 0xfe, URZ ;  /* 0x000000fe08147897 */ /* 0x000fe2000fffe03f */
[-C--:B------:R-:W-:Y:S01]  /*7f10*/  IADD3 R236, P0, R235, R3.reuse, RZ ;  /* 0x00000003ebec7210 */ /* 0x080fe20007f1e0ff */
[----:B------:R-:W-:Y:S01]  /*7f20*/  UIADD3.64 UR24, UR8, 0x100, URZ ;  /* 0x0000010008187897 */ /* 0x000fe2000fffe03f */
[-C--:B0-----:R-:W-:Y:S02]  /*7f30*/  IADD3 R121, P3, R118, R3.reuse, RZ ;  /* 0x0000000376797210 */ /* 0x081fe40007f7e0ff */
[-C--:B------:R-:W-:Y:S02]  /*7f40*/  IADD3 R248, P1, R247, R3.reuse, RZ ;  /* 0x00000003f7f87210 */ /* 0x080fe40007f3e0ff */
[----:B------:R-:W-:Y:S01]  /*7f50*/  IADD3 R238, P6, R237, R3, RZ ;  /* 0x00000003edee7210 */ /* 0x000fe20007fde0ff */
[----:B------:R0:W-:Y:S01]  /*7f60*/  STL [R1+0x214], R121 ;  /* 0x0002147901007387 */ /* 0x0001e20000100800 */
[----:B------:R-:W-:-:S02]  /*7f70*/  LEA.HI.X.SX32 R245, R245, R2, 0x1, P2 ;  /* 0x00000002f5f57211 */ /* 0x000fc400010f0eff */
[-C--:B------:R-:W-:Y:S02]  /*7f80*/  LEA.HI.X.SX32 R235, R235, R2.reuse, 0x1, P0 ;  /* 0x00000002ebeb7211 */ /* 0x080fe400000f0eff */
[-C--:B-1----:R-:W-:Y:S02]  /*7f90*/  IADD3 R122, P2, R117, R3.reuse, RZ ;  /* 0x00000003757a7210 */ /* 0x082fe40007f5e0ff */
[-C--:B------:R-:W-:Y:S02]  /*7fa0*/  LEA.HI.X.SX32 R247, R247, R2.reuse, 0x1, P1 ;  /* 0x00000002f7f77211 */ /* 0x080fe400008f0eff */
[-C--:B------:R-:W-:Y:S01]  /*7fb0*/  IADD3 R250, P0, R249, R3.reuse, RZ ;  /* 0x00000003f9fa7210 */ /* 0x080fe20007f1e0ff */
[----:B------:R1:W-:Y:S01]  /*7fc0*/  STL [R1+0x21c], R122 ;  /* 0x00021c7a01007387 */ /* 0x0003e20000100800 */
[----:B------:R-:W-:Y:S02]  /*7fd0*/  LEA.HI.X.SX32 R237, R237, R2, 0x1, P6 ;  /* 0x00000002eded7211 */ /* 0x000fe400030f0eff */
[----:B0-----:R-:W-:-:S02]  /*7fe0*/  IADD3 R121, P1, R116, R3, RZ ;  /* 0x0000000374797210 */ /* 0x001fc40007f3e0ff */
[-C--:B------:R-:W-:Y:S02]  /*7ff0*/  IADD3 R252, P6, R251, R3.reuse, RZ ;  /* 0x00000003fbfc7210 */ /* 0x080fe40007fde0ff */
[-C--:B------:R-:W-:Y:S01]  /*8000*/  LEA.HI.X.SX32 R249, R249, R2.reuse, 0x1, P0 ;  /* 0x00000002f9f97211 */ /* 0x080fe200000f0eff */
[----:B------:R0:W-:Y:S01]  /*8010*/  STL [R1+0x224], R121 ;  /* 0x0002247901007387 */ /* 0x0001e20000100800 */
[-C--:B------:R-:W-:Y:S02]  /*8020*/  LEA.HI.X.SX32 R251, R251, R2.reuse, 0x1, P6 ;  /* 0x00000002fbfb7211 */ /* 0x080fe400030f0eff */
[----:B-1----:R-:W-:Y:S02]  /*8030*/  IADD3 R122, P0, R115, R3, RZ ;  /* 0x00000003737a7210 */ /* 0x002fe40007f1e0ff */
[-C--:B------:R-:W-:Y:S02]  /*8040*/  LEA.HI.X.SX32 R120, R120, R2.reuse, 0x1, P5 ;  /* 0x0000000278787211 */ /* 0x080fe400028f0eff */
[----:B------:R-:W-:Y:S01]  /*8050*/  LEA.HI.X.SX32 R117, R117, R2, 0x1, P2 ;  /* 0x0000000275757211 */ /* 0x000fe200010f0eff */
[----:B------:R1:W-:Y:S01]  /*8060*/  STL [R1+0x22c], R122 ;  /* 0x00022c7a01007387 */ /* 0x0003e20000100800 */
[----:B------:R-:W-:-:S02]  /*8070*/  LOP3.LUT R228, R163, 0x10, RZ, 0x3c, !PT ;  /* 0x00000010a3e47812 */ /* 0x000fc400078e3cff */
[CC--:B0-----:R-:W-:Y:S02]  /*8080*/  IADD3 R121, P6, R114.reuse, R3.reuse, RZ ;  /* 0x0000000372797210 */ /* 0x0c1fe40007fde0ff */
[----:B------:R-:W-:Y:S02]  /*8090*/  LOP3.LUT R226, R163, 0x30, RZ, 0x3c, !PT ;  /* 0x00000030a3e27812 */ /* 0x000fe400078e3cff */
[----:B------:R-:W-:Y:S01]  /*80a0*/  LEA.HI.X.SX32 R114, R114, R2, 0x1, P6 ;  /* 0x0000000272727211 */ /* 0x000fe200030f0eff */
[----:B------:R0:W-:Y:S01]  /*80b0*/  STL [R1+0x234], R121 ;  /* 0x0002347901007387 */ /* 0x0001e20000100800 */
[----:B-1----:R-:W-:-:S03]  /*80c0*/  IADD3 R122, P5, R113, R3, RZ ;  /* 0x00000003717a7210 */ /* 0x002fc60007fbe0ff */
[----:B------:R1:W-:Y:S04]  /*80d0*/  STL [R1+0x200], R120 ;  /* 0x0002007801007387 */ /* 0x0003e80000100800 */
[----:B------:R-:W-:Y:S01]  /*80e0*/  STL [R1+0x23c], R122 ;  /* 0x00023c7a01007387 */ /* 0x000fe20000100800 */
[-C--:B0-----:R-:W-:Y:S02]  /*80f0*/  LEA.HI.X.SX32 R121, R119, R2.reuse, 0x1, P4 ;  /* 0x0000000277797211 */ /* 0x081fe400020f0eff */
[----:B------:R-:W-:Y:S02]  /*8100*/  LEA.HI.X.SX32 R119, R118, R2, 0x1, P3 ;  /* 0x0000000276777211 */ /* 0x000fe400018f0eff */
[-C--:B-1----:R-:W-:Y:S01]  /*8110*/  IADD3 R120, P4, R112, R3.reuse, RZ ;  /* 0x0000000370787210 */ /* 0x082fe20007f9e0ff */
[----:B------:R-:W-:Y:S01]  /*8120*/  STL [R1+0x208], R121 ;  /* 0x0002087901007387 */ /* 0x000fe20000100800 */
[----:B------:R-:W-:-:S03]  /*8130*/  IADD3 R118, P3, R111, R3, RZ ;  /* 0x000000036f767210 */ /* 0x000fc60007f7e0ff */
[----:B------:R-:W-:Y:S01]  /*8140*/  STL [R1+0x244], R120 ;  /* 0x0002447801007387 */ /* 0x000fe20000100800 */
[----:B------:R-:W-:-:S03]  /*8150*/  LEA.HI.X.SX32 R111, R111, R2, 0x1, P3 ;  /* 0x000000026f6f7211 */ /* 0x000fc600018f0eff */
[----:B------:R0:W-:Y:S04]  /*8160*/  STL [R1+0x210], R119 ;  /* 0x0002107701007387 */ /* 0x0001e80000100800 */
[----:B------:R1:W-:Y:S04]  /*8170*/  STL [R1+0x24c], R118 ;  /* 0x00024c7601007387 */ /* 0x0003e80000100800 */
[----:B------:R2:W-:Y:S01]  /*8180*/  STL [R1+0x218], R117 ;  /* 0x0002187501007387 */ /* 0x0005e20000100800 */
[----:B0-----:R-:W-:Y:S02]  /*8190*/  IADD3 R119, P2, R110, R3, RZ ;  /* 0x000000036e777210 */ /* 0x001fe40007f5e0ff */
[----:B-1----:R-:W-:-:S03]  /*81a0*/  LEA.HI.X.SX32 R118, R116, R2, 0x1, P1 ;  /* 0x0000000274767211 */ /* 0x002fc600008f0eff */
[----:B------:R-:W-:Y:S01]  /*81b0*/  STL [R1+0x254], R119 ;  /* 0x0002547701007387 */ /* 0x000fe20000100800 */
[----:B------:R-:W-:Y:S02]  /*81c0*/  LEA.HI.X.SX32 R116, R115, R2, 0x1, P0 ;  /* 0x0000000273747211 */ /* 0x000fe400000f0eff */
[-C--:B--2---:R-:W-:Y:S01]  /*81d0*/  IADD3 R117, P1, R109, R3.reuse, RZ ;  /* 0x000000036d757210 */ /* 0x084fe20007f3e0ff */
        /* <DEDUP_REMOVED lines=14> */
[----:B------:R0:W-:Y:S01]  /*82c0*/  STL [R1+0x274], R114 ;  /* 0x0002747201007387 */ /* 0x0001e20000100800 */
[----:B------:R-:W-:-:S03]  /*82d0*/  LEA.HI.X.SX32 R105, R105, R2, 0x1, P4 ;  /* 0x0000000269697211 */ /* 0x000fc600020f0eff */
[----:B------:R1:W-:Y:S04]  /*82e0*/  STL [R1+0x240], R113 ;  /* 0x0002407101007387 */ /* 0x0003e80000100800 */
[----:B------:R2:W-:Y:S01]  /*82f0*/  STL [R1+0x27c], R112 ;  /* 0x00027c7001007387 */ /* 0x0005e20000100800 */
[----:B0-----:R-:W-:-:S03]  /*8300*/  CS2R R114, SRZ ;  /* 0x0000000000727805 */ /* 0x001fc6000001ff00 */
[----:B------:R0:W-:Y:S01]  /*8310*/  STL [R1+0x248], R111 ;  /* 0x0002486f01007387 */ /* 0x0001e20000100800 */
[----:B-1----:R-:W-:Y:S02]  /*8320*/  IADD3 R113, P3, R104, R3, RZ ;  /* 0x0000000368717210 */ /* 0x002fe40007f7e0ff */
[----:B--2---:R-:W-:-:S03]  /*8330*/  LEA.HI.X.SX32 R112, R110, R2, 0x1, P2 ;  /* 0x000000026e707211 */ /* 0x004fc600010f0eff */
[----:B------:R-:W-:Y:S01]  /*8340*/  STL [R1+0x284], R113 ;  /* 0x0002847101007387 */ /* 0x000fe20000100800 */
[----:B------:R-:W-:Y:S02]  /*8350*/  LEA.HI.X.SX32 R110, R109, R2, 0x1, P1 ;  /* 0x000000026d6e7211 */ /* 0x000fe400008f0eff */
[-C--:B0-----:R-:W-:Y:S01]  /*8360*/  IADD3 R111, P2, R103, R3.reuse, RZ ;  /* 0x00000003676f7210 */ /* 0x081fe20007f5e0ff */
[----:B------:R0:W-:Y:S01]  /*8370*/  STL [R1+0x250], R112 ;  /* 0x0002507001007387 */ /* 0x0001e20000100800 */
[----:B------:R-:W-:-:S03]  /*8380*/  IADD3 R109, P1, R102, R3, RZ ;  /* 0x00000003666d7210 */ /* 0x000fc60007f3e0ff */
[----:B------:R-:W-:Y:S01]  /*8390*/  STL [R1+0x28c], R111 ;  /* 0x00028c6f01007387 */ /* 0x000fe20000100800 */
[----:B------:R-:W-:-:S03]  /*83a0*/  LEA.HI.X.SX32 R102, R102, R2, 0x1, P1 ;  /* 0x0000000266667211 */ /* 0x000fc600008f0eff */
[----:B------:R1:W-:Y:S01]  /*83b0*/  STL [R1+0x258], R110 ;  /* 0x0002586e01007387 */ /* 0x0003e20000100800 */
[----:B0-----:R-:W-:-:S03]  /*83c0*/  CS2R R112, SRZ ;  /* 0x0000000000707805 */ /* 0x001fc6000001ff00 */
[----:B------:R0:W-:Y:S04]  /*83d0*/  STL [R1+0x294], R109 ;  /* 0x0002946d01007387 */ /* 0x0001e80000100800 */
[----:B------:R2:W-:Y:S01]  /*83e0*/  STL [R1+0x260], R108 ;  /* 0x0002606c01007387 */ /* 0x0005e20000100800 */
[----:B-1----:R-:W-:Y:S02]  /*83f0*/  IADD3 R110, P0, R101, R3, RZ ;  /* 0x00000003656e7210 */ /* 0x002fe40007f1e0ff */
[----:B0-----:R-:W-:-:S03]  /*8400*/  LEA.HI.X.SX32 R109, R107, R2, 0x1, P6 ;  /* 0x000000026b6d7211 */ /* 0x001fc600030f0eff */
[----:B------:R0:W-:Y:S01]  /*8410*/  STL [R1+0x29c], R110 ;  /* 0x00029c6e01007387 */ /* 0x0001e20000100800 */
[----:B------:R-:W-:Y:S02]  /*8420*/  LEA.HI.X.SX32 R107, R106, R2, 0x1, P5 ;  /* 0x000000026a6b7211 */ /* 0x000fe400028f0eff */
[-C--:B--2---:R-:W-:Y:S01]  /*8430*/  IADD3 R108, P6, R100, R3.reuse, RZ ;  /* 0x00000003646c7210 */ /* 0x084fe20007fde0ff */
[----:B------:R-:W-:Y:S01]  /*8440*/  STL [R1+0x268], R109 ;  /* 0x0002686d01007387 */ /* 0x000fe20000100800 */
[----:B------:R-:W-:-:S03]  /*8450*/  IADD3 R106, P5, R99, R3, RZ ;  /* 0x00000003636a7210 */ /* 0x000fc60007fbe0ff */
[----:B------:R1:W-:Y:S01]  /*8460*/  STL [R1+0x2a4], R108 ;  /* 0x0002a46c01007387 */ /* 0x0003e20000100800 */
[----:B------:R-:W-:Y:S02]  /*8470*/  LEA.HI.X.SX32 R99, R99, R2, 0x1, P5 ;  /* 0x0000000263637211 */ /* 0x000fe400028f0eff */
[----:B0-----:R-:W-:Y:S01]  /*8480*/  CS2R R110, SRZ ;  /* 0x00000000006e7805 */ /* 0x001fe2000001ff00 */
[----:B------:R0:W-:Y:S04]  /*8490*/  STL [R1+0x270], R107 ;  /* 0x0002706b01007387 */ /* 0x0001e80000100800 */
[----:B------:R2:W-:Y:S01]  /*84a0*/  STL [R1+0x2ac], R106 ;  /* 0x0002ac6a01007387 */ /* 0x0005e20000100800 */
[----:B-1----:R-:W-:-:S03]  /*84b0*/  CS2R R108, SRZ ;  /* 0x00000000006c7805 */ /* 0x002fc6000001ff00 */
[----:B------:R1:W-:Y:S01]  /*84c0*/  STL [R1+0x278], R105 ;  /* 0x0002786901007387 */ /* 0x0003e20000100800 */
[----:B0-----:R-:W-:Y:S02]  /*84d0*/  IADD3 R107, P4, R98, R3, RZ ;  /* 0x00000003626b7210 */ /* 0x001fe40007f9e0ff */
[----:B--2---:R-:W-:-:S03]  /*84e0*/  LEA.HI.X.SX32 R106, R104, R2, 0x1, P3 ;  /* 0x00000002686a7211 */ /* 0x004fc600018f0eff */
[----:B------:R-:W-:Y:S01]  /*84f0*/  STL [R1+0x2b4], R107 ;  /* 0x0002b46b01007387 */ /* 0x000fe20000100800 */
[----:B------:R-:W-:Y:S02]  /*8500*/  LEA.HI.X.SX32 R104, R103, R2, 0x1, P2 ;  /* 0x0000000267687211 */ /* 0x000fe400010f0eff */
[-C--:B-1----:R-:W-:Y:S01]  /*8510*/  IADD3 R105, P3, R97, R3.reuse, RZ ;  /* 0x0000000361697210 */ /* 0x082fe20007f7e0ff */
        /* <DEDUP_REMOVED lines=378> */
[----:B------:R-:W-:Y:S01]  /*9cc0*/  STL [R1+0x520], R22 ;  /* 0x0005201601007387 */ /* 0x000fe20000100800 */
[----:B------:R-:W-:-:S03]  /*9cd0*/  IADD3 R16, P2, R6, R3, RZ ;  /* 0x0000000306107210 */ /* 0x000fc60007f5e0ff */
[----:B------:R-:W-:Y:S04]  /*9ce0*/  STL [R1+0x55c], R20 ;  /* 0x00055c1401007387 */ /* 0x000fe80000100800 */
[----:B------:R0:W-:Y:S04]  /*9cf0*/  STL [R1+0x528], R18 ;  /* 0x0005281201007387 */ /* 0x0001e80000100800 */
[----:B------:R1:W-:Y:S04]  /*9d00*/  STL [R1+0x564], R16 ;  /* 0x0005641001007387 */ /* 0x0003e80000100800 */
[----:B------:R2:W-:Y:S01]  /*9d10*/  STL [R1+0x530], R14 ;  /* 0x0005300e01007387 */ /* 0x0005e20000100800 */
[----:B0-----:R-:W-:-:S02]  /*9d20*/  IADD3 R18, P1, R8, R3, RZ ;  /* 0x0000000308127210 */ /* 0x001fc40007f3e0ff */
[----:B-1----:R-:W-:-:S03]  /*9d30*/  LEA.HI.X.SX32 R16, R11, R2, 0x1, P0 ;  /* 0x000000020b107211 */ /* 0x002fc600000f0eff */
[----:B------:R-:W-:Y:S01]  /*9d40*/  STL [R1+0x56c], R18 ;  /* 0x00056c1201007387 */ /* 0x000fe20000100800 */
[----:B------:R-:W-:Y:S02]  /*9d50*/  LEA.HI.X.SX32 R11, R9, R2, 0x1, P6 ;  /* 0x00000002090b7211 */ /* 0x000fe400030f0eff */
[-C--:B--2---:R-:W-:Y:S01]  /*9d60*/  IADD3 R14, P0, R10, R3.reuse, RZ ;  /* 0x000000030a0e7210 */ /* 0x084fe20007f1e0ff */
        /* <DEDUP_REMOVED lines=9> */
[-C--:B------:R-:W-:Y:S02]  /*9e00*/  LEA.HI.X.SX32 R5, R4, R2.reuse, 0x1, P3 ;  /* 0x0000000204057211 */ /* 0x080fe400018f0eff */
[-C--:B--2---:R-:W-:Y:S01]  /*9e10*/  IADD3 R7, P4, R17, R3.reuse, RZ ;  /* 0x0000000311077210 */ /* 0x084fe20007f9e0ff */
[----:B------:R-:W-:Y:S01]  /*9e20*/  STL [R1+0x550], R9 ;  /* 0x0005500901007387 */ /* 0x000fe20000100800 */
[----:B------:R-:W-:Y:S02]  /*9e30*/  IADD3 R4, P3, R19, R3, RZ ;  /* 0x0000000313047210 */ /* 0x000fe40007f7e0ff */
[----:B------:R-:W-:Y:S01]  /*9e40*/  LEA.HI.X.SX32 R3, R6, R2, 0x1, P2 ;  /* 0x0000000206037211 */ /* 0x000fe200010f0eff */
[----:B------:R-:W-:Y:S01]  /*9e50*/  STL [R1+0x788], R7 ;  /* 0x0007880701007387 */ /* 0x000fe20000100800 */
[----:B------:R-:W-:Y:S01]  /*9e60*/  IADD3 R14, P2, R13, UR6, RZ ;  /* 0x000000060d0e7c10 */ /* 0x000fe2000ff5e0ff */
[----:B------:R-:W-:-:S02]  /*9e70*/  USHF.R.U32.HI UR6, URZ, 0x4, UR12 ;  /* 0x000000043f067899 */ /* 0x000fc4000801160c */
[----:B------:R0:W-:Y:S01]  /*9e80*/  STL [R1+0x558], R5 ;  /* 0x0005580501007387 */ /* 0x0001e20000100800 */
[----:B------:R-:W-:Y:S01]  /*9e90*/  LEA.HI.X.SX32 R13, R13, UR7, 0x1, P2 ;  /* 0x000000070d0d7c11 */ /* 0x000fe200090f0eff */
[----:B------:R-:W-:Y:S02]  /*9ea0*/  USGXT.U32 UR4, UR6, 0xe ;  /* 0x0000000e0604789a */ /* 0x000fe40008000000 */
[----:B------:R1:W-:Y:S01]  /*9eb0*/  STL [R1+0x78c], R4 ;  /* 0x00078c0401007387 */ /* 0x0003e20000100800 */
[----:B------:R-:W-:Y:S01]  /*9ec0*/  UMOV UR7, 0x80000020 ;  /* 0x8000002000077882 */ /* 0x000fe20000000000 */
[----:B------:R-:W-:Y:S02]  /*9ed0*/  UIADD3.64 UR10, UR4, -UR10, URZ ;  /* 0x8000000a040a7297 */ /* 0x000fe4000fffe03f */
[----:B------:R2:W-:Y:S01]  /*9ee0*/  STL [R1+0x560], R3 ;  /* 0x0005600301007387 */ /* 0x0005e20000100800 */
[----:B------:R-:W-:Y:S01]  /*9ef0*/  UMOV UR6, UR4 ;  /* 0x0000000400067c82 */ /* 0x000fe20008000000 */
[----:B0-----:R-:W-:-:S02]  /*9f00*/  LEA.HI.X.SX32 R5, R12, R2, 0x1, P6 ;  /* 0x000000020c057211 */ /* 0x001fc400030f0eff */
[-C--:B-1----:R-:W-:Y:S02]  /*9f10*/  LEA.HI.X.SX32 R4, R8, R2.reuse, 0x1, P1 ;  /* 0x0000000208047211 */ /* 0x082fe400008f0eff */
[----:B--2---:R-:W-:-:S03]  /*9f20*/  LEA.HI.X.SX32 R3, R10, R2, 0x1, P0 ;  /* 0x000000020a037211 */ /* 0x004fc600000f0eff */
[----:B------:R0:W-:Y:S04]  /*9f30*/  STL [R1+0x568], R4 ;  /* 0x0005680401007387 */ /* 0x0001e80000100800 */
[----:B------:R1:W-:Y:S04]  /*9f40*/  STL [R1+0x570], R3 ;  /* 0x0005700301007387 */ /* 0x0003e80000100800 */
[----:B------:R-:W-:Y:S01]  /*9f50*/  STL [R1+0x578], R5 ;  /* 0x0005780501007387 */ /* 0x000fe20000100800 */
[-C--:B0-----:R-:W-:Y:S02]  /*9f60*/  LEA.HI.X.SX32 R4, R15, R2.reuse, 0x1, P5 ;  /* 0x000000020f047211 */ /* 0x081fe400028f0eff */
[----:B-1----:R-:W-:-:S03]  /*9f70*/  LEA.HI.X.SX32 R3, R17, R2, 0x1, P4 ;  /* 0x0000000211037211 */ /* 0x002fc600020f0eff */
[----:B------:R0:W-:Y:S01]  /*9f80*/  STL [R1+0x580], R4 ;  /* 0x0005800401007387 */ /* 0x0001e20000100800 */
[----:B------:R-:W-:-:S03]  /*9f90*/  LEA.HI.X.SX32 R2, R19, R2, 0x1, P3 ;  /* 0x0000000213027211 */ /* 0x000fc600018f0eff */
[----:B------:R1:W-:Y:S04]  /*9fa0*/  STL [R1+0x784], R3 ;  /* 0x0007840301007387 */ /* 0x0003e80000100800 */
[----:B------:R2:W-:Y:S01]  /*9fb0*/  STL [R1+0x584], R2 ;  /* 0x0005840201007387 */ /* 0x0005e20000100800 */
[----:B0-----:R-:W-:Y:S01]  /*9fc0*/  IMAD.SHL.U32 R4, R153, 0x8, RZ ;  /* 0x0000000899047824 */ /* 0x001fe200078e00ff */
[----:B-1----:R-:W0:Y:S04]  /*9fd0*/  LDC R3, c[0x0][0x238] ;  /* 0x00008e00ff037b82 */ /* 0x002e280000000800 */
[----:B------:R0:W-:Y:S01]  /*9fe0*/  STL [R1+0x7b4], R4 ;  /* 0x0007b40401007387 */ /* 0x0001e20000100800 */
[----:B--2---:R-:W-:-:S03]  /*9ff0*/  LOP3.LUT R2, R4, 0x30, RZ, 0xc0, !PT ;  /* 0x0000003004027812 */ /* 0x004fc600078ec0ff */
[----:B------:R-:W-:Y:S04]  /*a000*/  STL [R1], RZ ;  /* 0x000000ff01007387 */ /* 0x000fe80000100800 */
[----:B------:R-:W-:Y:S01]  /*a010*/  STL [R1+0x4], RZ ;  /* 0x000004ff01007387 */ /* 0x000fe20000100800 */
[----:B------:R-:W-:-:S03]  /*a020*/  IMAD R2, R163, 0x40, R2 ;  /* 0x00000040a3027824 */ /* 0x000fc600078e0202 */
[----:B------:R-:W-:Y:S04]  /*a030*/  STL [R1+0x8], RZ ;  /* 0x000008ff01007387 */ /* 0x000fe80000100800 */
[----:B------:R-:W-:Y:S04]  /*a040*/  STL [R1+0xc], RZ ;  /* 0x00000cff01007387 */ /* 0x000fe80000100800 */
[----:B------:R-:W-:Y:S01]  /*a050*/  STL [R1+0x10], RZ ;  /* 0x000010ff01007387 */ /* 0x000fe20000100800 */
[----:B0-----:R-:W-:-:S03]  /*a060*/  IMAD R4, R3, 0x3f, RZ ;  /* 0x0000003f03047824 */ /* 0x001fc600078e02ff */
[----:B------:R-:W-:Y:S01]  /*a070*/  STL [R1+0x14], RZ ;  /* 0x000014ff01007387 */ /* 0x000fe20000100800 */
[C---:B------:R-:W-:Y:S02]  /*a080*/  IMAD R5, R3.reuse, 0x3e, RZ ;  /* 0x0000003e03057824 */ /* 0x040fe400078e02ff */
[C---:B------:R-:W-:Y:S01]  /*a090*/  IMAD R6, R3.reuse, 0x3d, RZ ;  /* 0x0000003d03067824 */ /* 0x040fe200078e02ff */
[----:B------:R-:W-:Y:S01]  /*a0a0*/  STL [R1+0x18], RZ ;  /* 0x000018ff01007387 */ /* 0x000fe20000100800 */
[----:B------:R-:W-:Y:S01]  /*a0b0*/  IMAD R7, R3, 0x3c, RZ ;  /* 0x0000003c03077824 */ /* 0x000fe200078e02ff */
[-C--:B------:R-:W-:Y:S01]  /*a0c0*/  IADD3 R162, P1, R5, R14.reuse, RZ ;  /* 0x0000000e05a27210 */ /* 0x080fe20007f3e0ff */
[C---:B------:R-:W-:Y:S01]  /*a0d0*/  IMAD R8, R3.reuse, 0x3b, RZ ;  /* 0x0000003b03087824 */ /* 0x040fe200078e02ff */
[----:B------:R-:W-:Y:S01]  /*a0e0*/  STL [R1+0x1c], RZ ;  /* 0x00001cff01007387 */ /* 0x000fe20000100800 */
[----:B------:R-:W-:Y:S01]  /*a0f0*/  IMAD R9, R3, 0x3a, RZ ;  /* 0x0000003a03097824 */ /* 0x000fe200078e02ff */
[----:B------:R-:W-:Y:S01]  /*a100*/  LEA.HI.X.SX32 R5, R5, R13, 0x1, P1 ;  /* 0x0000000d05057211 */ /* 0x000fe200008f0eff */
[C---:B------:R-:W-:Y:S01]  /*a110*/  IMAD R10, R3.reuse, 0x39, RZ ;  /* 0x00000039030a7824 */ /* 0x040fe200078e02ff */
[----:B------:R-:W-:Y:S01]  /*a120*/  STL [R1+0x20], RZ ;  /* 0x000020ff01007387 */ /* 0x000fe20000100800 */
[----:B------:R-:W-:Y:S01]  /*a130*/  IADD3 R163, P4, R8, R14, RZ ;  /* 0x0000000e08a37210 */ /* 0x000fe20007f9e0ff */
[----:B------:R-:W-:-:S02]  /*a140*/  IMAD R11, R3, 0x38, RZ ;  /* 0x00000038030b7824 */ /* 0x000fc400078e02ff */
[----:B------:R-:W-:Y:S01]  /*a150*/  STL [R1+0x24], RZ ;  /* 0x000024ff01007387 */ /* 0x000fe20000100800 */
[C---:B------:R-:W-:Y:S02]  /*a160*/  IMAD R12, R3.reuse, 0x37, RZ ;  /* 0x00000037030c7824 */ /* 0x040fe400078e02ff */
[C---:B------:R-:W-:Y:S01]  /*a170*/  IMAD R15, R3.reuse, 0x36, RZ ;  /* 0x00000036030f7824 */ /* 0x040fe200078e02ff */
[----:B------:R-:W-:Y:S01]  /*a180*/  STL [R1+0x28], RZ ;  /* 0x000028ff01007387 */ /* 0x000fe20000100800 */
[C---:B------:R-:W-:Y:S02]  /*a190*/  IMAD R16, R3.reuse, 0x35, RZ ;  /* 0x0000003503107824 */ /* 0x040fe400078e02ff */
[C---:B------:R-:W-:Y:S01]  /*a1a0*/  IMAD R17, R3.reuse, 0x34, RZ ;  /* 0x0000003403117824 */ /* 0x040fe200078e02ff */
[----:B------:R-:W-:Y:S01]  /*a1b0*/  STL [R1+0x2c], RZ ;  /* 0x00002cff01007387 */ /* 0x000fe20000100800 */
[C---:B------:R-:W-:Y:S02]  /*a1c0*/  IMAD R18, R3.reuse, 0x33, RZ ;  /* 0x0000003303127824 */ /* 0x040fe400078e02ff */
[C---:B------:R-:W-:Y:S01]  /*a1d0*/  IMAD R19, R3.reuse, 0x32, RZ ;  /* 0x0000003203137824 */ /* 0x040fe200078e02ff */
[----:B------:R-:W-:Y:S01]  /*a1e0*/  STL [R1+0x30], RZ ;  /* 0x000030ff01007387 */ /* 0x000fe20000100800 */
[----:B------:R-:W-:-:S02]  /*a1f0*/  IMAD R20, R3, 0x31, RZ ;  /* 0x0000003103147824 */ /* 0x000fc400078e02ff */
        /* <DEDUP_REMOVED lines=24> */
[C---:B------:R-:W-:Y:S01]  /*a380*/  IMAD.SHL.U32 R131, R3.reuse, 0x20, RZ ;  /* 0x0000002003837824 */ /* 0x040fe200078e00ff */
        /* <DEDUP_REMOVED lines=23> */
[C---:B------:R-:W-:Y:S01]  /*a500*/  IMAD.SHL.U32 R147, R3.reuse, 0x10, RZ ;  /* 0x0000001003937824 */ /* 0x040fe200078e00ff */
        /* <DEDUP_REMOVED lines=20> */
[C---:B------:R-:W-:Y:S01]  /*a650*/  IMAD.SHL.U32 R161, R3.reuse, 0x2, RZ ;  /* 0x0000000203a17824 */ /* 0x040fe200078e00ff */
[----:B------:R-:W-:Y:S01]  /*a660*/  STL [R1+0x90], RZ ;  /* 0x000090ff01007387 */ /* 0x000fe20000100800 */
[----:B------:R-:W-:-:S03]  /*a670*/  IMAD.SHL.U32 R223, R3, 0x40, RZ ;  /* 0x0000004003df7824 */ /* 0x000fc600078e00ff */
[----:B------:R-:W-:Y:S04]  /*a680*/  STL [R1+0x94], RZ ;  /* 0x000094ff01007387 */ /* 0x000fe80000100800 */
        /* <DEDUP_REMOVED lines=90> */
[----:B------:R0:W-:Y:S04]  /*ac30*/  STL [R1+0x7a0], R21 ;  /* 0x0007a01501007387 */ /* 0x0001e80000100800 */
[----:B------:R-:W-:Y:S01]  /*ac40*/  STL [R1+0x79c], R2 ;  /* 0x00079c0201007387 */ /* 0x000fe20000100800 */
[----:B0-----:R-:W-:-:S04]  /*ac50*/  IADD3 R21, P0, R4, R14, RZ ;  /* 0x0000000e04157210 */ /* 0x001fc80007f1e0ff */
[----:B------:R-:W-:Y:S01]  /*ac60*/  LEA.HI.X.SX32 R4, R4, R13, 0x1, P0 ;  /* 0x0000000d04047211 */ /* 0x000fe200000f0eff */
[----:B------:R0:W-:Y:S04]  /*ac70*/  STL [R1+0x58c], R21 ;  /* 0x00058c1501007387 */ /* 0x0001e80000100800 */
[----:B------:R1:W-:Y:S01]  /*ac80*/  STL [R1+0x594], R162 ;  /* 0x000594a201007387 */ /* 0x0003e20000100800 */
[-C--:B0-----:R-:W-:Y:S02]  /*ac90*/  IADD3 R21, P2, R6, R14.reuse, RZ ;  /* 0x0000000e06157210 */ /* 0x081fe40007f5e0ff */
[----:B-1----:R-:W-:-:S03]  /*aca0*/  IADD3 R162, P3, R7, R14, RZ ;  /* 0x0000000e07a27210 */ /* 0x002fc60007f7e0ff */
[----:B------:R0:W-:Y:S01]  /*acb0*/  STL [R1+0x59c], R21 ;  /* 0x00059c1501007387 */ /* 0x0001e20000100800 */
[----:B------:R-:W-:-:S03]  /*acc0*/  LEA.HI.X.SX32 R6, R6, R13, 0x1, P2 ;  /* 0x0000000d06067211 */ /* 0x000fc600010f0eff */
[----:B------:R1:W-:Y:S04]  /*acd0*/  STL [R1+0x5a4], R162 ;  /* 0x0005a4a201007387 */ /* 0x0003e80000100800 */
[----:B------:R-:W-:Y:S01]  /*ace0*/  STL [R1+0x5ac], R163 ;  /* 0x0005aca301007387 */ /* 0x000fe20000100800 */
[-C--:B0-----:R-:W-:Y:S02]  /*acf0*/  IADD3 R21, P5, R9, R14.reuse, RZ ;  /* 0x0000000e09157210 */ /* 0x081fe40007fbe0ff */
[----:B-1----:R-:W-:-:S03]  /*ad00*/  IADD3 R162, P6, R10, R14, RZ ;  /* 0x0000000e0aa27210 */ /* 0x002fc60007fde0ff */
[----:B------:R0:W-:Y:S04]  /*ad10*/  STL [R1+0x5b4], R21 ;  /* 0x0005b41501007387 */ /* 0x0001e80000100800 */
[----:B------:R-:W-:Y:S04]  /*ad20*/  STL [R1+0x5bc], R162 ;  /* 0x0005bca201007387 */ /* 0x000fe80000100800 */
[----:B------:R1:W-:Y:S01]  /*ad30*/  STL [R1+0x588], R4 ;  /* 0x0005880401007387 */ /* 0x0003e20000100800 */
[----:B0-----:R-:W-:-:S05]  /*ad40*/  IADD3 R21, P0, R11, R14, RZ ;  /* 0x0000000e0b157210 */ /* 0x001fca0007f1e0ff */
[----:B------:R-:W-:Y:S01]  /*ad50*/  STL [R1+0x5c4], R21 ;  /* 0x0005c41501007387 */ /* 0x000fe20000100800 */
[----:B-1----:R-:W-:-:S03]  /*ad60*/  IADD3 R4, P1, R12, R14, RZ ;  /* 0x0000000e0c047210 */ /* 0x002fc60007f3e0ff */
[----:B------:R0:W-:Y:S04]  /*ad70*/  STL [R1+0x590], R5 ;  /* 0x0005900501007387 */ /* 0x0001e80000100800 */
[----:B------:R1:W-:Y:S04]  /*ad80*/  STL [R1+0x5cc], R4 ;  /* 0x0005cc0401007387 */ /* 0x0003e80000100800 */
[----:B------:R2:W-:Y:S01]  /*ad90*/  STL [R1+0x598], R6 ;  /* 0x0005980601007387 */ /* 0x0005e20000100800 */
[----:B0-----:R-:W-:Y:S02]  /*ada0*/  IADD3 R5, P2, R15, R14, RZ ;  /* 0x0000000e0f057210 */ /* 0x001fe40007f5e0ff */
[----:B-1----:R-:W-:-:S03]  /*adb0*/  LEA.HI.X.SX32 R4, R7, R13, 0x1, P3 ;  /* 0x0000000d07047211 */ /* 0x002fc600018f0eff */
[----:B------:R0:W-:Y:S01]  /*adc0*/  STL [R1+0x5d4], R5 ;  /* 0x0005d40501007387 */ /* 0x0001e20000100800 */
[----:B--2---:R-:W-:-:S03]  /*add0*/  IADD3 R6, P3, R16, R14, RZ ;  /* 0x0000000e10067210 */ /* 0x004fc60007f7e0ff */
[----:B------:R1:W-:Y:S04]  /*ade0*/  STL [R1+0x5a0], R4 ;  /* 0x0005a00401007387 */ /* 0x0003e80000100800 */
[----:B------:R2:W-:Y:S01]  /*adf0*/  STL [R1+0x5dc], R6 ;  /* 0x0005dc0601007387 */ /* 0x0005e20000100800 */
[----:B0-----:R-:W-:Y:S02]  /*ae00*/  LEA.HI.X.SX32 R5, R8, R13, 0x1, P4 ;  /* 0x0000000d08057211 */ /* 0x001fe400020f0eff */
[----:B-1----:R-:W-:-:S03]  /*ae10*/  IADD3 R4, P4, R17, R14, RZ ;  /* 0x0000000e11047210 */ /* 0x002fc60007f9e0ff */
[----:B------:R0:W-:Y:S01]  /*ae20*/  STL [R1+0x5a8], R5 ;  /* 0x0005a80501007387 */ /* 0x0001e20000100800 */
[----:B--2---:R-:W-:-:S03]  /*ae30*/  LEA.HI.X.SX32 R6, R9, R13, 0x1, P5 ;  /* 0x0000000d09067211 */ /* 0x004fc600028f0eff */
        /* <DEDUP_REMOVED lines=48> */
[----:B------:R1:W-:Y:S01]  /*b140*/  STL [R1+0x644], R4 ;  /* 0x0006440401007387 */ /* 0x0003e20000100800 */
[----:B------:R-:W-:-:S03]  /*b150*/  CS2R R116, SRZ ;  /* 0x0000000000747805 */ /* 0x000fc6000001ff00 */
[----:B------:R2:W-:Y:S01]  /*b160*/  STL [R1+0x610], R6 ;  /* 0x0006100601007387 */ /* 0x0005e20000100800 */
[----:B0-----:R-:W-:Y:S02]  /*b170*/  IADD3 R5, P3, R124, R14, RZ ;  /* 0x0000000e7c057210 */ /* 0x001fe40007f7e0ff */
[----:B-1----:R-:W-:-:S03]  /*b180*/  LEA.HI.X.SX32 R4, R118, R13, 0x1, P4 ;  /* 0x0000000d76047211 */ /* 0x002fc600020f0eff */
[----:B------:R0:W-:Y:S01]  /*b190*/  STL [R1+0x64c], R5 ;  /* 0x00064c0501007387 */ /* 0x0001e20000100800 */
[----:B--2---:R-:W-:-:S03]  /*b1a0*/  IADD3 R6, P4, R125, R14, RZ ;  /* 0x0000000e7d067210 */ /* 0x004fc60007f9e0ff */
[----:B------:R1:W-:Y:S04]  /*b1b0*/  STL [R1+0x618], R4 ;  /* 0x0006180401007387 */ /* 0x0003e80000100800 */
[----:B------:R2:W-:Y:S01]  /*b1c0*/  STL [R1+0x654], R6 ;  /* 0x0006540601007387 */ /* 0x0005e20000100800 */
[-C--:B0-----:R-:W-:Y:S02]  /*b1d0*/  LEA.HI.X.SX32 R5, R119, R13.reuse, 0x1, P5 ;  /* 0x0000000d77057211 */ /* 0x081fe400028f0eff */
[----:B------:R-:W-:Y:S02]  /*b1e0*/  CS2R R118, SRZ ;  /* 0x0000000000767805 */ /* 0x000fe4000001ff00 */
[----:B-1----:R-:W-:Y:S01]  /*b1f0*/  IADD3 R4, P5, R126, R14, RZ ;  /* 0x0000000e7e047210 */ /* 0x002fe20007fbe0ff */
[----:B------:R0:W-:Y:S01]  /*b200*/  STL [R1+0x620], R5 ;  /* 0x0006200501007387 */ /* 0x0001e20000100800 */
[----:B--2---:R-:W-:-:S03]  /*b210*/  LEA.HI.X.SX32 R6, R120, R13, 0x1, P6 ;  /* 0x0000000d78067211 */ /* 0x004fc600030f0eff */
[----:B------:R1:W-:Y:S04]  /*b220*/  STL [R1+0x65c], R4 ;  /* 0x00065c0401007387 */ /* 0x0003e80000100800 */
[----:B------:R2:W-:Y:S01]  /*b230*/  STL [R1+0x628], R6 ;  /* 0x0006280601007387 */ /* 0x0005e20000100800 */
[----:B0-----:R-:W-:Y:S02]  /*b240*/  IADD3 R5, P6, R127, R14, RZ ;  /* 0x0000000e7f057210 */ /* 0x001fe40007fde0ff */
[----:B-1----:R-:W-:-:S03]  /*b250*/  LEA.HI.X.SX32 R4, R121, R13, 0x1, P0 ;  /* 0x0000000d79047211 */ /* 0x002fc600000f0eff */
[----:B------:R0:W-:Y:S01]  /*b260*/  STL [R1+0x664], R5 ;  /* 0x0006640501007387 */ /* 0x0001e20000100800 */
[----:B------:R-:W-:Y:S02]  /*b270*/  CS2R R120, SRZ ;  /* 0x0000000000787805 */ /* 0x000fe4000001ff00 */
[-C--:B--2---:R-:W-:Y:S01]  /*b280*/  IADD3 R6, P0, R128, R14.reuse, RZ ;  /* 0x0000000e80067210 */ /* 0x084fe20007f1e0ff */
        /* <DEDUP_REMOVED lines=154> */
[-C--:B------:R-:W-:Y:S02]  /*bc30*/  LEA.HI.X.SX32 R3, R3, R13.reuse, 0x1, P6 ;  /* 0x0000000d03037211 */ /* 0x080fe400030f0eff */
[----:B------:R-:W-:Y:S01]  /*bc40*/  SHF.R.S32.HI R156, RZ, 0x1f, R223 ;  /* 0x0000001fff9c7819 */ /* 0x000fe200000114df */
[----:B------:R2:W-:Y:S01]  /*bc50*/  STL [R1+0x748], R6 ;  /* 0x0007480601007387 */ /* 0x0005e20000100800 */
[-C--:B0-----:R-:W-:Y:S02]  /*bc60*/  LEA.HI.X.SX32 R5, R157, R13.reuse, 0x1, P1 ;  /* 0x0000000d9d057211 */ /* 0x081fe400008f0eff */
[----:B-1----:R-:W-:-:S03]  /*bc70*/  LEA.HI.X.SX32 R4, R158, R13, 0x1, P2 ;  /* 0x0000000d9e047211 */ /* 0x002fc600010f0eff */
[----:B------:R0:W-:Y:S01]  /*bc80*/  STL [R1+0x750], R5 ;  /* 0x0007500501007387 */ /* 0x0001e20000100800 */
[----:B--2---:R-:W-:-:S03]  /*bc90*/  LEA.HI.X.SX32 R6, R159, R13, 0x1, P3 ;  /* 0x0000000d9f067211 */ /* 0x004fc600018f0eff */
[----:B------:R1:W-:Y:S04]  /*bca0*/  STL [R1+0x758], R4 ;  /* 0x0007580401007387 */ /* 0x0003e80000100800 */
[----:B------:R-:W-:Y:S01]  /*bcb0*/  STL [R1+0x760], R6 ;  /* 0x0007600601007387 */ /* 0x000fe20000100800 */
[-C--:B0-----:R-:W-:Y:S02]  /*bcc0*/  LEA.HI.X.SX32 R5, R160, R13.reuse, 0x1, P4 ;  /* 0x0000000da0057211 */ /* 0x081fe400020f0eff */
[----:B-1----:R-:W-:-:S03]  /*bcd0*/  LEA.HI.X.SX32 R4, R161, R13, 0x1, P5 ;  /* 0x0000000da1047211 */ /* 0x002fc600028f0eff */
[----:B------:R-:W-:Y:S04]  /*bce0*/  STL [R1+0x768], R5 ;  /* 0x0007680501007387 */ /* 0x000fe80000100800 */
[----:B------:R0:W-:Y:S04]  /*bcf0*/  STL [R1+0x770], R4 ;  /* 0x0007700401007387 */ /* 0x0001e80000100800 */
[----:B------:R1:W-:Y:S01]  /*bd00*/  STL [R1+0x778], R3 ;  /* 0x0007780301007387 */ /* 0x0003e20000100800 */
[C---:B0-----:R-:W-:Y:S02]  /*bd10*/  LOP3.LUT R4, R2.reuse, 0x10, RZ, 0x3c, !PT ;  /* 0x0000001002047812 */ /* 0x041fe400078e3cff */
[----:B-1----:R-:W-:-:S03]  /*bd20*/  LOP3.LUT R3, R2, 0x20, RZ, 0x3c, !PT ;  /* 0x0000002002037812 */ /* 0x002fc600078e3cff */
[----:B------:R0:W-:Y:S01]  /*bd30*/  STL [R1+0x7ac], R4 ;  /* 0x0007ac0401007387 */ /* 0x0001e20000100800 */
[----:B------:R-:W-:-:S03]  /*bd40*/  LOP3.LUT R2, R2, 0x30, RZ, 0x3c, !PT ;  /* 0x0000003002027812 */ /* 0x000fc600078e3cff */
[----:B------:R0:W-:Y:S04]  /*bd50*/  STL [R1+0x7a8], R3 ;  /* 0x0007a80301007387 */ /* 0x0001e80000100800 */
[----:B------:R0:W-:Y:S02]  /*bd60*/  STL [R1+0x7a4], R2 ;  /* 0x0007a40201007387 */ /* 0x0001e40000100800 */
.L_x_2:
[----:B------:R-:W2:Y:S01]  /*bd70*/  LDL R227, [R1+0x768] ;  /* 0x0007680001e37983 */ /* 0x000ea20000100800 */
[----:B0-----:R-:W0:Y:S03]  /*bd80*/  LDC R2, c[0x0][0x230] ;  /* 0x00008c00ff027b82 */ /* 0x001e260000000800 */
[----:B------:R-:W3:Y:S04]  /*bd90*/  LDL R223, [R1+0x76c] ;  /* 0x00076c0001df7983 */ /* 0x000ee80000100800 */
[----:B------:R-:W4:Y:S04]  /*bda0*/  LDL R195, [R1+0x760] ;  /* 0x0007600001c37983 */ /* 0x000f280000100800 */
[----:B------:R-:W4:Y:S04]  /*bdb0*/  LDL R156, [R1+0x764] ;  /* 0x00076400019c7983 */ /* 0x000f280000100800 */
[----:B------:R1:W-:Y:S04]  /*bdc0*/  STL [R1+0xad8], R246 ;  /* 0x000ad8f601007387 */ /* 0x0003e80000100800 */
[----:B-1----:R-:W2:Y:S04]  /*bdd0*/  LDL R246, [R1+0x774] ;  /* 0x0007740001f67983 */ /* 0x002ea80000100800 */
[----:B------:R1:W-:Y:S04]  /*bde0*/  STL [R1+0xad4], R245 ;  /* 0x000ad4f501007387 */ /* 0x0003e80000100800 */
[----:B-1----:R-:W3:Y:S04]  /*bdf0*/  LDL R245, [R1+0x770] ;  /* 0x0007700001f57983 */ /* 0x002ee80000100800 */
[----:B------:R1:W-:Y:S04]  /*be00*/  STL [R1+0xad0], R238 ;  /* 0x000ad0ee01007387 */ /* 0x0003e80000100800 */
[----:B-1----:R-:W4:Y:S04]  /*be10*/  LDL R238, [R1+0x778] ;  /* 0x0007780001ee7983 */ /* 0x002f280000100800 */
[----:B------:R-:W-:Y:S04]  /*be20*/  STL [R1+0xacc], R237 ;  /* 0x000acced01007387 */ /* 0x000fe80000100800 */
[----:B------:R-:W2:Y:S04]  /*be30*/  LDL.LU R226, [R1+0x77c] ;  /* 0x00077c0001e27983 */ /* 0x000ea80000300800 */
[----:B------:R1:W-:Y:S04]  /*be40*/  STL [R1+0x8a0], R125 ;  /* 0x0008a07d01007387 */ /* 0x0003e80000100800 */
[----:B-1----:R-:W3:Y:S04]  /*be50*/  LDL.LU R125, [R1+0x71c] ;  /* 0x00071c00017d7983 */ /* 0x002ee80000300800 */
        /* <DEDUP_REMOVED lines=10> */
[----:B------:R1:W-:Y:S01]  /*bf00*/  STL [R1+0x888], R131 ;  /* 0x0008888301007387 */ /* 0x0003e20000100800 */
[----:B0-----:R-:W-:-:S03]  /*bf10*/  IMAD R2, R224, -0x40, R2 ;  /* 0xffffffc0e0027824 */ /* 0x001fc600078e0202 */
[----:B-1----:R-:W3:Y:S04]  /*bf20*/  LDL.LU R131, [R1+0x704] ;  /* 0x0007040001837983 */ /* 0x002ee80000300800 */
[----:B------:R0:W-:Y:S04]  /*bf30*/  STL [R1+0x884], R132 ;  /* 0x0008848401007387 */ /* 0x0001e80000100800 */
[----:B0-----:R-:W3:Y:S04]  /*bf40*/  LDL.LU R132, [R1+0x728] ;  /* 0x0007280001847983 */ /* 0x001ee80000300800 */
[----:B------:R0:W-:Y:S04]  /*bf50*/  STL [R1+0x880], R133 ;  /* 0x0008808501007387 */ /* 0x0001e80000100800 */
[----:B0-----:R-:W3:Y:S04]  /*bf60*/  LDL.LU R133, [R1+0x6fc] ;  /* 0x0006fc0001857983 */ /* 0x001ee80000300800 */
[----:B------:R0:W-:Y:S01]  /*bf70*/  STL [R1+0x87c], R134 ;  /* 0x00087c8601007387 */ /* 0x0001e20000100800 */
[----:B------:R-:W-:-:S03]  /*bf80*/  ISETP.GT.AND P2, PT, R2, RZ, PT ;  /* 0x000000ff0200720c */ /* 0x000fc60003f44270 */
[----:B0-----:R-:W3:Y:S04]  /*bf90*/  LDL.LU R134, [R1+0x720] ;  /* 0x0007200001867983 */ /* 0x001ee80000300800 */
[----:B------:R0:W-:Y:S04]  /*bfa0*/  STL [R1+0x878], R135 ;  /* 0x0008788701007387 */ /* 0x0001e80000100800 */
[----:B0-----:R-:W3:Y:S04]  /*bfb0*/  LDL.LU R135, [R1+0x6f4] ;  /* 0x0006f40001877983 */ /* 0x001ee80000300800 */
[----:B------:R0:W-:Y:S04]  /*bfc0*/  STL [R1+0x874], R136 ;  /* 0x0008748801007387 */ /* 0x0001e80000100800 */
[----:B0-----:R-:W3:Y:S04]  /*bfd0*/  LDL.LU R136, [R1+0x718] ;  /* 0x0007180001887983 */ /* 0x001ee80000300800 */
[----:B------:R0:W-:Y:S01]  /*bfe0*/  STL [R1+0x870], R137 ;  /* 0x0008708901007387 */ /* 0x0001e20000100800 */
[----:B------:R-:W-:-:S03]  /*bff0*/  ISETP.GT.AND P3, PT, R2, 0x1, PT ;  /* 0x000000010200780c */ /* 0x000fc60003f64270 */
        /* <DEDUP_REMOVED lines=8> */
[----:B------:R0:W-:Y:S01]  /*c080*/  STL [R1+0x860], R141 ;  /* 0x0008608d01007387 */ /* 0x0001e20000100800 */
[----:B------:R-:W-:Y:S01]  /*c090*/  PRMT R12, RZ, 0x7610, R12 ;  /* 0x00007610ff0c7816 */ /* 0x000fe2000000000c */
[----:B------:R-:W-:Y:S02]  /*c0a0*/  @P2 IMAD.MOV.U32 R4, RZ, RZ, R14 ;  /* 0x000000ffff042224 */ /* 0x000fe400078e000e */
[----:B0-----:R-:W3:Y:S04]  /*c0b0*/  LDL.LU R141, [R1+0x6dc] ;  /* 0x0006dc00018d7983 */ /* 0x001ee80000300800 */
[----:B------:R0:W-:Y:S01]  /*c0c0*/  STL [R1+0x85c], R142 ;  /* 0x00085c8e01007387 */ /* 0x0001e20000100800 */
[----:B------:R-:W-:Y:S01]  /*c0d0*/  @P2 IMAD.MOV.U32 R5, RZ, RZ, R13 ;  /* 0x000000ffff052224 */ /* 0x000fe200078e000d */
[----:B------:R-:W-:-:S02]  /*c0e0*/  PRMT R11, RZ, 0x7610, R11 ;  /* 0x00007610ff0b7816 */ /* 0x000fc4000000000b */
[----:B------:R-:W-:Y:S02]  /*c0f0*/  ISETP.GT.AND P1, PT, R2, 0x3, PT ;  /* 0x000000030200780c */ /* 0x000fe40003f24270 */
[----:B------:R4:W3:Y:S04]  /*c100*/  @P2 LDG.E.U8 R12, desc[UR16][R4.64] ;  /* 0x00000010040c2981 */ /* 0x0008e8000c1e1100 */
[----:B0-----:R-:W3:Y:S04]  /*c110*/  LDL.LU R142, [R1+0x700] ;  /* 0x00070000018e7983 */ /* 0x001ee80000300800 */
[----:B------:R0:W-:Y:S04]  /*c120*/  STL [R1+0x858], R143 ;  /* 0x0008588f01007387 */ /* 0x0001e80000100800 */
[----:B0-----:R-:W3:Y:S04]  /*c130*/  LDL.LU R143, [R1+0x6d4] ;  /* 0x0006d400018f7983 */ /* 0x001ee80000300800 */
[----:B------:R0:W-:Y:S04]  /*c140*/  STL [R1+0x854], R144 ;  /* 0x0008549001007387 */ /* 0x0001e80000100800 */
[----:B0-----:R-:W3:Y:S04]  /*c150*/  LDL.LU R144, [R1+0x6f8] ;  /* 0x0006f80001907983 */ /* 0x001ee80000300800 */
[----:B------:R0:W-:Y:S04]  /*c160*/  STL [R1+0x850], R145 ;  /* 0x0008509101007387 */ /* 0x0001e80000100800 */
[----:B0-----:R-:W3:Y:S04]  /*c170*/  LDL.LU R145, [R1+0x6cc] ;  /* 0x0006cc0001917983 */ /* 0x001ee80000300800 */
[----:B------:R0:W-:Y:S01]  /*c180*/  STL [R1+0x84c], R146 ;  /* 0x00084c9201007387 */ /* 0x0001e20000100800 */
[----:B----4-:R-:W-:-:S02]  /*c190*/  @P3 IMAD.MOV.U32 R5, RZ, RZ, R238 ;  /* 0x000000ffff053224 */ /* 0x010fc400078e00ee */
[----:B--2---:R-:W-:Y:S01]  /*c1a0*/  @P3 IMAD.MOV.U32 R4, RZ, RZ, R226 ;  /* 0x000000ffff043224 */ /* 0x004fe200078e00e2 */
[----:B------:R-:W-:-:S04]  /*c1b0*/  PRMT R194, RZ, 0x7610, R194 ;  /* 0x00007610ffc27816 */ /* 0x000fc800000000c2 */
[----:B------:R1:W2:Y:S04]  /*c1c0*/  @P3 LDG.E.U8 R11, desc[UR16][R4.64] ;  /* 0x00000010040b3981 */ /* 0x0002a8000c1e1100 */
[----:B0-----:R-:W4:Y:S04]  /*c1d0*/  LDL.LU R146, [R1+0x6f0] ;  /* 0x0006f00001927983 */ /* 0x001f280000300800 */
[----:B------:R0:W-:Y:S01]  /*c1e0*/  STL [R1+0x848], R147 ;  /* 0x0008489301007387 */ /* 0x0001e20000100800 */
[----:B-1----:R-:W-:-:S03]  /*c1f0*/  @P4 IMAD.MOV.U32 R4, RZ, RZ, R246 ;  /* 0x000000ffff044224 */ /* 0x002fc600078e00f6 */
[----:B0-----:R-:W2:Y:S04]  /*c200*/  LDL.LU R147, [R1+0x6c4] ;  /* 0x0006c40001937983 */ /* 0x001ea80000300800 */
[----:B------:R0:W-:Y:S01]  /*c210*/  STL [R1+0x844], R148 ;  /* 0x0008449401007387 */ /* 0x0001e20000100800 */
[----:B---3--:R-:W-:Y:S01]  /*c220*/  @P4 IMAD.MOV.U32 R5, RZ, RZ, R245 ;  /* 0x000000ffff054224 */ /* 0x008fe200078e00f5 */
[----:B------:R-:W-:-:S04]  /*c230*/  ISETP.GT.AND P0, PT, R2, 0x4, PT ;  /* 0x000000040200780c */ /* 0x000fc80003f04270 */
[----:B------:R1:W3:Y:S04]  /*c240*/  @P4 LDG.E.U8 R194, desc[UR16][R4.64] ;  /* 0x0000001004c24981 */ /* 0x0002e8000c1e1100 */
[----:B0-----:R-:W2:Y:S04]  /*c250*/  LDL.LU R148, [R1+0x6e8] ;  /* 0x0006e80001947983 */ /* 0x001ea80000300800 */
[----:B------:R-:W-:Y:S04]  /*c260*/  STL [R1+0x840], R149 ;  /* 0x0008409501007387 */ /* 0x000fe80000100800 */
[----:B------:R0:W-:Y:S01]  /*c270*/  STL [R1+0x83c], R150 ;  /* 0x00083c9601007387 */ /* 0x0001e20000100800 */
[----:B-1----:R-:W-:-:S03]  /*c280*/  @P1 IMAD.MOV.U32 R5, RZ, RZ, R227 ;  /* 0x000000ffff051224 */ /* 0x002fc600078e00e3 */
[----:B0-----:R-:W3:Y:S04]  /*c290*/  LDL.LU R150, [R1+0x6e0] ;  /* 0x0006e00001967983 */ /* 0x001ee80000300800 */
[----:B------:R-:W-:Y:S04]  /*c2a0*/  STL [R1+0x838], R151 ;  /* 0x0008389701007387 */ /* 0x000fe80000100800 */
[----:B-----5:R-:W-:Y:S04]  /*c2b0*/  STL [R1+0x7b8], R0 ;  /* 0x0007b80001007387 */ /* 0x020fe80000100800 */
[----:B------:R0:W-:Y:S04]  /*c2c0*/  STL [R1+0xaac], R224 ;  /* 0x000aace001007387 */ /* 0x0001e80000100800 */
[----:B------:R-:W-:Y:S04]  /*c2d0*/  STL [R1+0xab0], R14 ;  /* 0x000ab00e01007387 */ /* 0x000fe80000100800 */
[----:B------:R1:W-:Y:S04]  /*c2e0*/  STL [R1+0xaa8], R13 ;  /* 0x000aa80d01007387 */ /* 0x0003e80000100800 */
[----:B------:R1:W-:Y:S04]  /*c2f0*/  STL [R1+0xab4], R226 ;  /* 0x000ab4e201007387 */ /* 0x0003e80000100800 */
[----:B0-----:R-:W4:Y:S04]  /*c300*/  LDL.LU R224, [R1+0x754] ;  /* 0x0007540001e07983 */ /* 0x001f280000300800 */
[----:B-1----:R-:W2:Y:S04]  /*c310*/  LDL.LU R13, [R1+0x75c] ;  /* 0x00075c00010d7983 */ /* 0x002ea80000300800 */
[----:B------:R-:W3:Y:S01]  /*c320*/  LDL R227, [R1+0x758] ;  /* 0x0007580001e37983 */ /* 0x000ee20000100800 */
[----:B------:R-:W-:Y:S01]  /*c330*/  PRMT R10, RZ, 0x7610, R10 ;  /* 0x00007610ff0a7816 */ /* 0x000fe2000000000a */
[----:B------:R-:W-:-:S02]  /*c340*/  @P1 IMAD.MOV.U32 R4, RZ, RZ, R223 ;  /* 0x000000ffff041224 */ /* 0x000fc400078e00df */
[----:B------:R-:W4:Y:S04]  /*c350*/  LDL R226, [R1+0x750] ;  /* 0x0007500001e27983 */ /* 0x000f280000100800 */
[----:B------:R0:W4:Y:S04]  /*c360*/  @P1 LDG.E.U8 R10, desc[UR16][R4.64] ;  /* 0x00000010040a1981 */ /* 0x000128000c1e1100 */
[----:B------:R-:W4:Y:S04]  /*c370*/  LDL R223, [R1+0x748] ;  /* 0x0007480001df7983 */ /* 0x000f280000100800 */
[----:B------:R-:W4:Y:S01]  /*c380*/  LDL R151, [R1+0x73c] ;  /* 0x00073c0001977983 */ /* 0x000f220000100800 */
[----:B0-----:R-:W-:-:S03]  /*c390*/  @P0 IMAD.MOV.U32 R5, RZ, RZ, R195 ;  /* 0x000000ffff050224 */ /* 0x001fc600078e00c3 */
[----:B------:R-:W4:Y:S01]  /*c3a0*/  LDL R195, [R1+0x74c] ;  /* 0x00074c0001c37983 */ /* 0x000f220000100800 */
[----:B------:R-:W-:-:S03]  /*c3b0*/  @P0 IMAD.MOV.U32 R4, RZ, RZ, R156 ;  /* 0x000000ffff040224 */ /* 0x000fc600078e009c */
[----:B------:R-:W4:Y:S04]  /*c3c0*/  LDL R156, [R1+0x744] ;  /* 0x00074400019c7983 */ /* 0x000f280000100800 */
[----:B------:R-:W4:Y:S04]  /*c3d0*/  LDL R149, [R1+0x734] ;  /* 0x0007340001957983 */ /* 0x000f280000100800 */
[----:B------:R-:W4:Y:S04]  /*c3e0*/  LDL R14, [R1+0x72c] ;  /* 0x00072c00010e7983 */ /* 0x000f280000100800 */
[----:B------:R-:W4:Y:S01]  /*c3f0*/  LDL R0, [R1+0x724] ;  /* 0x0007240001007983 */ /* 0x000f220000100800 */
[----:B------:R-:W-:-:S02]  /*c400*/  ISETP.GT.AND P2, PT, R2, 0x5, PT ;  /* 0x000000050200780c */ /* 0x000fc40003f44270 */
[----:B------:R-:W-:Y:S02]  /*c410*/  PRMT R193, RZ, 0x7610, R193 ;  /* 0x00007610ffc17816 */ /* 0x000fe400000000c1 */
[C---:B------:R-:W-:Y:S02]  /*c420*/  ISETP.GT.AND P3, PT, R2.reuse, 0x6, PT ;  /* 0x000000060200780c */ /* 0x040fe40003f64270 */
[C---:B------:R-:W-:Y:S02]  /*c430*/  ISETP.GT.AND P4, PT, R2.reuse, 0x7, PT ;  /* 0x000000070200780c */ /* 0x040fe40003f84270 */
[----:B------:R2:W4:Y:S01]  /*c440*/  @P0 LDG.E.U8 R193, desc[UR16][R4.64] ;  /* 0x0000001004c10981 */ /* 0x000522000c1e1100 */
[----:B------:R-:W-:Y:S02]  /*c450*/  PRMT R9, RZ, 0x7610, R9 ;  /* 0x00007610ff097816 */ /* 0x000fe40000000009 */
[----:B------:R-:W-:Y:S02]  /*c460*/  PRMT R192, RZ, 0x7610, R192 ;  /* 0x00007610ffc07816 */ /* 0x000fe400000000c0 */
[----:B------:R-:W-:-:S02]  /*c470*/  ISETP.GT.AND P1, PT, R2, 0x8, PT ;  /* 0x000000080200780c */ /* 0x000fc40003f24270 */
[----:B------:R-:W-:Y:S02]  /*c480*/  PRMT R191, RZ, 0x7610, R191 ;  /* 0x00007610ffbf7816 */ /* 0x000fe400000000bf */
[----:B------:R-:W-:Y:S02]  /*c490*/  ISETP.GT.AND P0, PT, R2, 0x9, PT ;  /* 0x000000090200780c */ /* 0x000fe40003f04270 */
[----:B------:R-:W-:Y:S02]  /*c4a0*/  PRMT R190, RZ, 0x7610, R190 ;  /* 0x00007610ffbe7816 */ /* 0x000fe400000000be */
[----:B------:R-:W-:Y:S01]  /*c4b0*/  PRMT R8, RZ, 0x7610, R8 ;  /* 0x00007610ff087816 */ /* 0x000fe20000000008 */
[----:B--2---:R-:W-:Y:S02]  /*c4c0*/  @P2 IMAD.MOV.U32 R4, RZ, RZ, R13 ;  /* 0x000000ffff042224 */ /* 0x004fe400078e000d */
[----:B---3--:R-:W-:-:S05]  /*c4d0*/  @P2 IMAD.MOV.U32 R5, RZ, RZ, R227 ;  /* 0x000000ffff052224 */ /* 0x008fca00078e00e3 */
[----:B------:R4:W2:Y:S02]  /*c4e0*/  @P2 LDG.E.U8 R9, desc[UR16][R4.64] ;  /* 0x0000001004092981 */ /* 0x0008a4000c1e1100 */
[----:B----4-:R-:W-:Y:S02]  /*c4f0*/  @P3 IMAD.MOV.U32 R4, RZ, RZ, R224 ;  /* 0x000000ffff043224 */ /* 0x010fe400078e00e0 */
[----:B------:R-:W-:-:S05]  /*c500*/  @P3 IMAD.MOV.U32 R5, RZ, RZ, R226 ;  /* 0x000000ffff053224 */ /* 0x000fca00078e00e2 */
[----:B------:R0:W3:Y:S01]  /*c510*/  @P3 LDG.E.U8 R192, desc[UR16][R4.64] ;  /* 0x0000001004c03981 */ /* 0x0000e2000c1e1100 */
[----:B------:R-:W-:Y:S01]  /*c520*/  ISETP.GT.AND P2, PT, R2, 0xa, PT ;  /* 0x0000000a0200780c */ /* 0x000fe20003f44270 */
[----:B0-----:R-:W-:Y:S02]  /*c530*/  @P4 IMAD.MOV.U32 R4, RZ, RZ, R195 ;  /* 0x000000ffff044224 */ /* 0x001fe400078e00c3 */
[----:B------:R-:W-:-:S05]  /*c540*/  @P4 IMAD.MOV.U32 R5, RZ, RZ, R223 ;  /* 0x000000ffff054224 */ /* 0x000fca00078e00df */
[----:B------:R0:W4:Y:S02]  /*c550*/  @P4 LDG.E.U8 R191, desc[UR16][R4.64] ;  /* 0x0000001004bf4981 */ /* 0x000124000c1e1100 */
[----:B0-----:R-:W-:Y:S02]  /*c560*/  @P1 IMAD.MOV.U32 R4, RZ, RZ, R156 ;  /* 0x000000ffff041224 */ /* 0x001fe400078e009c */
[----:B------:R-:W-:-:S05]  /*c570*/  @P1 IMAD.MOV.U32 R5, RZ, RZ, R126 ;  /* 0x000000ffff051224 */ /* 0x000fca00078e007e */
[----:B------:R0:W3:Y:S04]  /*c580*/  @P1 LDG.E.U8 R190, desc[UR16][R4.64] ;  /* 0x0000001004be1981 */ /* 0x0000e8000c1e1100 */
[----:B------:R1:W-:Y:S01]  /*c590*/  STL [R1+0xab8], R13 ;  /* 0x000ab80d01007387 */ /* 0x0003e20000100800 */
[----:B0-----:R-:W-:Y:S02]  /*c5a0*/  @P0 IMAD.MOV.U32 R4, RZ, RZ, R151 ;  /* 0x000000ffff040224 */ /* 0x001fe400078e0097 */
[----:B------:R-:W-:Y:S01]  /*c5b0*/  @P0 IMAD.MOV.U32 R5, RZ, RZ, R128 ;  /* 0x000000ffff050224 */ /* 0x000fe200078e0080 */
[----:B------:R0:W-:Y:S04]  /*c5c0*/  STL [R1+0xabc], R224 ;  /* 0x000abce001007387 */ /* 0x0001e80000100800 */
[----:B------:R1:W4:Y:S04]  /*c5d0*/  @P0 LDG.E.U8 R8, desc[UR16][R4.64] ;  /* 0x0000001004080981 */ /* 0x000328000c1e1100 */
[----:B------:R-:W2:Y:S01]  /*c5e0*/  LDL R151, [R1+0x6d0] ;  /* 0x0006d00001977983 */ /* 0x000ea20000100800 */
[----:B------:R-:W-:-:S02]  /*c5f0*/  ISETP.GT.AND P3, PT, R2, 0xb, PT ;  /* 0x0000000b0200780c */ /* 0x000fc40003f64270 */
[----:B------:R-:W-:Y:S01]  /*c600*/  ISETP.GT.AND P4, PT, R2, 0xc, PT ;  /* 0x0000000c0200780c */ /* 0x000fe20003f84270 */
[----:B------:R-:W3:Y:S01]  /*c610*/  LDL R156, [R1+0x6c8] ;  /* 0x0006c800019c7983 */ /* 0x000ee20000100800 */
[----:B-1----:R-:W-:-:S03]  /*c620*/  @P2 IMAD.MOV.U32 R4, RZ, RZ, R149 ;  /* 0x000000ffff042224 */ /* 0x002fc600078e0095 */
[----:B------:R-:W4:Y:S01]  /*c630*/  LDL R149, [R1+0x6d8] ;  /* 0x0006d80001957983 */ /* 0x000f220000100800 */
[----:B------:R-:W-:Y:S01]  /*c640*/  PRMT R189, RZ, 0x7610, R189 ;  /* 0x00007610ffbd7816 */ /* 0x000fe200000000bd */
[----:B------:R-:W-:Y:S01]  /*c650*/  @P2 IMAD.MOV.U32 R5, RZ, RZ, R130 ;  /* 0x000000ffff052224 */ /* 0x000fe200078e0082 */
[----:B------:R-:W-:Y:S01]  /*c660*/  PRMT R188, RZ, 0x7610, R188 ;  /* 0x00007610ffbc7816 */ /* 0x000fe200000000bc */
[----:B------:R-:W3:Y:S01]  /*c670*/  LDL R13, [R1+0x6b8] ;  /* 0x0006b800010d7983 */ /* 0x000ee20000100800 */
[----:B------:R-:W-:-:S03]  /*c680*/  ISETP.GT.AND P0, PT, R2, 0xd, PT ;  /* 0x0000000d0200780c */ /* 0x000fc60003f04270 */
[----:B------:R1:W3:Y:S01]  /*c690*/  @P2 LDG.E.U8 R189, desc[UR16][R4.64] ;  /* 0x0000001004bd2981 */ /* 0x0002e2000c1e1100 */
[----:B------:R-:W-:Y:S02]  /*c6a0*/  PRMT R187, RZ, 0x7610, R187 ;  /* 0x00007610ffbb7816 */ /* 0x000fe400000000bb */
[C---:B------:R-:W-:Y:S01]  /*c6b0*/  ISETP.GT.AND P1, PT, R2.reuse, 0xe, PT ;  /* 0x0000000e0200780c */ /* 0x040fe20003f24270 */
[----:B-1----:R-:W-:Y:S02]  /*c6c0*/  @P3 IMAD.MOV.U32 R4, RZ, RZ, R14 ;  /* 0x000000ffff043224 */ /* 0x002fe400078e000e */
[----:B------:R-:W-:Y:S01]  /*c6d0*/  @P3 IMAD.MOV.U32 R5, RZ, RZ, R132 ;  /* 0x000000ffff053224 */ /* 0x000fe200078e0084 */
[----:B------:R-:W-:Y:S01]  /*c6e0*/  PRMT R186, RZ, 0x7610, R186 ;  /* 0x00007610ffba7816 */ /* 0x000fe200000000ba */
[----:B------:R-:W3:Y:S04]  /*c6f0*/  LDL R14, [R1+0x6c0] ;  /* 0x0006c000010e7983 */ /* 0x000ee80000100800 */
[----:B------:R1:W3:Y:S01]  /*c700*/  @P3 LDG.E.U8 R188, desc[UR16][R4.64] ;  /* 0x0000001004bc3981 */ /* 0x0002e2000c1e1100 */
[----:B------:R-:W-:Y:S01]  /*c710*/  ISETP.GT.AND P2, PT, R2, 0xf, PT ;  /* 0x0000000f0200780c */ /* 0x000fe20003f44270 */
[----:B-1----:R-:W-:-:S02]  /*c720*/  @P4 IMAD.MOV.U32 R4, RZ, RZ, R0 ;  /* 0x000000ffff044224 */ /* 0x002fc400078e0000 */
[----:B------:R-:W-:Y:S01]  /*c730*/  @P4 IMAD.MOV.U32 R5, RZ, RZ, R134 ;  /* 0x000000ffff054224 */ /* 0x000fe200078e0086 */
[----:B------:R-:W-:Y:S01]  /*c740*/  PRMT R7, RZ, 0x7610, R7 ;  /* 0x00007610ff077816 */ /* 0x000fe20000000007 */
[----:B------:R-:W3:Y:S04]  /*c750*/  LDL R0, [R1+0x6b0] ;  /* 0x0006b00001007983 */ /* 0x000ee80000100800 */
[----:B------:R1:W3:Y:S02]  /*c760*/  @P4 LDG.E.U8 R187, desc[UR16][R4.64] ;  /* 0x0000001004bb4981 */ /* 0x0002e4000c1e1100 */
[----:B-1----:R-:W-:Y:S02]  /*c770*/  @P0 IMAD.MOV.U32 R4, RZ, RZ, R125 ;  /* 0x000000ffff040224 */ /* 0x002fe400078e007d */
[----:B------:R-:W-:-:S05]  /*c780*/  @P0 IMAD.MOV.U32 R5, RZ, RZ, R136 ;  /* 0x000000ffff050224 */ /* 0x000fca00078e0088 */
[----:B------:R1:W3:Y:S01]  /*c790*/  @P0 LDG.E.U8 R186, desc[UR16][R4.64] ;  /* 0x0000001004ba0981 */ /* 0x0002e2000c1e1100 */
[----:B------:R-:W-:Y:S02]  /*c7a0*/  ISETP.GT.AND P0, PT, R2, 0x10, PT ;  /* 0x000000100200780c */ /* 0x000fe40003f04270 */
[----:B------:R-:W-:Y:S01]  /*c7b0*/  PRMT R6, RZ, 0x7610, R6 ;  /* 0x00007610ff067816 */ /* 0x000fe20000000006 */
        /* <DEDUP_REMOVED lines=8> */
[----:B------:R-:W-:Y:S01]  /*c840*/  PRMT R184, RZ, 0x7610, R184 ;  /* 0x00007610ffb87816 */ /* 0x000fe200000000b8 */
[----:B-1----:R-:W-:Y:S02]  /*c850*/  @P0 IMAD.MOV.U32 R4, RZ, RZ, R131 ;  /* 0x000000ffff040224 */ /* 0x002fe400078e0083 */
[----:B------:R-:W-:-:S05]  /*c860*/  @P0 IMAD.MOV.U32 R5, RZ, RZ, R142 ;  /* 0x000000ffff050224 */ /* 0x000fca00078e008e */
[----:B------:R1:W3:Y:S01]  /*c870*/  @P0 LDG.E.U8 R185, desc[UR16][R4.64] ;  /* 0x0000001004b90981 */ /* 0x0002e2000c1e1100 */
[----:B------:R-:W-:Y:S01]  /*c880*/  ISETP.GT.AND P0, PT, R2, 0x12, PT ;  /* 0x000000120200780c */ /* 0x000fe20003f04270 */
[----:B-1----:R-:W-:Y:S02]  /*c890*/  @P1 IMAD.MOV.U32 R4, RZ, RZ, R133 ;  /* 0x000000ffff041224 */ /* 0x002fe400078e0085 */
[----:B------:R-:W-:-:S05]  /*c8a0*/  @P1 IMAD.MOV.U32 R5, RZ, RZ, R144 ;  /* 0x000000ffff051224 */ /* 0x000fca00078e0090 */
[----:B------:R1:W3:Y:S01]  /*c8b0*/  @P1 LDG.E.U8 R184, desc[UR16][R4.64] ;  /* 0x0000001004b81981 */ /* 0x0002e2000c1e1100 */
[----:B------:R-:W-:Y:S02]  /*c8c0*/  ISETP.GT.AND P1, PT, R2, 0x13, PT ;  /* 0x000000130200780c */ /* 0x000fe40003f24270 */
[----:B------:R-:W-:Y:S02]  /*c8d0*/  PRMT R183, RZ, 0x7610, R183 ;  /* 0x00007610ffb77816 */ /* 0x000fe400000000b7 */
        /* <DEDUP_REMOVED lines=10> */
[----:B-1----:R-:W-:Y:S02]  /*c980*/  @P0 IMAD.MOV.U32 R4, RZ, RZ, R139 ;  /* 0x000000ffff040224 */ /* 0x002fe400078e008b */
[----:B------:R-:W-:-:S05]  /*c990*/  @P0 IMAD.MOV.U32 R5, RZ, RZ, R150 ;  /* 0x000000ffff050224 */ /* 0x000fca00078e0096 */
[----:B------:R4:W3:Y:S02]  /*c9a0*/  @P0 LDG.E.U8 R181, desc[UR16][R4.64] ;  /* 0x0000001004b50981 */ /* 0x0008e4000c1e1100 */
[----:B----4-:R-:W-:Y:S02]  /*c9b0*/  @P1 IMAD.MOV.U32 R5, RZ, RZ, R149 ;  /* 0x000000ffff051224 */ /* 0x010fe400078e0095 */
[----:B------:R-:W4:Y:S01]  /*c9c0*/  LDL.LU R149, [R1+0x6bc] ;  /* 0x0006bc0001957983 */ /* 0x000f220000300800 */
[----:B------:R-:W-:Y:S01]  /*c9d0*/  ISETP.GT.AND P0, PT, R2, 0x16, PT ;  /* 0x000000160200780c */ /* 0x000fe20003f04270 */
[----:B------:R-:W-:Y:S01]  /*c9e0*/  @P1 IMAD.MOV.U32 R4, RZ, RZ, R141 ;  /* 0x000000ffff041224 */ /* 0x000fe200078e008d */
[----:B------:R-:W-:-:S06]  /*c9f0*/  PRMT R180, RZ, 0x7610, R180 ;  /* 0x00007610ffb47816 */ /* 0x000fcc00000000b4 */
[----:B------:R2:W4:Y:S05]  /*ca00*/  @P1 LDG.E.U8 R180, desc[UR16][R4.64] ;  /* 0x0000001004b41981 */ /* 0x00052a000c1e1100 */
[----:B--2---:R-:W-:Y:S02]  /*ca10*/  @P0 IMAD.MOV.U32 R5, RZ, RZ, R151 ;  /* 0x000000ffff050224 */ /* 0x004fe400078e0097 */
[----:B------:R-:W2:Y:S01]  /*ca20*/  LDL.LU R151, [R1+0x6b4] ;  /* 0x0006b40001977983 */ /* 0x000ea20000300800 */
[----:B------:R-:W-:Y:S01]  /*ca30*/  ISETP.GT.AND P1, PT, R2, 0x17, PT ;  /* 0x000000170200780c */ /* 0x000fe20003f24270 */
[----:B------:R-:W-:Y:S01]  /*ca40*/  @P0 IMAD.MOV.U32 R4, RZ, RZ, R143 ;  /* 0x000000ffff040224 */ /* 0x000fe200078e008f */
[----:B------:R-:W-:Y:S01]  /*ca50*/  PRMT R179, RZ, 0x7610, R179 ;  /* 0x00007610ffb37816 */ /* 0x000fe200000000b3 */
[----:B------:R-:W2:Y:S01]  /*ca60*/  LDL R245, [R1+0x6a0] ;  /* 0x0006a00001f57983 */ /* 0x000ea20000100800 */
[----:B------:R-:W-:-:S02]  /*ca70*/  PRMT R178, RZ, 0x7610, R178 ;  /* 0x00007610ffb27816 */ /* 0x000fc400000000b2 */
[----:B------:R-:W-:Y:S01]  /*ca80*/  PRMT R177, RZ, 0x7610, R177 ;  /* 0x00007610ffb17816 */ /* 0x000fe200000000b1 */
[----:B------:R-:W2:Y:S04]  /*ca90*/  LDL R238, [R1+0x6a4] ;  /* 0x0006a40001ee7983 */ /* 0x000ea80000100800 */
[----:B------:R1:W2:Y:S01]  /*caa0*/  @P0 LDG.E.U8 R179, desc[UR16][R4.64] ;  /* 0x0000001004b30981 */ /* 0x0002a2000c1e1100 */
[----:B------:R-:W-:-:S03]  /*cab0*/  ISETP.GT.AND P0, PT, R2, 0x18, PT ;  /* 0x000000180200780c */ /* 0x000fc60003f04270 */
[----:B------:R-:W2:Y:S04]  /*cac0*/  LDL R237, [R1+0x698] ;  /* 0x0006980001ed7983 */ /* 0x000ea80000100800 */
[----:B------:R-:W2:Y:S01]  /*cad0*/  LDL R227, [R1+0x69c] ;  /* 0x00069c0001e37983 */ /* 0x000ea20000100800 */
[----:B-1----:R-:W-:Y:S02]  /*cae0*/  @P1 IMAD.MOV.U32 R4, RZ, RZ, R145 ;  /* 0x000000ffff041224 */ /* 0x002fe400078e0091 */
[----:B---3--:R-:W-:Y:S01]  /*caf0*/  @P1 IMAD.MOV.U32 R5, RZ, RZ, R156 ;  /* 0x000000ffff051224 */ /* 0x008fe200078e009c */
[----:B------:R-:W3:Y:S04]  /*cb00*/  LDL R226, [R1+0x690] ;  /* 0x0006900001e27983 */ /* 0x000ee80000100800 */
[----:B------:R1:W3:Y:S01]  /*cb10*/  @P1 LDG.E.U8 R178, desc[UR16][R4.64] ;  /* 0x0000001004b21981 */ /* 0x0002e2000c1e1100 */
[----:B------:R-:W-:-:S03]  /*cb20*/  ISETP.GT.AND P1, PT, R2, 0x19, PT ;  /* 0x000000190200780c */ /* 0x000fc60003f24270 */
[----:B0-----:R-:W3:Y:S01]  /*cb30*/  LDL R224, [R1+0x694] ;  /* 0x0006940001e07983 */ /* 0x001ee20000100800 */
[----:B------:R-:W-:-:S03]  /*cb40*/  PRMT R176, RZ, 0x7610, R176 ;  /* 0x00007610ffb07816 */ /* 0x000fc600000000b0 */
[----:B------:R-:W3:Y:S01]  /*cb50*/  LDL R223, [R1+0x688] ;  /* 0x0006880001df7983 */ /* 0x000ee20000100800 */
[----:B-1----:R-:W-:Y:S02]  /*cb60*/  @P0 IMAD.MOV.U32 R4, RZ, RZ, R147 ;  /* 0x000000ffff040224 */ /* 0x002fe400078e0093 */
[----:B------:R-:W-:Y:S01]  /*cb70*/  @P0 IMAD.MOV.U32 R5, RZ, RZ, R14 ;  /* 0x000000ffff050224 */ /* 0x000fe200078e000e */
[----:B------:R-:W3:Y:S04]  /*cb80*/  LDL R195, [R1+0x68c] ;  /* 0x00068c0001c37983 */ /* 0x000ee80000100800 */
[----:B------:R0:W3:Y:S04]  /*cb90*/  @P0 LDG.E.U8 R177, desc[UR16][R4.64] ;  /* 0x0000001004b10981 */ /* 0x0000e8000c1e1100 */
[----:B------:R-:W3:Y:S04]  /*cba0*/  LDL R14, [R1+0x6a8] ;  /* 0x0006a800010e7983 */ /* 0x000ee80000100800 */
[----:B------:R-:W3:Y:S01]  /*cbb0*/  LDL R156, [R1+0x680] ;  /* 0x00068000019c7983 */ /* 0x000ee20000100800 */
[----:B0-----:R-:W-:-:S03]  /*cbc0*/  @P1 IMAD.MOV.U32 R5, RZ, RZ, R13 ;  /* 0x000000ffff051224 */ /* 0x001fc600078e000d */
[----:B------:R-:W3:Y:S01]  /*cbd0*/  LDL R13, [R1+0x6ac] ;  /* 0x0006ac00010d7983 */ /* 0x000ee20000100800 */
[----:B------:R-:W-:Y:S01]  /*cbe0*/  ISETP.GT.AND P0, PT, R2, 0x1a, PT ;  /* 0x0000001a0200780c */ /* 0x000fe20003f04270 */
[----:B----4-:R-:W-:-:S05]  /*cbf0*/  @P1 IMAD.MOV.U32 R4, RZ, RZ, R149 ;  /* 0x000000ffff041224 */ /* 0x010fca00078e0095 */
[----:B------:R0:W4:Y:S07]  /*cc00*/  @P1 LDG.E.U8 R176, desc[UR16][R4.64] ;  /* 0x0000001004b01981 */ /* 0x00012e000c1e1100 */
[----:B0-----:R-:W-:Y:S02]  /*cc10*/  @P0 IMAD.MOV.U32 R5, RZ, RZ, R0 ;  /* 0x000000ffff050224 */ /* 0x001fe400078e0000 */
[----:B------:R-:W4:Y:S04]  /*cc20*/  LDL R0, [R1+0x684] ;  /* 0x0006840001007983 */ /* 0x000f280000100800 */
[----:B--2---:R-:W-:Y:S04]  /*cc30*/  STL.64 [R1+0xaa0], R150 ;  /* 0x000aa09601007387 */ /* 0x004fe80000100a00 */
[----:B------:R-:W-:Y:S04]  /*cc40*/  STL.64 [R1+0xa98], R148 ;  /* 0x000a989401007387 */ /* 0x000fe80000100a00 */
        /* <DEDUP_REMOVED lines=44> */
[----:B------:R-:W-:Y:S01]  /*cf10*/  STL.64 [R1+0x930], R58 ;  /* 0x0009303a01007387 */ /* 0x000fe20000100a00 */
[----:B------:R-:W-:-:S03]  /*cf20*/  ISETP.GT.AND P1, PT, R2, 0x1b, PT ;  /* 0x0000001b0200780c */ /* 0x000fc60003f24270 */
[----:B------:R-:W-:Y:S04]  /*cf30*/  STL.64 [R1+0x928], R56 ;  /* 0x0009283801007387 */ /* 0x000fe80000100a00 */
[----:B------:R-:W-:Y:S04]  /*cf40*/  STL.64 [R1+0x920], R54 ;  /* 0x0009203601007387 */ /* 0x000fe80000100a00 */
[----:B------:R-:W-:Y:S04]  /*cf50*/  STL.64 [R1+0x918], R52 ;  /* 0x0009183401007387 */ /* 0x000fe80000100a00 */
[----:B------:R-:W-:Y:S04]  /*cf60*/  STL.64 [R1+0x910], R50 ;  /* 0x0009103201007387 */ /* 0x000fe80000100a00 */
[----:B------:R-:W-:Y:S04]  /*cf70*/  STL.64 [R1+0x908], R48 ;  /* 0x0009083001007387 */ /* 0x000fe80000100a00 */
[----:B------:R-:W-:Y:S01]  /*cf80*/  STL.64 [R1+0x900], R46 ;  /* 0x0009002e01007387 */ /* 0x000fe20000100a00 */
[----:B------:R-:W-:-:S03]  /*cf90*/  PRMT R175, RZ, 0x7610, R175 ;  /* 0x00007610ffaf7816 */ /* 0x000fc600000000af */
[----:B------:R-:W-:Y:S01]  /*cfa0*/  STL.64 [R1+0x8f8], R44 ;  /* 0x0008f82c01007387 */ /* 0x000fe20000100a00 */
[----:B------:R-:W-:-:S03]  /*cfb0*/  @P0 IMAD.MOV.U32 R4, RZ, RZ, R151 ;  /* 0x000000ffff040224 */ /* 0x000fc600078e0097 */
[----:B------:R-:W-:Y:S04]  /*cfc0*/  STL.64 [R1+0x8f0], R42 ;  /* 0x0008f02a01007387 */ /* 0x000fe80000100a00 */
[----:B------:R-:W-:Y:S04]  /*cfd0*/  STL.64 [R1+0x8e8], R40 ;  /* 0x0008e82801007387 */ /* 0x000fe80000100a00 */
[----:B------:R-:W-:Y:S04]  /*cfe0*/  STL.64 [R1+0x8e0], R38 ;  /* 0x0008e02601007387 */ /* 0x000fe80000100a00 */
[----:B------:R-:W-:Y:S04]  /*cff0*/  STL.64 [R1+0x8d8], R36 ;  /* 0x0008d82401007387 */ /* 0x000fe80000100a00 */
[----:B------:R-:W-:Y:S04]  /*d000*/  STL.64 [R1+0x8d0], R34 ;  /* 0x0008d02201007387 */ /* 0x000fe80000100a00 */
[----:B------:R0:W-:Y:S04]  /*d010*/  STL.64 [R1+0x8c8], R32 ;  /* 0x0008c82001007387 */ /* 0x0001e80000100a00 */
[----:B------:R1:W-:Y:S04]  /*d020*/  STL.64 [R1+0x8c0], R30 ;  /* 0x0008c01e01007387 */ /* 0x0003e80000100a00 */
[----:B------:R2:W-:Y:S04]  /*d030*/  STL.64 [R1+0x8b8], R28 ;  /* 0x0008b81c01007387 */ /* 0x0005e80000100a00 */
[----:B------:R2:W-:Y:S04]  /*d040*/  STL.64 [R1+0x8b0], R26 ;  /* 0x0008b01a01007387 */ /* 0x0005e80000100a00 */
[----:B------:R3:W4:Y:S04]  /*d050*/  @P0 LDG.E.U8 R175, desc[UR16][R4.64] ;  /* 0x0000001004af0981 */ /* 0x000728000c1e1100 */
[----:B------:R2:W-:Y:S01]  /*d060*/  STL.64 [R1+0x8a8], R24 ;  /* 0x0008a81801007387 */ /* 0x0005e20000100a00 */
[----:B---3--:R-:W-:-:S02]  /*d070*/  @P1 IMAD.MOV.U32 R4, RZ, RZ, R13 ;  /* 0x000000ffff041224 */ /* 0x008fc400078e000d */
[----:B------:R-:W-:Y:S01]  /*d080*/  @P1 IMAD.MOV.U32 R5, RZ, RZ, R14 ;  /* 0x000000ffff051224 */ /* 0x000fe200078e000e */
[----:B------:R-:W3:Y:S04]  /*d090*/  LDL R13, [R1+0x67c] ;  /* 0x00067c00010d7983 */ /* 0x000ee80000100800 */
[----:B------:R-:W3:Y:S01]  /*d0a0*/  LDL R14, [R1+0x678] ;  /* 0x00067800010e7983 */ /* 0x000ee20000100800 */
[----:B------:R-:W-:Y:S02]  /*d0b0*/  ISETP.GT.AND P0, PT, R2, 0x1c, PT ;  /* 0x0000001c0200780c */ /* 0x000fe40003f04270 */
[----:B------:R-:W-:Y:S01]  /*d0c0*/  PRMT R174, RZ, 0x7610, R174 ;  /* 0x00007610ffae7816 */ /* 0x000fe200000000ae */
[----:B0-----:R-:W3:Y:S04]  /*d0d0*/  LDL R32, [R1+0x670] ;  /* 0x0006700001207983 */ /* 0x001ee80000100800 */
[----:B-1----:R-:W3:Y:S01]  /*d0e0*/  LDL R31, [R1+0x674] ;  /* 0x00067400011f7983 */ /* 0x002ee20000100800 */
[----:B------:R-:W-:-:S03]  /*d0f0*/  PRMT R173, RZ, 0x7610, R173 ;  /* 0x00007610ffad7816 */ /* 0x000fc600000000ad */
[----:B------:R0:W3:Y:S01]  /*d100*/  @P1 LDG.E.U8 R174, desc[UR16][R4.64] ;  /* 0x0000001004ae1981 */ /* 0x0000e2000c1e1100 */
[----:B------:R-:W-:-:S03]  /*d110*/  ISETP.GT.AND P1, PT, R2, 0x1d, PT ;  /* 0x0000001d0200780c */ /* 0x000fc60003f24270 */
[----:B------:R-:W3:Y:S04]  /*d120*/  LDL R30, [R1+0x668] ;  /* 0x00066800011e7983 */ /* 0x000ee80000100800 */
[----:B--2---:R-:W2:Y:S01]  /*d130*/  LDL R29, [R1+0x66c] ;  /* 0x00066c00011d7983 */ /* 0x004ea20000100800 */
[----:B0-----:R-:W-:Y:S02]  /*d140*/  @P0 IMAD.MOV.U32 R4, RZ, RZ, R238 ;  /* 0x000000ffff040224 */ /* 0x001fe400078e00ee */
[----:B------:R-:W-:Y:S01]  /*d150*/  @P0 IMAD.MOV.U32 R5, RZ, RZ, R245 ;  /* 0x000000ffff050224 */ /* 0x000fe200078e00f5 */
[----:B------:R-:W-:Y:S01]  /*d160*/  PRMT R172, RZ, 0x7610, R172 ;  /* 0x00007610ffac7816 */ /* 0x000fe200000000ac */
[----:B------:R-:W2:Y:S04]  /*d170*/  LDL R28, [R1+0x660] ;  /* 0x00066000011c7983 */ /* 0x000ea80000100800 */
[----:B------:R0:W2:Y:S01]  /*d180*/  @P0 LDG.E.U8 R173, desc[UR16][R4.64] ;  /* 0x0000001004ad0981 */ /* 0x0000a2000c1e1100 */
[----:B------:R-:W-:-:S02]  /*d190*/  ISETP.GT.AND P0, PT, R2, 0x1e, PT ;  /* 0x0000001e0200780c */ /* 0x000fc40003f04270 */
[----:B------:R-:W-:Y:S01]  /*d1a0*/  PRMT R171, RZ, 0x7610, R171 ;  /* 0x00007610ffab7816 */ /* 0x000fe200000000ab */
[----:B------:R-:W2:Y:S01]  /*d1b0*/  LDL R27, [R1+0x664] ;  /* 0x00066400011b7983 */ /* 0x000ea20000100800 */
[----:B------:R-:W-:-:S03]  /*d1c0*/  PRMT R169, RZ, 0x7610, R169 ;  /* 0x00007610ffa97816 */ /* 0x000fc600000000a9 */
[----:B------:R-:W2:Y:S01]  /*d1d0*/  LDL R26, [R1+0x658] ;  /* 0x00065800011a7983 */ /* 0x000ea20000100800 */
[----:B0-----:R-:W-:Y:S02]  /*d1e0*/  @P1 IMAD.MOV.U32 R4, RZ, RZ, R227 ;  /* 0x000000ffff041224 */ /* 0x001fe400078e00e3 */
[----:B------:R-:W-:Y:S01]  /*d1f0*/  @P1 IMAD.MOV.U32 R5, RZ, RZ, R237 ;  /* 0x000000ffff051224 */ /* 0x000fe200078e00ed */
[----:B------:R-:W2:Y:S04]  /*d200*/  LDL R25, [R1+0x65c] ;  /* 0x00065c0001197983 */ /* 0x000ea80000100800 */
[----:B------:R0:W2:Y:S01]  /*d210*/  @P1 LDG.E.U8 R172, desc[UR16][R4.64] ;  /* 0x0000001004ac1981 */ /* 0x0000a2000c1e1100 */
[----:B------:R-:W-:Y:S02]  /*d220*/  ISETP.GT.AND P1, PT, R2, 0x1f, PT ;  /* 0x0000001f0200780c */ /* 0x000fe40003f24270 */
[----:B------:R-:W-:Y:S01]  /*d230*/  PRMT R170, RZ, 0x7610, R170 ;  /* 0x00007610ffaa7816 */ /* 0x000fe200000000aa */
[----:B------:R-:W2:Y:S01]  /*d240*/  LDL R24, [R1+0x650] ;  /* 0x0006500001187983 */ /* 0x000ea20000100800 */
[----:B------:R-:W-:-:S02]  /*d250*/  PRMT R168, RZ, 0x7610, R168 ;  /* 0x00007610ffa87816 */ /* 0x000fc400000000a8 */
[----:B------:R-:W-:Y:S01]  /*d260*/  PRMT R167, RZ, 0x7610, R167 ;  /* 0x00007610ffa77816 */ /* 0x000fe200000000a7 */
[----:B------:R-:W2:Y:S01]  /*d270*/  LDL R34, [R1+0x5e0] ;  /* 0x0005e00001227983 */ /* 0x000ea20000100800 */
        /* <DEDUP_REMOVED lines=8> */
[----:B------:R-:W-:Y:S02]  /*d300*/  PRMT R163, RZ, 0x7610, R163 ;  /* 0x00007610ffa37816 */ /* 0x000fe400000000a3 */
[----:B------:R-:W-:Y:S01]  /*d310*/  PRMT R161, RZ, 0x7610, R161 ;  /* 0x00007610ffa17816 */ /* 0x000fe200000000a1 */
[----:B------:R-:W2:Y:S01]  /*d320*/  LDL R37, [R1+0x794] ;  /* 0x0007940001257983 */ /* 0x000ea20000100800 */
[----:B0-----:R-:W-:Y:S02]  /*d330*/  @P1 IMAD.MOV.U32 R4, RZ, RZ, R195 ;  /* 0x000000ffff041224 */ /* 0x001fe400078e00c3 */
[----:B------:R-:W-:Y:S01]  /*d340*/  @P1 IMAD.MOV.U32 R5, RZ, RZ, R223 ;  /* 0x000000ffff051224 */ /* 0x000fe200078e00df */
[----:B------:R-:W-:Y:S01]  /*d350*/  PRMT R159, RZ, 0x7610, R159 ;  /* 0x00007610ff9f7816 */ /* 0x000fe2000000009f */
[----:B------:R-:W2:Y:S04]  /*d360*/  LDL R36, [R1+0x578] ;  /* 0x0005780001247983 */ /* 0x000ea80000100800 */
[----:B------:R4:W2:Y:S01]  /*d370*/  @P1 LDG.E.U8 R169, desc[UR16][R4.64] ;  /* 0x0000001004a91981 */ /* 0x0008a2000c1e1100 */
[----:B------:R-:W-:-:S02]  /*d380*/  PRMT R157, RZ, 0x7610, R157 ;  /* 0x00007610ff9d7816 */ /* 0x000fc4000000009d */
[----:B------:R-:W-:Y:S01]  /*d390*/  PRMT R154, RZ, 0x7610, R154 ;  /* 0x00007610ff9a7816 */ /* 0x000fe2000000009a */
[----:B------:R-:W2:Y:S01]  /*d3a0*/  LDL R35, [R1+0x57c] ;  /* 0x00057c0001237983 */ /* 0x000ea20000100800 */
[----:B----4-:R-:W-:-:S03]  /*d3b0*/  @P0 IMAD.MOV.U32 R4, RZ, RZ, R0 ;  /* 0x000000ffff040224 */ /* 0x010fc600078e0000 */
[----:B------:R-:W4:Y:S01]  /*d3c0*/  LDL R0, [R1+0x654] ;  /* 0x0006540001007983 */ /* 0x000f220000100800 */
[----:B------:R-:W-:Y:S01]  /*d3d0*/  ISETP.GT.AND P1, PT, R2, 0x21, PT ;  /* 0x000000210200780c */ /* 0x000fe20003f24270 */
[----:B------:R-:W-:-:S05]  /*d3e0*/  @P0 IMAD.MOV.U32 R5, RZ, RZ, R156 ;  /* 0x000000ffff050224 */ /* 0x000fca00078e009c */
[----:B------:R3:W4:Y:S01]  /*d3f0*/  @P0 LDG.E.U8 R170, desc[UR16][R4.64] ;  /* 0x0000001004aa0981 */ /* 0x000722000c1e1100 */
[----:B------:R-:W-:-:S06]  /*d400*/  ISETP.GT.AND P0, PT, R2, 0x22, PT ;  /* 0x000000220200780c */ /* 0x000fcc0003f04270 */
[----:B---3--:R-:W-:Y:S02]  /*d410*/  @P1 IMAD.MOV.U32 R4, RZ, RZ, R13 ;  /* 0x000000ffff041224 */ /* 0x008fe400078e000d */
[----:B------:R-:W3:Y:S01]  /*d420*/  LDL R13, [R1+0x64c] ;  /* 0x00064c00010d7983 */ /* 0x000ee20000100800 */
[----:B------:R-:W-:-:S03]  /*d430*/  @P1 IMAD.MOV.U32 R5, RZ, RZ, R14 ;  /* 0x000000ffff051224 */ /* 0x000fc600078e000e */
[----:B------:R-:W3:Y:S04]  /*d440*/  LDL R14, [R1+0x648] ;  /* 0x00064800010e7983 */ /* 0x000ee80000100800 */
[----:B------:R0:W3:Y:S01]  /*d450*/  @P1 LDG.E.U8 R168, desc[UR16][R4.64] ;  /* 0x0000001004a81981 */ /* 0x0000e2000c1e1100 */
[C---:B------:R-:W-:Y:S01]  /*d460*/  ISETP.GT.AND P1, PT, R2.reuse, 0x23, PT ;  /* 0x000000230200780c */ /* 0x040fe20003f24270 */
[----:B0-----:R-:W-:Y:S02]  /*d470*/  @P0 IMAD.MOV.U32 R4, RZ, RZ, R31 ;  /* 0x000000ffff040224 */ /* 0x001fe400078e001f */
[----:B------:R-:W-:Y:S01]  /*d480*/  @P0 IMAD.MOV.U32 R5, RZ, RZ, R32 ;  /* 0x000000ffff050224 */ /* 0x000fe200078e0020 */
[----:B------:R-:W3:Y:S04]  /*d490*/  LDL R31, [R1+0x644] ;  /* 0x00064400011f7983 */ /* 0x000ee80000100800 */
[----:B------:R-:W3:Y:S04]  /*d4a0*/  LDL R32, [R1+0x640] ;  /* 0x0006400001207983 */ /* 0x000ee80000100800 */
[----:B------:R2:W3:Y:S01]  /*d4b0*/  @P0 LDG.E.U8 R167, desc[UR16][R4.64] ;  /* 0x0000001004a70981 */ /* 0x0004e2000c1e1100 */
[----:B------:R-:W-:Y:S01]  /*d4c0*/  ISETP.GT.AND P0, PT, R2, 0x24, PT ;  /* 0x000000240200780c */ /* 0x000fe20003f04270 */
[----:B--2---:R-:W-:-:S02]  /*d4d0*/  @P1 IMAD.MOV.U32 R4, RZ, RZ, R29 ;  /* 0x000000ffff041224 */ /* 0x004fc400078e001d */
[----:B------:R-:W-:Y:S01]  /*d4e0*/  @P1 IMAD.MOV.U32 R5, RZ, RZ, R30 ;  /* 0x000000ffff051224 */ /* 0x000fe200078e001e */
[----:B------:R-:W2:Y:S04]  /*d4f0*/  LDL R29, [R1+0x63c] ;  /* 0x00063c00011d7983 */ /* 0x000ea80000100800 */
[----:B------:R-:W2:Y:S04]  /*d500*/  LDL R30, [R1+0x638] ;  /* 0x00063800011e7983 */ /* 0x000ea80000100800 */
[----:B------:R0:W2:Y:S01]  /*d510*/  @P1 LDG.E.U8 R166, desc[UR16][R4.64] ;  /* 0x0000001004a61981 */ /* 0x0000a2000c1e1100 */
[----:B------:R-:W-:Y:S01]  /*d520*/  ISETP.GT.AND P1, PT, R2, 0x25, PT ;  /* 0x000000250200780c */ /* 0x000fe20003f24270 */
[----:B0-----:R-:W-:-:S02]  /*d530*/  @P0 IMAD.MOV.U32 R4, RZ, RZ, R27 ;  /* 0x000000ffff040224 */ /* 0x001fc400078e001b */
        /* <DEDUP_REMOVED lines=9> */
[----:B------:R4:W2:Y:S02]  /*d5d0*/  @P1 LDG.E.U8 R163, desc[UR16][R4.64] ;  /* 0x0000001004a31981 */ /* 0x0008a4000c1e1100 */
[----:B----4-:R-:W-:-:S02]  /*d5e0*/  @P0 IMAD.MOV.U32 R4, RZ, RZ, R0 ;  /* 0x000000ffff040224 */ /* 0x010fc400078e0000 */
[----:B------:R-:W4:Y:S01]  /*d5f0*/  LDL R0, [R1+0x624] ;  /* 0x0006240001007983 */ /* 0x000f220000100800 */
[C---:B------:R-:W-:Y:S01]  /*d600*/  ISETP.GT.AND P1, PT, R2.reuse, 0x27, PT ;  /* 0x000000270200780c */ /* 0x040fe20003f24270 */
[----:B------:R-:W-:Y:S02]  /*d610*/  @P0 IMAD.MOV.U32 R5, RZ, RZ, R24 ;  /* 0x000000ffff050224 */ /* 0x000fe400078e0018 */
[----:B------:R-:W4:Y:S04]  /*d620*/  LDL R24, [R1+0x620] ;  /* 0x0006200001187983 */ /* 0x000f280000100800 */
[----:B------:R3:W4:Y:S01]  /*d630*/  @P0 LDG.E.U8 R161, desc[UR16][R4.64] ;  /* 0x0000001004a10981 */ /* 0x000722000c1e1100 */
[----:B------:R-:W-:Y:S02]  /*d640*/  ISETP.GT.AND P0, PT, R2, 0x28, PT ;  /* 0x000000280200780c */ /* 0x000fe40003f04270 */
[----:B------:R-:W-:-:S02]  /*d650*/  PRMT R152, RZ, 0x7610, R152 ;  /* 0x00007610ff987816 */ /* 0x000fc40000000098 */
[----:B------:R-:W-:Y:S01]  /*d660*/  PRMT R22, RZ, 0x7610, R22 ;  /* 0x00007610ff167816 */ /* 0x000fe20000000016 */
[----:B---3--:R-:W-:Y:S02]  /*d670*/  @P1 IMAD.MOV.U32 R4, RZ, RZ, R13 ;  /* 0x000000ffff041224 */ /* 0x008fe400078e000d */
[----:B------:R-:W3:Y:S01]  /*d680*/  LDL R13, [R1+0x61c] ;  /* 0x00061c00010d7983 */ /* 0x000ee20000100800 */
[----:B------:R-:W-:-:S03]  /*d690*/  @P1 IMAD.MOV.U32 R5, RZ, RZ, R14 ;  /* 0x000000ffff051224 */ /* 0x000fc600078e000e */
[----:B------:R-:W3:Y:S04]  /*d6a0*/  LDL R14, [R1+0x618] ;  /* 0x00061800010e7983 */ /* 0x000ee80000100800 */
[----:B------:R0:W3:Y:S01]  /*d6b0*/  @P1 LDG.E.U8 R159, desc[UR16][R4.64] ;  /* 0x00000010049f1981 */ /* 0x0000e2000c1e1100 */
[----:B------:R-:W-:Y:S01]  /*d6c0*/  ISETP.GT.AND P1, PT, R2, 0x29, PT ;  /* 0x000000290200780c */ /* 0x000fe20003f24270 */
[----:B0-----:R-:W-:Y:S02]  /*d6d0*/  @P0 IMAD.MOV.U32 R4, RZ, RZ, R31 ;  /* 0x000000ffff040224 */ /* 0x001fe400078e001f */
[----:B------:R-:W3:Y:S01]  /*d6e0*/  LDL R31, [R1+0x614] ;  /* 0x00061400011f7983 */ /* 0x000ee20000100800 */
[----:B------:R-:W-:-:S03]  /*d6f0*/  @P0 IMAD.MOV.U32 R5, RZ, RZ, R32 ;  /* 0x000000ffff050224 */ /* 0x000fc600078e0020 */
[----:B------:R-:W3:Y:S04]  /*d700*/  LDL R32, [R1+0x610] ;  /* 0x0006100001207983 */ /* 0x000ee80000100800 */
[----:B------:R2:W3:Y:S01]  /*d710*/  @P0 LDG.E.U8 R157, desc[UR16][R4.64] ;  /* 0x00000010049d0981 */ /* 0x0004e2000c1e1100 */
[----:B------:R-:W-:Y:S01]  /*d720*/  ISETP.GT.AND P0, PT, R2, 0x2a, PT ;  /* 0x0000002a0200780c */ /* 0x000fe20003f04270 */
[----:B--2---:R-:W-:Y:S02]  /*d730*/  @P1 IMAD.MOV.U32 R4, RZ, RZ, R29 ;  /* 0x000000ffff041224 */ /* 0x004fe400078e001d */
[----:B------:R-:W2:Y:S01]  /*d740*/  LDL R29, [R1+0x60c] ;  /* 0x00060c00011d7983 */ /* 0x000ea20000100800 */
[----:B------:R-:W-:-:S03]  /*d750*/  @P1 IMAD.MOV.U32 R5, RZ, RZ, R30 ;  /* 0x000000ffff051224 */ /* 0x000fc600078e001e */
[----:B------:R-:W2:Y:S04]  /*d760*/  LDL R30, [R1+0x608] ;  /* 0x00060800011e7983 */ /* 0x000ea80000100800 */
[----:B------:R0:W2:Y:S01]  /*d770*/  @P1 LDG.E.U8 R154, desc[UR16][R4.64] ;  /* 0x00000010049a1981 */ /* 0x0000a2000c1e1100 */
[----:B------:R-:W-:Y:S01]  /*d780*/  ISETP.GT.AND P1, PT, R2, 0x2b, PT ;  /* 0x0000002b0200780c */ /* 0x000fe20003f24270 */
[----:B0-----:R-:W-:Y:S02]  /*d790*/  @P0 IMAD.MOV.U32 R4, RZ, RZ, R27 ;  /* 0x000000ffff040224 */ /* 0x001fe400078e001b */
        /* <DEDUP_REMOVED lines=9> */
[----:B------:R4:W2:Y:S02]  /*d830*/  @P1 LDG.E.U8 R22, desc[UR16][R4.64] ;  /* 0x0000001004161981 */ /* 0x0008a4000c1e1100 */
[----:B----4-:R-:W-:Y:S02]  /*d840*/  @P0 IMAD.MOV.U32 R4, RZ, RZ, R0 ;  /* 0x000000ffff040224 */ /* 0x010fe400078e0000 */
[----:B------:R-:W4:Y:S01]  /*d850*/  LDL R0, [R1+0x5f4] ;  /* 0x0005f40001007983 */ /* 0x000f220000100800 */
[----:B------:R-:W-:Y:S01]  /*d860*/  ISETP.GT.AND P1, PT, R2, 0x2d, PT ;  /* 0x0000002d0200780c */ /* 0x000fe20003f24270 */
[----:B------:R-:W-:Y:S01]  /*d870*/  @P0 IMAD.MOV.U32 R5, RZ, RZ, R24 ;  /* 0x000000ffff050224 */ /* 0x000fe200078e0018 */
[----:B------:R-:W-:Y:S01]  /*d880*/  PRMT R20, RZ, 0x7610, R20 ;  /* 0x00007610ff147816 */ /* 0x000fe20000000014 */
[----:B------:R-:W4:Y:S01]  /*d890*/  LDL R24, [R1+0x5f0] ;  /* 0x0005f00001187983 */ /* 0x000f220000100800 */
[----:B------:R-:W-:-:S04]  /*d8a0*/  PRMT R18, RZ, 0x7610, R18 ;  /* 0x00007610ff127816 */ /* 0x000fc80000000012 */
[----:B------:R3:W4:Y:S01]  /*d8b0*/  @P0 LDG.E.U8 R20, desc[UR16][R4.64] ;  /* 0x0000001004140981 */ /* 0x000722000c1e1100 */
[----:B------:R-:W-:Y:S02]  /*d8c0*/  ISETP.GT.AND P0, PT, R2, 0x2e, PT ;  /* 0x0000002e0200780c */ /* 0x000fe40003f04270 */
[----:B------:R-:W-:Y:S02]  /*d8d0*/  PRMT R16, RZ, 0x7610, R16 ;  /* 0x00007610ff107816 */ /* 0x000fe40000000010 */
[----:B------:R-:W-:Y:S02]  /*d8e0*/  PRMT R3, RZ, 0x7610, R3 ;  /* 0x00007610ff037816 */ /* 0x000fe40000000003 */
[----:B------:R-:W-:Y:S02]  /*d8f0*/  PRMT R164, RZ, 0x7610, R164 ;  /* 0x00007610ffa47816 */ /* 0x000fe400000000a4 */
[----:B------:R-:W-:Y:S01]  /*d900*/  PRMT R162, RZ, 0x7610, R162 ;  /* 0x00007610ffa27816 */ /* 0x000fe200000000a2 */
[----:B---3--:R-:W-:-:S02]  /*d910*/  @P1 IMAD.MOV.U32 R4, RZ, RZ, R13 ;  /* 0x000000ffff041224 */ /* 0x008fc400078e000d */
        /* <DEDUP_REMOVED lines=23> */
[----:B0-----:R-:W-:Y:S01]  /*da90*/  @P1 IMAD.MOV.U32 R4, RZ, RZ, R25 ;  /* 0x000000ffff041224 */ /* 0x001fe200078e0019 */
[----:B------:R-:W-:Y:S01]  /*daa0*/  PRMT R160, RZ, 0x7610, R160 ;  /* 0x00007610ffa07816 */ /* 0x000fe200000000a0 */
[----:B------:R-:W2:Y:S01]  /*dab0*/  LDL R25, [R1+0x5b8] ;  /* 0x0005b80001197983 */ /* 0x000ea20000100800 */
[----:B------:R-:W-:-:S03]  /*dac0*/  @P1 IMAD.MOV.U32 R5, RZ, RZ, R26 ;  /* 0x000000ffff051224 */ /* 0x000fc600078e001a */
[----:B------:R-:W2:Y:S04]  /*dad0*/  LDL R26, [R1+0x5c0] ;  /* 0x0005c000011a7983 */ /* 0x000ea80000100800 */
[----:B------:R4:W2:Y:S02]  /*dae0*/  @P1 LDG.E.U8 R162, desc[UR16][R4.64] ;  /* 0x0000001004a21981 */ /* 0x0008a4000c1e1100 */
[----:B----4-:R-:W-:Y:S02]  /*daf0*/  @P0 IMAD.MOV.U32 R4, RZ, RZ, R0 ;  /* 0x000000ffff040224 */ /* 0x010fe400078e0000 */
[----:B------:R-:W4:Y:S01]  /*db00*/  LDL R0, [R1+0x5c4] ;  /* 0x0005c40001007983 */ /* 0x000f220000100800 */
[----:B------:R-:W-:Y:S01]  /*db10*/  ISETP.GT.AND P1, PT, R2, 0x33, PT ;  /* 0x000000330200780c */ /* 0x000fe20003f24270 */
[----:B------:R-:W-:-:S02]  /*db20*/  @P0 IMAD.MOV.U32 R5, RZ, RZ, R24 ;  /* 0x000000ffff050224 */ /* 0x000fc400078e0018 */
[----:B------:R-:W4:Y:S01]  /*db30*/  LDL R24, [R1+0x5bc] ;  /* 0x0005bc0001187983 */ /* 0x000f220000100800 */
[----:B------:R-:W-:-:S03]  /*db40*/  PRMT R158, RZ, 0x7610, R158 ;  /* 0x00007610ff9e7816 */ /* 0x000fc6000000009e */
        /* <DEDUP_REMOVED lines=13> */
[----:B------:R-:W-:Y:S01]  /*dc20*/  @P0 IMAD.MOV.U32 R5, RZ, RZ, R34 ;  /* 0x000000ffff050224 */ /* 0x000fe200078e0022 */
[----:B------:R-:W-:Y:S02]  /*dc30*/  PRMT R19, RZ, 0x7610, R19 ;  /* 0x00007610ff137816 */ /* 0x000fe40000000013 */
[----:B------:R-:W-:-:S02]  /*dc40*/  PRMT R17, RZ, 0x7610, R17 ;  /* 0x00007610ff117816 */ /* 0x000fc40000000011 */
[----:B------:R-:W-:Y:S01]  /*dc50*/  PRMT R15, RZ, 0x7610, R15 ;  /* 0x00007610ff0f7816 */ /* 0x000fe2000000000f */
[----:B------:R2:W3:Y:S01]  /*dc60*/  @P0 LDG.E.U8 R155, desc[UR16][R4.64] ;  /* 0x00000010049b0981 */ /* 0x0004e2000c1e1100 */
[----:B------:R-:W-:Y:S02]  /*dc70*/  ISETP.GT.AND P0, PT, R2, 0x36, PT ;  /* 0x000000360200780c */ /* 0x000fe40003f04270 */
[----:B------:R-:W-:Y:S02]  /*dc80*/  LOP3.LUT R12, R12, 0xffff, RZ, 0xc0, !PT ;  /* 0x0000ffff0c0c7812 */ /* 0x000fe400078ec0ff */
[----:B------:R-:W-:Y:S02]  /*dc90*/  LOP3.LUT R11, R11, 0xffff, RZ, 0xc0, !PT ;  /* 0x0000ffff0b0b7812 */ /* 0x000fe400078ec0ff */
[----:B------:R-:W-:Y:S02]  /*dca0*/  LOP3.LUT R194, R194, 0xffff, RZ, 0xc0, !PT ;  /* 0x0000ffffc2c27812 */ /* 0x000fe400078ec0ff */
[----:B------:R-:W-:-:S02]  /*dcb0*/  LOP3.LUT R10, R10, 0xffff, RZ, 0xc0, !PT ;  /* 0x0000ffff0a0a7812 */ /* 0x000fc400078ec0ff */
[----:B------:R-:W-:Y:S02]  /*dcc0*/  LOP3.LUT R193, R193, 0xffff, RZ, 0xc0, !PT ;  /* 0x0000ffffc1c17812 */ /* 0x000fe400078ec0ff */
[----:B------:R-:W-:Y:S01]  /*dcd0*/  LOP3.LUT R9, R9, 0xffff, RZ, 0xc0, !PT ;  /* 0x0000ffff09097812 */ /* 0x000fe200078ec0ff */
[----:B--2---:R-:W-:Y:S01]  /*dce0*/  @P1 IMAD.MOV.U32 R4, RZ, RZ, R29 ;  /* 0x000000ffff041224 */ /* 0x004fe200078e001d */
[----:B------:R-:W-:Y:S01]  /*dcf0*/  LOP3.LUT R190, R190, 0xffff, RZ, 0xc0, !PT ;  /* 0x0000ffffbebe7812 */ /* 0x000fe200078ec0ff */
[----:B------:R-:W2:Y:S01]  /*dd00*/  LDL R29, [R1+0x5ac] ;  /* 0x0005ac00011d7983 */ /* 0x000ea20000100800 */
[----:B------:R-:W-:-:S03]  /*dd10*/  @P1 IMAD.MOV.U32 R5, RZ, RZ, R30 ;  /* 0x000000ffff051224 */ /* 0x000fc600078e001e */
[----:B------:R-:W2:Y:S04]  /*dd20*/  LDL R30, [R1+0x5a8] ;  /* 0x0005a800011e7983 */ /* 0x000ea80000100800 */
[----:B------:R0:W2:Y:S01]  /*dd30*/  @P1 LDG.E.U8 R153, desc[UR16][R4.64] ;  /* 0x0000001004991981 */ /* 0x0000a2000c1e1100 */
[----:B------:R-:W-:Y:S02]  /*dd40*/  ISETP.GT.AND P1, PT, R2, 0x37, PT ;  /* 0x000000370200780c */ /* 0x000fe40003f24270 */
[----:B------:R-:W-:Y:S01]  /*dd50*/  LOP3.LUT R8, R8, 0xffff, RZ, 0xc0, !PT ;  /* 0x0000ffff08087812 */ /* 0x000fe200078ec0ff */
[----:B------:R-:W1:Y:S01]  /*dd60*/  S2R R156, SR_TID.X ;  /* 0x00000000009c7919 */ /* 0x000e620000002100 */
[----:B------:R-:W-:Y:S02]  /*dd70*/  LOP3.LUT R192, R192, 0xffff, RZ, 0xc0, !PT ;  /* 0x0000ffffc0c07812 */ /* 0x000fe400078ec0ff */
[----:B------:R-:W-:Y:S01]  /*dd80*/  LOP3.LUT R191, R191, 0xffff, RZ, 0xc0, !PT ;  /* 0x0000ffffbfbf7812 */ /* 0x000fe200078ec0ff */
[----:B------:R-:W2:Y:S01]  /*dd90*/  LDL R34, [R1+0x558] ;  /* 0x0005580001227983 */ /* 0x000ea20000100800 */
[----:B0-----:R-:W-:-:S02]  /*dda0*/  @P0 IMAD.MOV.U32 R4, RZ, RZ, R31 ;  /* 0x000000ffff040224 */ /* 0x001fc400078e001f */
[----:B------:R-:W-:Y:S01]  /*ddb0*/  @P0 IMAD.MOV.U32 R5, RZ, RZ, R32 ;  /* 0x000000ffff050224 */ /* 0x000fe200078e0020 */
[----:B------:R-:W-:Y:S01]  /*ddc0*/  PRMT R195, R12, 0x3340, R11 ;  /* 0x000033400cc37816 */ /* 0x000fe2000000000b */
[----:B------:R-:W2:Y:S04]  /*ddd0*/  LDL R33, [R1+0x55c] ;  /* 0x00055c0001217983 */ /* 0x000ea80000100800 */
[----:B------:R0:W2:Y:S01]  /*dde0*/  @P0 LDG.E.U8 R23, desc[UR16][R4.64] ;  /* 0x0000001004170981 */ /* 0x0000a2000c1e1100 */
[----:B------:R-:W-:Y:S02]  /*ddf0*/  ISETP.GT.AND P0, PT, R2, 0x38, PT ;  /* 0x000000380200780c */ /* 0x000fe40003f04270 */
[----:B------:R-:W-:Y:S01]  /*de00*/  PRMT R194, R194, 0x3340, R10 ;  /* 0x00003340c2c27816 */ /* 0x000fe2000000000a */
[----:B------:R-:W2:Y:S01]  /*de10*/  LDL R32, [R1+0x538] ;  /* 0x0005380001207983 */ /* 0x000ea20000100800 */
[----:B------:R-:W-:-:S02]  /*de20*/  PRMT R193, R193, 0x3340, R9 ;  /* 0x00003340c1c17816 */ /* 0x000fc40000000009 */
[----:B------:R-:W-:Y:S01]  /*de30*/  PRMT R190, R190, 0x3340, R8 ;  /* 0x00003340bebe7816 */ /* 0x000fe20000000008 */
[----:B------:R-:W2:Y:S01]  /*de40*/  LDL R31, [R1+0x53c] ;  /* 0x00053c00011f7983 */ /* 0x000ea20000100800 */
[----:B0-----:R-:W-:Y:S02]  /*de50*/  @P1 IMAD.MOV.U32 R4, RZ, RZ, R27 ;  /* 0x000000ffff041224 */ /* 0x001fe400078e001b */
        /* <DEDUP_REMOVED lines=10> */
[----:B------:R-:W-:-:S05]  /*df00*/  ISETP.GT.AND P0, PT, R2, 0x3a, PT ;  /* 0x0000003a0200780c */ /* 0x000fca0003f04270 */
[----:B0-----:R-:W-:Y:S02]  /*df10*/  @P1 IMAD.MOV.U32 R4, RZ, RZ, R24 ;  /* 0x000000ffff041224 */ /* 0x001fe400078e0018 */
[----:B------:R-:W-:Y:S01]  /*df20*/  @P1 IMAD.MOV.U32 R5, RZ, RZ, R25 ;  /* 0x000000ffff051224 */ /* 0x000fe200078e0019 */
[----:B------:R-:W4:Y:S04]  /*df30*/  LDL R24, [R1+0x594] ;  /* 0x0005940001187983 */ /* 0x000f280000100800 */
[----:B------:R3:W4:Y:S04]  /*df40*/  @P1 LDG.E.U8 R17, desc[UR16][R4.64] ;  /* 0x0000001004111981 */ /* 0x000728000c1e1100 */
[----:B------:R-:W4:Y:S01]  /*df50*/  LDL R25, [R1+0x590] ;  /* 0x0005900001197983 */ /* 0x000f220000100800 */
[----:B------:R-:W-:-:S02]  /*df60*/  PRMT R12, RZ, 0x7610, R12 ;  /* 0x00007610ff0c7816 */ /* 0x000fc4000000000c */
[----:B------:R-:W-:Y:S01]  /*df70*/  PRMT R11, RZ, 0x7610, R11 ;  /* 0x00007610ff0b7816 */ /* 0x000fe2000000000b */
[----:B---3--:R-:W-:Y:S02]  /*df80*/  @P0 IMAD.MOV.U32 R4, RZ, RZ, R13 ;  /* 0x000000ffff040224 */ /* 0x008fe400078e000d */
[----:B------:R-:W3:Y:S01]  /*df90*/  LDL R13, [R1+0x58c] ;  /* 0x00058c00010d7983 */ /* 0x000ee20000100800 */
[----:B------:R-:W-:-:S03]  /*dfa0*/  @P0 IMAD.MOV.U32 R5, RZ, RZ, R14 ;  /* 0x000000ffff050224 */ /* 0x000fc600078e000e */
[----:B------:R-:W3:Y:S04]  /*dfb0*/  LDL R14, [R1+0x588] ;  /* 0x00058800010e7983 */ /* 0x000ee80000100800 */
[----:B------:R2:W3:Y:S01]  /*dfc0*/  @P0 LDG.E.U8 R15, desc[UR16][R4.64] ;  /* 0x00000010040f0981 */ /* 0x0004e2000c1e1100 */
[----:B------:R-:W-:-:S13]  /*dfd0*/  ISETP.GT.AND P0, PT, R2, 0x3b, PT ;  /* 0x0000003b0200780c */ /* 0x000fda0003f04270 */
[----:B--2---:R-:W-:Y:S01]  /*dfe0*/  @P0 IMAD.MOV.U32 R4, RZ, RZ, R29 ;  /* 0x000000ffff040224 */ /* 0x004fe200078e001d */
[----:B------:R-:W-:Y:S01]  /*dff0*/  PRMT R10, RZ, 0x7610, R10 ;  /* 0x00007610ff0a7816 */ /* 0x000fe2000000000a */
[----:B------:R-:W2:Y:S01]  /*e000*/  LDL R29, [R1+0x51c] ;  /* 0x00051c00011d7983 */ /* 0x000ea20000100800 */
[----:B------:R-:W-:Y:S01]  /*e010*/  @P0 IMAD.MOV.U32 R5, RZ, RZ, R30 ;  /* 0x000000ffff050224 */ /* 0x000fe200078e001e */
[----:B------:R-:W-:Y:S02]  /*e020*/  PRMT R9, RZ, 0x7610, R9 ;  /* 0x00007610ff097816 */ /* 0x000fe40000000009 */
[----:B------:R-:W2:Y:S04]  /*e030*/  LDL R30, [R1+0x518] ;  /* 0x00051800011e7983 */ /* 0x000ea80000100800 */
[----:B------:R0:W2:Y:S01]  /*e040*/  @P0 LDG.E.U8 R12, desc[UR16][R4.64] ;  /* 0x00000010040c0981 */ /* 0x0000a2000c1e1100 */
[----:B------:R-:W-:-:S13]  /*e050*/  ISETP.GT.AND P0, PT, R2, 0x3c, PT ;  /* 0x0000003c0200780c */ /* 0x000fda0003f04270 */
[----:B0-----:R-:W-:Y:S01]  /*e060*/  @P0 IMAD.MOV.U32 R4, RZ, RZ, R27 ;  /* 0x000000ffff040224 */ /* 0x001fe200078e001b */
[----:B------:R-:W-:Y:S01]  /*e070*/  PRMT R8, RZ, 0x7610, R8 ;  /* 0x00007610ff087816 */ /* 0x000fe20000000008 */
[----:B------:R-:W2:Y:S01]  /*e080*/  LDL R27, [R1+0x4fc] ;  /* 0x0004fc00011b7983 */ /* 0x000ea20000100800 */
[----:B------:R-:W-:Y:S01]  /*e090*/  @P0 IMAD.MOV.U32 R5, RZ, RZ, R28 ;  /* 0x000000ffff050224 */ /* 0x000fe200078e001c */
[----:B------:R-:W-:Y:S02]  /*e0a0*/  LOP3.LUT R189, R189, 0xffff, RZ, 0xc0, !PT ;  /* 0x0000ffffbdbd7812 */ /* 0x000fe400078ec0ff */
[----:B------:R-:W2:Y:S04]  /*e0b0*/  LDL R28, [R1+0x4f8] ;  /* 0x0004f800011c7983 */ /* 0x000ea80000100800 */
[----:B------:R4:W2:Y:S01]  /*e0c0*/  @P0 LDG.E.U8 R11, desc[UR16][R4.64] ;  /* 0x00000010040b0981 */ /* 0x0008a2000c1e1100 */
[----:B------:R-:W-:-:S13]  /*e0d0*/  ISETP.GT.AND P0, PT, R2, 0x3d, PT ;  /* 0x0000003d0200780c */ /* 0x000fda0003f04270 */
[----:B----4-:R-:W-:Y:S02]  /*e0e0*/  @P0 IMAD.MOV.U32 R4, RZ, RZ, R0 ;  /* 0x000000ffff040224 */ /* 0x010fe400078e0000 */
[----:B------:R-:W4:Y:S01]  /*e0f0*/  LDL R0, [R1+0x79c] ;  /* 0x00079c0001007983 */ /* 0x000f220000100800 */
[----:B------:R-:W-:Y:S01]  /*e100*/  @P0 IMAD.MOV.U32 R5, RZ, RZ, R26 ;  /* 0x000000ffff050224 */ /* 0x000fe200078e001a */
[----:B------:R-:W-:Y:S02]  /*e110*/  LOP3.LUT R188, R188, 0xffff, RZ, 0xc0, !PT ;  /* 0x0000ffffbcbc7812 */ /* 0x000fe400078ec0ff */
[----:B------:R-:W-:Y:S01]  /*e120*/  LOP3.LUT R187, R187, 0xffff, RZ, 0xc0, !PT ;  /* 0x0000ffffbbbb7812 */ /* 0x000fe200078ec0ff */
[----:B------:R-:W2:Y:S04]  /*e130*/  LDL R26, [R1+0x4d8] ;  /* 0x0004d800011a7983 */ /* 0x000ea80000100800 */
[----:B------:R0:W2:Y:S01]  /*e140*/  @P0 LDG.E.U8 R10, desc[UR16][R4.64] ;  /* 0x00000010040a0981 */ /* 0x0000a2000c1e1100 */
[----:B------:R-:W-:-:S13]  /*e150*/  ISETP.GT.AND P0, PT, R2, 0x3e, PT ;  /* 0x0000003e0200780c */ /* 0x000fda0003f04270 */
[----:B0-----:R-:W-:Y:S01]  /*e160*/  @P0 IMAD.MOV.U32 R4, RZ, RZ, R24 ;  /* 0x000000ffff040224 */ /* 0x001fe200078e0018 */
[----:B------:R-:W-:Y:S01]  /*e170*/  LOP3.LUT R186, R186, 0xffff, RZ, 0xc0, !PT ;  /* 0x0000ffffbaba7812 */ /* 0x000fe200078ec0ff */
[----:B------:R-:W2:Y:S01]  /*e180*/  LDL R24, [R1+0x4b8] ;  /* 0x0004b80001187983 */ /* 0x000ea20000100800 */
[----:B------:R-:W-:Y:S01]  /*e190*/  @P0 IMAD.MOV.U32 R5, RZ, RZ, R25 ;  /* 0x000000ffff050224 */ /* 0x000fe200078e0019 */
[----:B------:R-:W-:Y:S02]  /*e1a0*/  LOP3.LUT R7, R7, 0xffff, RZ, 0xc0, !PT ;  /* 0x0000ffff07077812 */ /* 0x000fe400078ec0ff */
[----:B------:R-:W-:Y:S01]  /*e1b0*/  LOP3.LUT R6, R6, 0xffff, RZ, 0xc0, !PT ;  /* 0x0000ffff06067812 */ /* 0x000fe200078ec0ff */
[----:B------:R-:W2:Y:S04]  /*e1c0*/  LDL R25, [R1+0x4dc] ;  /* 0x0004dc0001197983 */ /* 0x000ea80000100800 */
[----:B------:R3:W2:Y:S01]  /*e1d0*/  @P0 LDG.E.U8 R9, desc[UR16][R4.64] ;  /* 0x0000001004090981 */ /* 0x0006a2000c1e1100 */
[----:B------:R-:W-:-:S02]  /*e1e0*/  ISETP.GT.AND P0, PT, R2, 0x3f, PT ;  /* 0x0000003f0200780c */ /* 0x000fc40003f04270 */
[----:B------:R-:W-:Y:S02]  /*e1f0*/  PRMT R191, R192, 0x3340, R191 ;  /* 0x00003340c0bf7816 */ /* 0x000fe400000000bf */
[----:B------:R-:W-:Y:S02]  /*e200*/  PRMT R188, R189, 0x3340, R188 ;  /* 0x00003340bdbc7816 */ /* 0x000fe400000000bc */
[----:B------:R-:W-:Y:S02]  /*e210*/  PRMT R186, R187, 0x3340, R186 ;  /* 0x00003340bbba7816 */ /* 0x000fe400000000ba */
[----:B------:R-:W-:Y:S02]  /*e220*/  PRMT R7, R7, 0x3340, R6 ;  /* 0x0000334007077816 */ /* 0x000fe40000000006 */
[----:B------:R-:W-:Y:S02]  /*e230*/  PRMT R6, R190, 0x5410, R188 ;  /* 0x00005410be067816 */ /* 0x000fe400000000bc */
[----:B------:R-:W-:Y:S01]  /*e240*/  PRMT R7, R186, 0x5410, R7 ;  /* 0x00005410ba077816 */ /* 0x000fe20000000007 */
[----:B---3--:R-:W-:-:S02]  /*e250*/  @P0 IMAD.MOV.U32 R4, RZ, RZ, R13 ;  /* 0x000000ffff040224 */ /* 0x008fc400078e000d */
[----:B------:R-:W3:Y:S01]  /*e260*/  LDL R13, [R1+0x7ac] ;  /* 0x0007ac00010d7983 */ /* 0x000ee20000100800 */
[----:B------:R-:W-:Y:S01]  /*e270*/  @P0 IMAD.MOV.U32 R5, RZ, RZ, R14 ;  /* 0x000000ffff050224 */ /* 0x000fe200078e000e */
[----:B------:R-:W-:Y:S02]  /*e280*/  LOP3.LUT R185, R185, 0xffff, RZ, 0xc0, !PT ;  /* 0x0000ffffb9b97812 */ /* 0x000fe400078ec0ff */
[----:B------:R-:W2:Y:S04]  /*e290*/  LDL R14, [R1+0x4bc] ;  /* 0x0004bc00010e7983 */ /* 0x000ea80000100800 */
[----:B------:R0:W2:Y:S02]  /*e2a0*/  @P0 LDG.E.U8 R8, desc[UR16][R4.64] ;  /* 0x0000001004080981 */ /* 0x0000a4000c1e1100 */
[----:B0-----:R-:W-:-:S02]  /*e2b0*/  PRMT R4, R195, 0x5410, R194 ;  /* 0x00005410c3047816 */ /* 0x001fc400000000c2 */
[----:B------:R-:W-:Y:S01]  /*e2c0*/  PRMT R5, R193, 0x5410, R191 ;  /* 0x00005410c1057816 */ /* 0x000fe200000000bf */
[----:B------:R-:W-:Y:S06]  /*e2d0*/  BAR.SYNC.DEFER_BLOCKING 0x0 ;  /* 0x0000000000007b1d */ /* 0x000fec0000010000 */
[----:B----4-:R1:W-:Y:S02]  /*e2e0*/  STS.128 [R0+UR12+0x4000], R4 ;  /* 0x0040000400007988 */ /* 0x0103e40008000c0c */
[----:B-1----:R-:W-:-:S04]  /*e2f0*/  LOP3.LUT R0, R156, 0x3f, RZ, 0xc0, !PT ;  /* 0x0000003f9c007812 */ /* 0x002fc800078ec0ff */
[----:B------:R-:W-:Y:S02]  /*e300*/  ISETP.GE.AND P0, PT, R0, R2, PT ;  /* 0x000000020000720c */ /* 0x000fe40003f06270 */
[----:B------:R-:W4:Y:S01]  /*e310*/  LDL R0, [R1+0x7a8] ;  /* 0x0007a80001007983 */ /* 0x000f220000100800 */
[----:B------:R-:W-:Y:S02]  /*e320*/  LOP3.LUT R184, R184, 0xffff, RZ, 0xc0, !PT ;  /* 0x0000ffffb8b87812 */ /* 0x000fe400078ec0ff */
[----:B------:R-:W-:Y:S02]  /*e330*/  LOP3.LUT R183, R183, 0xffff, RZ, 0xc0, !PT ;  /* 0x0000ffffb7b77812 */ /* 0x000fe400078ec0ff */
[----:B------:R-:W-:Y:S02]  /*e340*/  LOP3.LUT R182, R182, 0xffff, RZ, 0xc0, !PT ;  /* 0x0000ffffb6b67812 */ /* 0x000fe400078ec0ff */
[----:B------:R-:W-:Y:S02]  /*e350*/  LOP3.LUT R181, R181, 0xffff, RZ, 0xc0, !PT ;  /* 0x0000ffffb5b57812 */ /* 0x000fe400078ec0ff */
[----:B------:R-:W-:-:S02]  /*e360*/  LOP3.LUT R180, R180, 0xffff, RZ, 0xc0, !PT ;  /* 0x0000ffffb4b47812 */ /* 0x000fc400078ec0ff */
[----:B------:R-:W-:Y:S02]  /*e370*/  LOP3.LUT R179, R179, 0xffff, RZ, 0xc0, !PT ;  /* 0x0000ffffb3b37812 */ /* 0x000fe400078ec0ff */
        /* <DEDUP_REMOVED lines=9> */
[----:B------:R-:W-:Y:S02]  /*e410*/  PRMT R184, R185, 0x3340, R184 ;  /* 0x00003340b9b87816 */ /* 0x000fe400000000b8 */
[----:B------:R-:W-:-:S02]  /*e420*/  PRMT R4, R183, 0x3340, R182 ;  /* 0x00003340b7047816 */ /* 0x000fc400000000b6 */
[----:B------:R-:W-:Y:S02]  /*e430*/  PRMT R180, R181, 0x3340, R180 ;  /* 0x00003340b5b47816 */ /* 0x000fe400000000b4 */
[----:B------:R-:W-:Y:S02]  /*e440*/  PRMT R5, R179, 0x3340, R178 ;  /* 0x00003340b3057816 */ /* 0x000fe400000000b2 */
[----:B------:R-:W-:Y:S02]  /*e450*/  PRMT R176, R177, 0x3340, R176 ;  /* 0x00003340b1b07816 */ /* 0x000fe400000000b0 */
[----:B------:R-:W-:Y:S02]  /*e460*/  PRMT R6, R175, 0x3340, R174 ;  /* 0x00003340af067816 */ /* 0x000fe400000000ae */
[----:B------:R-:W-:Y:S02]  /*e470*/  PRMT R172, R173, 0x3340, R172 ;  /* 0x00003340adac7816 */ /* 0x000fe400000000ac */
[----:B------:R-:W-:-:S02]  /*e480*/  PRMT R7, R171, 0x3340, R169 ;  /* 0x00003340ab077816 */ /* 0x000fc400000000a9 */
[----:B------:R-:W-:Y:S02]  /*e490*/  PRMT R4, R184, 0x5410, R4 ;  /* 0x00005410b8047816 */ /* 0x000fe40000000004 */
[----:B------:R-:W-:Y:S02]  /*e4a0*/  PRMT R5, R180, 0x5410, R5 ;  /* 0x00005410b4057816 */ /* 0x000fe40000000005 */
[----:B------:R-:W-:Y:S02]  /*e4b0*/  PRMT R6, R176, 0x5410, R6 ;  /* 0x00005410b0067816 */ /* 0x000fe40000000006 */
[----:B------:R-:W-:Y:S02]  /*e4c0*/  PRMT R7, R172, 0x5410, R7 ;  /* 0x00005410ac077816 */ /* 0x000fe40000000007 */
[----:B------:R-:W-:Y:S02]  /*e4d0*/  LOP3.LUT R20, R20, 0xffff, RZ, 0xc0, !PT ;  /* 0x0000ffff14147812 */ /* 0x000fe400078ec0ff */
[----:B------:R-:W-:-:S02]  /*e4e0*/  LOP3.LUT R18, R18, 0xffff, RZ, 0xc0, !PT ;  /* 0x0000ffff12127812 */ /* 0x000fc400078ec0ff */
[----:B------:R-:W-:Y:S02]  /*e4f0*/  LOP3.LUT R16, R16, 0xffff, RZ, 0xc0, !PT ;  /* 0x0000ffff10107812 */ /* 0x000fe400078ec0ff */
[----:B------:R-:W-:Y:S02]  /*e500*/  LOP3.LUT R3, R3, 0xffff, RZ, 0xc0, !PT ;  /* 0x0000ffff03037812 */ /* 0x000fe400078ec0ff */
[----:B------:R-:W-:Y:S02]  /*e510*/  LOP3.LUT R170, R170, 0xffff, RZ, 0xc0, !PT ;  /* 0x0000ffffaaaa7812 */ /* 0x000fe400078ec0ff */
[----:B------:R-:W-:Y:S02]  /*e520*/  PRMT R3, R16, 0x3340, R3 ;  /* 0x0000334010037816 */ /* 0x000fe40000000003 */
        /* <DEDUP_REMOVED lines=10> */
[----:B------:R-:W-:Y:S01]  /*e5d0*/  LOP3.LUT R22, R22, 0xffff, RZ, 0xc0, !PT ;  /* 0x0000ffff16167812 */ /* 0x000fe200078ec0ff */
[----:B------:R-:W-:Y:S01]  /*e5e0*/  @!P0 IMAD.MOV.U32 R2, RZ, RZ, R230 ;  /* 0x000000ffff028224 */ /* 0x000fe200078e00e6 */
[----:B------:R-:W-:Y:S02]  /*e5f0*/  PRMT R225, RZ, 0x7610, R225 ;  /* 0x00007610ffe17816 */ /* 0x000fe400000000e1 */
[----:B------:R-:W-:Y:S02]  /*e600*/  PRMT R168, R170, 0x3340, R168 ;  /* 0x00003340aaa87816 */ /* 0x000fe400000000a8 */
[----:B------:R-:W-:-:S02]  /*e610*/  PRMT R163, R165, 0x3340, R163 ;  /* 0x00003340a5a37816 */ /* 0x000fc400000000a3 */
[----:B------:R-:W-:Y:S01]  /*e620*/  PRMT R154, R157, 0x3340, R154 ;  /* 0x000033409d9a7816 */ /* 0x000fe2000000009a */
[----:B---3--:R0:W-:Y:S02]  /*e630*/  STS.128 [R13+UR12+0x4000], R4 ;  /* 0x004000040d007988 */ /* 0x0081e40008000c0c */
[----:B0-----:R-:W-:Y:S02]  /*e640*/  PRMT R7, R20, 0x3340, R18 ;  /* 0x0000334014077816 */ /* 0x001fe40000000012 */
[----:B------:R-:W3:Y:S01]  /*e650*/  LDL R13, [R1+0x498] ;  /* 0x00049800010d7983 */ /* 0x000ee20000100800 */
[----:B------:R-:W-:Y:S02]  /*e660*/  PRMT R4, R167, 0x3340, R166 ;  /* 0x00003340a7047816 */ /* 0x000fe400000000a6 */
[----:B------:R-:W-:Y:S01]  /*e670*/  PRMT R7, R7, 0x5410, R3 ;  /* 0x0000541007077816 */ /* 0x000fe20000000003 */
[----:B------:R-:W-:Y:S01]  /*e680*/  @!P0 IMAD.MOV.U32 R3, RZ, RZ, R229 ;  /* 0x000000ffff038224 */ /* 0x000fe200078e00e5 */
[----:B------:R-:W-:-:S02]  /*e690*/  PRMT R5, R161, 0x3340, R159 ;  /* 0x00003340a1057816 */ /* 0x000fc4000000009f */
[----:B------:R-:W-:Y:S02]  /*e6a0*/  PRMT R6, R152, 0x3340, R22 ;  /* 0x0000334098067816 */ /* 0x000fe40000000016 */
[----:B------:R-:W-:Y:S01]  /*e6b0*/  PRMT R4, R168, 0x5410, R4 ;  /* 0x00005410a8047816 */ /* 0x000fe20000000004 */
[----:B------:R0:W3:Y:S01]  /*e6c0*/  @!P0 LDG.E.U8 R225, desc[UR16][R2.64] ;  /* 0x0000001002e18981 */ /* 0x0000e2000c1e1100 */
[----:B------:R-:W-:Y:S02]  /*e6d0*/  PRMT R5, R163, 0x5410, R5 ;  /* 0x00005410a3057816 */ /* 0x000fe40000000005 */
[----:B------:R-:W-:-:S05]  /*e6e0*/  PRMT R6, R154, 0x5410, R6 ;  /* 0x000054109a067816 */ /* 0x000fca0000000006 */
[----:B----4-:R1:W-:Y:S04]  /*e6f0*/  STS.128 [R0+UR12+0x4000], R4 ;  /* 0x0040000400007988 */ /* 0x0103e80008000c0c */
[----:B-1----:R-:W4:Y:S01]  /*e700*/  LDL R0, [R1+0x49c] ;  /* 0x00049c0001007983 */ /* 0x002f220000100800 */
[----:B------:R-:W-:Y:S01]  /*e710*/  PRMT R173, RZ, 0x7610, R173 ;  /* 0x00007610ffad7816 */ /* 0x000fe200000000ad */
[----:B0-----:R-:W-:Y:S02]  /*e720*/  @!P0 IMAD.MOV.U32 R2, RZ, RZ, R37 ;  /* 0x000000ffff028224 */ /* 0x001fe400078e0025 */
[----:B------:R-:W-:Y:S01]  /*e730*/  @!P0 IMAD.MOV.U32 R3, RZ, RZ, R38 ;  /* 0x000000ffff038224 */ /* 0x000fe200078e0026 */
[----:B------:R-:W-:-:S04]  /*e740*/  PRMT R172, RZ, 0x7610, R172 ;  /* 0x00007610ffac7816 */ /* 0x000fc800000000ac */
[----:B------:R0:W4:Y:S01]  /*e750*/  @!P0 LDG.E.U8 R173, desc[UR16][R2.64] ;  /* 0x0000001002ad8981 */ /* 0x000122000c1e1100 */
[----:B------:R-:W-:Y:S01]  /*e760*/  PRMT R171, RZ, 0x7610, R171 ;  /* 0x00007610ffab7816 */ /* 0x000fe200000000ab */
[----:B0-----:R-:W-:Y:S02]  /*e770*/  @!P0 IMAD.MOV.U32 R2, RZ, RZ, R35 ;  /* 0x000000ffff028224 */ /* 0x001fe400078e0023 */
[----:B------:R-:W-:-:S05]  /*e780*/  @!P0 IMAD.MOV.U32 R3, RZ, RZ, R36 ;  /* 0x000000ffff038224 */ /* 0x000fca00078e0024 */
        /* <DEDUP_REMOVED lines=10> */
[----:B--2---:R-:W-:Y:S02]  /*e830*/  @!P0 IMAD.MOV.U32 R2, RZ, RZ, R29 ;  /* 0x000000ffff028224 */ /* 0x004fe400078e001d */
[----:B------:R-:W-:-:S05]  /*e840*/  @!P0 IMAD.MOV.U32 R3, RZ, RZ, R30 ;  /* 0x000000ffff038224 */ /* 0x000fca00078e001e */
[----:B------:R0:W2:Y:S01]  /*e850*/  @!P0 LDG.E.U8 R169, desc[UR16][R2.64] ;  /* 0x0000001002a98981 */ /* 0x0000a2000c1e1100 */
[----:B------:R-:W-:Y:S01]  /*e860*/  PRMT R167, RZ, 0x7610, R167 ;  /* 0x00007610ffa77816 */ /* 0x000fe200000000a7 */
[----:B0-----:R-:W-:Y:S02]  /*e870*/  @!P0 IMAD.MOV.U32 R2, RZ, RZ, R27 ;  /* 0x000000ffff028224 */ /* 0x001fe400078e001b */
[----:B------:R-:W-:-:S05]  /*e880*/  @!P0 IMAD.MOV.U32 R3, RZ, RZ, R28 ;  /* 0x000000ffff038224 */ /* 0x000fca00078e001c */
[----:B------:R0:W2:Y:S01]  /*e890*/  @!P0 LDG.E.U8 R168, desc[UR16][R2.64] ;  /* 0x0000001002a88981 */ /* 0x0000a2000c1e1100 */
[----:B------:R-:W-:-:S03]  /*e8a0*/  PRMT R166, RZ, 0x7610, R166 ;  /* 0x00007610ffa67816 */ /* 0x000fc600000000a6 */
[----:B------:R1:W-:Y:S01]  /*e8b0*/  STL [R1+0x7c0], R230 ;  /* 0x0007c0e601007387 */ /* 0x0003e20000100800 */
[----:B0-----:R-:W-:Y:S02]  /*e8c0*/  @!P0 IMAD.MOV.U32 R2, RZ, RZ, R25 ;  /* 0x000000ffff028224 */ /* 0x001fe400078e0019 */
[----:B------:R-:W-:Y:S01]  /*e8d0*/  @!P0 IMAD.MOV.U32 R3, RZ, RZ, R26 ;  /* 0x000000ffff038224 */ /* 0x000fe200078e001a */
[----:B------:R-:W-:Y:S04]  /*e8e0*/  STL [R1+0x7bc], R229 ;  /* 0x0007bce501007387 */ /* 0x000fe80000100800 */
[----:B------:R0:W2:Y:S02]  /*e8f0*/  @!P0 LDG.E.U8 R167, desc[UR16][R2.64] ;  /* 0x0000001002a78981 */ /* 0x0000a4000c1e1100 */
[----:B0-----:R-:W-:-:S02]  /*e900*/  @!P0 IMAD.MOV.U32 R2, RZ, RZ, R14 ;  /* 0x000000ffff028224 */ /* 0x001fc400078e000e */
[----:B------:R-:W-:-:S05]  /*e910*/  @!P0 IMAD.MOV.U32 R3, RZ, RZ, R24 ;  /* 0x000000ffff038224 */ /* 0x000fca00078e0018 */
[----:B------:R0:W2:Y:S04]  /*e920*/  @!P0 LDG.E.U8 R166, desc[UR16][R2.64] ;  /* 0x0000001002a68981 */ /* 0x0000a8000c1e1100 */
[----:B---3--:R-:W-:Y:S04]  /*e930*/  STL [R1+0xac0], R225 ;  /* 0x000ac0e101007387 */ /* 0x008fe80000100800 */
[----:B------:R-:W3:Y:S04]  /*e940*/  LDL R27, [R1+0x478] ;  /* 0x00047800011b7983 */ /* 0x000ee80000100800 */
[----:B------:R-:W2:Y:S04]  /*e950*/  LDL R24, [R1+0x47c] ;  /* 0x00047c0001187983 */ /* 0x000ea80000100800 */
[----:B------:R-:W2:Y:S04]  /*e960*/  LDL R26, [R1+0x45c] ;  /* 0x00045c00011a7983 */ /* 0x000ea80000100800 */
[----:B------:R-:W2:Y:S04]  /*e970*/  LDL R33, [R1+0x458] ;  /* 0x0004580001217983 */ /* 0x000ea80000100800 */
[----:B------:R-:W2:Y:S04]  /*e980*/  LDL R32, [R1+0x438] ;  /* 0x0004380001207983 */ /* 0x000ea80000100800 */
[----:B------:R-:W2:Y:S01]  /*e990*/  LDL R25, [R1+0x43c] ;  /* 0x00043c0001197983 */ /* 0x000ea20000100800 */
[----:B0-----:R-:W-:-:S03]  /*e9a0*/  @!P0 IMAD.MOV.U32 R3, RZ, RZ, R13 ;  /* 0x000000ffff038224 */ /* 0x001fc600078e000d */
[----:B------:R-:W2:Y:S04]  /*e9b0*/  LDL R31, [R1+0x418] ;  /* 0x00041800011f7983 */ /* 0x000ea80000100800 */
[----:B------:R-:W2:Y:S04]  /*e9c0*/  LDL R30, [R1+0x3f8] ;  /* 0x0003f800011e7983 */ /* 0x000ea80000100800 */
[----:B------:R-:W2:Y:S01]  /*e9d0*/  LDL R13, [R1+0x3fc] ;  /* 0x0003fc00010d7983 */ /* 0x000ea20000100800 */
[----:B----4-:R-:W-:-:S03]  /*e9e0*/  @!P0 IMAD.MOV.U32 R2, RZ, RZ, R0 ;  /* 0x000000ffff028224 */ /* 0x010fc600078e0000 */
[----:B------:R-:W4:Y:S04]  /*e9f0*/  LDL R0, [R1+0x7a4] ;  /* 0x0007a40001007983 */ /* 0x000f280000100800 */
[----:B------:R-:W4:Y:S01]  /*ea00*/  LDL.LU R14, [R1+0x41c] ;  /* 0x00041c00010e7983 */ /* 0x000f220000300800 */
[----:B------:R-:W-:Y:S02]  /*ea10*/  LOP3.LUT R164, R164, 0xffff, RZ, 0xc0, !PT ;  /* 0x0000ffffa4a47812 */ /* 0x000fe400078ec0ff */
[----:B------:R-:W-:Y:S01]  /*ea20*/  LOP3.LUT R162, R162, 0xffff, RZ, 0xc0, !PT ;  /* 0x0000ffffa2a27812 */ /* 0x000fe200078ec0ff */
[----:B------:R-:W4:Y:S01]  /*ea30*/  LDL R29, [R1+0x3d8] ;  /* 0x0003d800011d7983 */ /* 0x000f220000100800 */
[----:B------:R-:W-:Y:S02]  /*ea40*/  LOP3.LUT R160, R160, 0xffff, RZ, 0xc0, !PT ;  /* 0x0000ffffa0a07812 */ /* 0x000fe400078ec0ff */
[----:B------:R-:W-:Y:S01]  /*ea50*/  LOP3.LUT R158, R158, 0xffff, RZ, 0xc0, !PT ;  /* 0x0000ffff9e9e7812 */ /* 0x000fe200078ec0ff */
[----:B------:R-:W4:Y:S01]  /*ea60*/  LDL R28, [R1+0x3dc] ;  /* 0x0003dc00011c7983 */ /* 0x000f220000100800 */
        /* <DEDUP_REMOVED lines=12> */
[----:B------:R-:W-:-:S02]  /*eb30*/  PRMT R165, RZ, 0x7610, R165 ;  /* 0x00007610ffa57816 */ /* 0x000fc400000000a5 */
[----:B------:R-:W-:Y:S02]  /*eb40*/  PRMT R162, R164, 0x3340, R162 ;  /* 0x00003340a4a27816 */ /* 0x000fe400000000a2 */
[----:B------:R-:W-:Y:S02]  /*eb50*/  PRMT R4, R160, 0x3340, R158 ;  /* 0x00003340a0047816 */ /* 0x000fe4000000009e */
[----:B------:R-:W-:Y:S01]  /*eb60*/  PRMT R153, R155, 0x3340, R153 ;  /* 0x000033409b997816 */ /* 0x000fe20000000099 */
[----:B------:R3:W4:Y:S01]  /*eb70*/  @!P0 LDG.E.U8 R165, desc[UR16][R2.64] ;  /* 0x0000001002a58981 */ /* 0x000722000c1e1100 */
[----:B------:R-:W-:Y:S02]  /*eb80*/  PRMT R5, R23, 0x3340, R21 ;  /* 0x0000334017057816 */ /* 0x000fe40000000015 */
[----:B------:R-:W-:Y:S02]  /*eb90*/  PRMT R17, R19, 0x3340, R17 ;  /* 0x0000334013117816 */ /* 0x000fe40000000011 */
[----:B------:R-:W-:-:S02]  /*eba0*/  PRMT R6, R15, 0x3340, R12 ;  /* 0x000033400f067816 */ /* 0x000fc4000000000c */
[----:B------:R-:W-:Y:S02]  /*ebb0*/  PRMT R10, R11, 0x3340, R10 ;  /* 0x000033400b0a7816 */ /* 0x000fe4000000000a */
[----:B------:R-:W-:Y:S02]  /*ebc0*/  PRMT R7, R9, 0x3340, R8 ;  /* 0x0000334009077816 */ /* 0x000fe40000000008 */
[----:B------:R-:W-:Y:S02]  /*ebd0*/  PRMT R152, RZ, 0x7610, R152 ;  /* 0x00007610ff987816 */ /* 0x000fe40000000098 */
[----:B------:R-:W-:Y:S02]  /*ebe0*/  PRMT R4, R162, 0x5410, R4 ;  /* 0x00005410a2047816 */ /* 0x000fe40000000004 */
[----:B------:R-:W-:Y:S02]  /*ebf0*/  PRMT R5, R153, 0x5410, R5 ;  /* 0x0000541099057816 */ /* 0x000fe40000000005 */
[----:B------:R-:W-:-:S02]  /*ec00*/  PRMT R6, R17, 0x5410, R6 ;  /* 0x0000541011067816 */ /* 0x000fc40000000006 */
[----:B------:R-:W-:Y:S02]  /*ec10*/  PRMT R7, R10, 0x5410, R7 ;  /* 0x000054100a077816 */ /* 0x000fe40000000007 */
[----:B------:R-:W-:Y:S02]  /*ec20*/  PRMT R23, RZ, 0x7610, R23 ;  /* 0x00007610ff177816 */ /* 0x000fe40000000017 */
[----:B------:R-:W-:Y:S02]  /*ec30*/  PRMT R21, RZ, 0x7610, R21 ;  /* 0x00007610ff157816 */ /* 0x000fe40000000015 */
[----:B------:R-:W-:Y:S01]  /*ec40*/  PRMT R20, RZ, 0x7610, R20 ;  /* 0x00007610ff147816 */ /* 0x000fe20000000014 */
[----:B---3--:R-:W-:Y:S02]  /*ec50*/  @!P0 IMAD.MOV.U32 R3, RZ, RZ, R27 ;  /* 0x000000ffff038224 */ /* 0x008fe400078e001b */
[----:B------:R-:W3:Y:S01]  /*ec60*/  LDL R27, [R1+0x3b8] ;  /* 0x0003b800011b7983 */ /* 0x000ee20000100800 */
[----:B--2---:R-:W-:-:S03]  /*ec70*/  @!P0 IMAD.MOV.U32 R2, RZ, RZ, R24 ;  /* 0x000000ffff028224 */ /* 0x004fc600078e0018 */
[----:B------:R-:W2:Y:S04]  /*ec80*/  LDL R24, [R1+0x3bc] ;  /* 0x0003bc0001187983 */ /* 0x000ea80000100800 */
[----:B------:R0:W2:Y:S04]  /*ec90*/  @!P0 LDG.E.U8 R152, desc[UR16][R2.64] ;  /* 0x0000001002988981 */ /* 0x0000a8000c1e1100 */
[----:B-1----:R-:W2:Y:S01]  /*eca0*/  LDL.LU R230, [R1+0x2b0] ;  /* 0x0002b00001e67983 */ /* 0x002ea20000300800 */
[----:B0-----:R-:W-:Y:S02]  /*ecb0*/  @!P0 IMAD.MOV.U32 R2, RZ, RZ, R26 ;  /* 0x000000ffff028224 */ /* 0x001fe400078e001a */
[----:B------:R-:W-:-:S05]  /*ecc0*/  @!P0 IMAD.MOV.U32 R3, RZ, RZ, R33 ;  /* 0x000000ffff038224 */ /* 0x000fca00078e0021 */
[----:B------:R0:W2:Y:S02]  /*ecd0*/  @!P0 LDG.E.U8 R23, desc[UR16][R2.64] ;  /* 0x0000001002178981 */ /* 0x0000a4000c1e1100 */
[----:B0-----:R-:W-:Y:S02]  /*ece0*/  @!P0 IMAD.MOV.U32 R2, RZ, RZ, R25 ;  /* 0x000000ffff028224 */ /* 0x001fe400078e0019 */
[----:B------:R-:W-:-:S05]  /*ecf0*/  @!P0 IMAD.MOV.U32 R3, RZ, RZ, R32 ;  /* 0x000000ffff038224 */ /* 0x000fca00078e0020 */
[----:B------:R0:W2:Y:S02]  /*ed00*/  @!P0 LDG.E.U8 R21, desc[UR16][R2.64] ;  /* 0x0000001002158981 */ /* 0x0000a4000c1e1100 */
[----:B0-----:R-:W-:Y:S02]  /*ed10*/  @!P0 IMAD.MOV.U32 R3, RZ, RZ, R31 ;  /* 0x000000ffff038224 */ /* 0x001fe400078e001f */
[----:B----4-:R0:W-:Y:S04]  /*ed20*/  STS.128 [R0+UR12+0x4000], R4 ;  /* 0x0040000400007988 */ /* 0x0101e80008000c0c */
[----:B0-----:R-:W4:Y:S04]  /*ed30*/  LDL.LU R0, [R1+0x2a8] ;  /* 0x0002a80001007983 */ /* 0x001f280000300800 */
[----:B------:R-:W4:Y:S04]  /*ed40*/  LDL R38, [R1+0x398] ;  /* 0x0003980001267983 */ /* 0x000f280000100800 */
[----:B------:R-:W4:Y:S04]  /*ed50*/  LDL R26, [R1+0x39c] ;  /* 0x00039c00011a7983 */ /* 0x000f280000100800 */
[----:B------:R-:W4:Y:S04]  /*ed60*/  LDL R37, [R1+0x378] ;  /* 0x0003780001257983 */ /* 0x000f280000100800 */
[----:B------:R-:W4:Y:S04]  /*ed70*/  LDL R36, [R1+0x37c] ;  /* 0x00037c0001247983 */ /* 0x000f280000100800 */
[----:B------:R-:W4:Y:S04]  /*ed80*/  LDL R35, [R1+0x358] ;  /* 0x0003580001237983 */ /* 0x000f280000100800 */
[----:B------:R-:W4:Y:S01]  /*ed90*/  LDL R34, [R1+0x35c] ;  /* 0x00035c0001227983 */ /* 0x000f220000100800 */
[----:B------:R-:W-:-:S03]  /*eda0*/  @!P0 IMAD.MOV.U32 R2, RZ, RZ, R14 ;  /* 0x000000ffff028224 */ /* 0x000fc600078e000e */
[----:B------:R-:W4:Y:S04]  /*edb0*/  LDL R33, [R1+0x338] ;  /* 0x0003380001217983 */ /* 0x000f280000100800 */
[----:B------:R-:W4:Y:S04]  /*edc0*/  LDL R25, [R1+0x33c] ;  /* 0x00033c0001197983 */ /* 0x000f280000100800 */
[----:B------:R0:W4:Y:S04]  /*edd0*/  @!P0 LDG.E.U8 R20, desc[UR16][R2.64] ;  /* 0x0000001002148981 */ /* 0x000128000c1e1100 */
[----:B------:R1:W-:Y:S04]  /*ede0*/  STL [R1+0xac4], R14 ;  /* 0x000ac40e01007387 */ /* 0x0003e80000100800 */
[----:B------:R-:W4:Y:S01]  /*edf0*/  LDL R32, [R1+0x318] ;  /* 0x0003180001207983 */ /* 0x000f220000100800 */
[----:B0-----:R-:W-:-:S03]  /*ee00*/  @!P0 IMAD.MOV.U32 R2, RZ, RZ, R13 ;  /* 0x000000ffff028224 */ /* 0x001fc600078e000d */
[----:B------:R-:W4:Y:S01]  /*ee10*/  LDL R13, [R1+0x31c] ;  /* 0x00031c00010d7983 */ /* 0x000f220000100800 */
[----:B------:R-:W-:-:S03]  /*ee20*/  @!P0 IMAD.MOV.U32 R3, RZ, RZ, R30 ;  /* 0x000000ffff038224 */ /* 0x000fc600078e001e */
[----:B------:R-:W4:Y:S01]  /*ee30*/  LDL R30, [R1+0x2fc] ;  /* 0x0002fc00011e7983 */ /* 0x000f220000100800 */
[----:B------:R-:W-:-:S03]  /*ee40*/  PRMT R19, RZ, 0x7610, R19 ;  /* 0x00007610ff137816 */ /* 0x000fc60000000013 */
[----:B------:R-:W4:Y:S01]  /*ee50*/  LDL R31, [R1+0x2f8] ;  /* 0x0002f800011f7983 */ /* 0x000f220000100800 */
[----:B------:R-:W-:-:S03]  /*ee60*/  PRMT R18, RZ, 0x7610, R18 ;  /* 0x00007610ff127816 */ /* 0x000fc60000000012 */
[----:B------:R0:W4:Y:S01]  /*ee70*/  @!P0 LDG.E.U8 R19, desc[UR16][R2.64] ;  /* 0x0000001002138981 */ /* 0x000122000c1e1100 */
[----:B------:R-:W-:Y:S02]  /*ee80*/  PRMT R16, RZ, 0x7610, R16 ;  /* 0x00007610ff107816 */ /* 0x000fe40000000010 */
[----:B------:R-:W-:Y:S01]  /*ee90*/  PRMT R15, RZ, 0x7610, R15 ;  /* 0x00007610ff0f7816 */ /* 0x000fe2000000000f */
[----:B-1----:R-:W4:Y:S01]  /*eea0*/  LDL R14, [R1+0x23c] ;  /* 0x00023c00010e7983 */ /* 0x002f220000100800 */
[----:B0-----:R-:W-:Y:S02]  /*eeb0*/  @!P0 IMAD.MOV.U32 R2, RZ, RZ, R28 ;  /* 0x000000ffff028224 */ /* 0x001fe400078e001c */
[----:B------:R-:W-:Y:S01]  /*eec0*/  @!P0 IMAD.MOV.U32 R3, RZ, RZ, R29 ;  /* 0x000000ffff038224 */ /* 0x000fe200078e001d */
[----:B------:R-:W4:Y:S04]  /*eed0*/  LDL R28, [R1+0x2dc] ;  /* 0x0002dc00011c7983 */ /* 0x000f280000100800 */
[----:B------:R-:W4:Y:S04]  /*eee0*/  LDL R29, [R1+0x2d8] ;  /* 0x0002d800011d7983 */ /* 0x000f280000100800 */
[----:B------:R3:W4:Y:S01]  /*eef0*/  @!P0 LDG.E.U8 R18, desc[UR16][R2.64] ;  /* 0x0000001002128981 */ /* 0x000722000c1e1100 */
[----:B------:R-:W-:-:S02]  /*ef00*/  PRMT R12, RZ, 0x7610, R12 ;  /* 0x00007610ff0c7816 */ /* 0x000fc4000000000c */
[----:B------:R-:W-:Y:S02]  /*ef10*/  PRMT R11, RZ, 0x7610, R11 ;  /* 0x00007610ff0b7816 */ /* 0x000fe4000000000b */
[----:B------:R-:W-:Y:S01]  /*ef20*/  PRMT R10, RZ, 0x7610, R10 ;  /* 0x00007610ff0a7816 */ /* 0x000fe2000000000a */
[----:B---3--:R-:W-:Y:S02]  /*ef30*/  @!P0 IMAD.MOV.U32 R3, RZ, RZ, R27 ;  /* 0x000000ffff038224 */ /* 0x008fe400078e001b */
[----:B------:R-:W3:Y:S01]  /*ef40*/  LDL R27, [R1+0x2b8] ;  /* 0x0002b800011b7983 */ /* 0x000ee20000100800 */
[----:B--2---:R-:W-:-:S03]  /*ef50*/  @!P0 IMAD.MOV.U32 R2, RZ, RZ, R24 ;  /* 0x000000ffff028224 */ /* 0x004fc600078e0018 */
[----:B------:R-:W2:Y:S04]  /*ef60*/  LDL R24, [R1+0x2bc] ;  /* 0x0002bc0001187983 */ /* 0x000ea80000100800 */
[----:B------:R4:W2:Y:S02]  /*ef70*/  @!P0 LDG.E.U8 R16, desc[UR16][R2.64] ;  /* 0x0000001002108981 */ /* 0x0008a4000c1e1100 */
[----:B----4-:R-:W-:Y:S02]  /*ef80*/  @!P0 IMAD.MOV.U32 R3, RZ, RZ, R38 ;  /* 0x000000ffff038224 */ /* 0x010fe400078e0026 */
[----:B------:R-:W-:Y:S02]  /*ef90*/  @!P0 IMAD.MOV.U32 R2, RZ, RZ, R26 ;  /* 0x000000ffff028224 */ /* 0x000fe400078e001a */
[----:B------:R-:W4:Y:S04]  /*efa0*/  LDL R26, [R1+0x29c] ;  /* 0x00029c00011a7983 */ /* 0x000f280000100800 */
[----:B------:R0:W4:Y:S02]  /*efb0*/  @!P0 LDG.E.U8 R15, desc[UR16][R2.64] ;  /* 0x00000010020f8981 */ /* 0x000124000c1e1100 */
[----:B0-----:R-:W-:-:S02]  /*efc0*/  @!P0 IMAD.MOV.U32 R2, RZ, RZ, R36 ;  /* 0x000000ffff028224 */ /* 0x001fc400078e0024 */
[----:B------:R-:W-:-:S05]  /*efd0*/  @!P0 IMAD.MOV.U32 R3, RZ, RZ, R37 ;  /* 0x000000ffff038224 */ /* 0x000fca00078e0025 */
[----:B------:R0:W4:Y:S02]  /*efe0*/  @!P0 LDG.E.U8 R12, desc[UR16][R2.64] ;  /* 0x00000010020c8981 */ /* 0x000124000c1e1100 */
[----:B0-----:R-:W-:Y:S02]  /*eff0*/  @!P0 IMAD.MOV.U32 R2, RZ, RZ, R34 ;  /* 0x000000ffff028224 */ /* 0x001fe400078e0022 */
[----:B------:R-:W-:-:S05]  /*f000*/  @!P0 IMAD.MOV.U32 R3, RZ, RZ, R35 ;  /* 0x000000ffff038224 */ /* 0x000fca00078e0023 */
[----:B------:R0:W4:Y:S02]  /*f010*/  @!P0 LDG.E.U8 R11, desc[UR16][R2.64] ;  /* 0x00000010020b8981 */ /* 0x000124000c1e1100 */
[----:B0-----:R-:W-:Y:S02]  /*f020*/  @!P0 IMAD.MOV.U32 R2, RZ, RZ, R25 ;  /* 0x000000ffff028224 */ /* 0x001fe400078e0019 */
[----:B------:R-:W-:Y:S01]  /*f030*/  @!P0 IMAD.MOV.U32 R3, RZ, RZ, R33 ;  /* 0x000000ffff038224 */ /* 0x000fe200078e0021 */
[----:B------:R-:W4:Y:S04]  /*f040*/  LDL R25, [R1+0x258] ;  /* 0x0002580001197983 */ /* 0x000f280000100800 */
[----:B------:R-:W4:Y:S04]  /*f050*/  LDL.LU R225, [R1+0x298] ;  /* 0x0002980001e17983 */ /* 0x000f280000300800 */
[----:B------:R0:W4:Y:S04]  /*f060*/  @!P0 LDG.E.U8 R10, desc[UR16][R2.64] ;  /* 0x00000010020a8981 */ /* 0x000128000c1e1100 */
[----:B------:R-:W4:Y:S01]  /*f070*/  LDL.LU R226, [R1+0x27c] ;  /* 0x00027c0001e27983 */ /* 0x000f220000300800 */
[----:B0-----:R-:W-:-:S03]  /*f080*/  @!P0 IMAD.MOV.U32 R2, RZ, RZ, R13 ;  /* 0x000000ffff028224 */ /* 0x001fc600078e000d */
[----:B------:R-:W4:Y:S04]  /*f090*/  LDL R13, [R1+0x21c] ;  /* 0x00021c00010d7983 */ /* 0x000f280000100800 */
[----:B------:R-:W4:Y:S01]  /*f0a0*/  LDL.LU R245, [R1+0x278] ;  /* 0x0002780001f57983 */ /* 0x000f220000300800 */
[----:B------:R-:W-:Y:S01]  /*f0b0*/  PRMT R9, RZ, 0x7610, R9 ;  /* 0x00007610ff097816 */ /* 0x000fe20000000009 */
[----:B------:R-:W-:-:S05]  /*f0c0*/  @!P0 IMAD.MOV.U32 R3, RZ, RZ, R32 ;  /* 0x000000ffff038224 */ /* 0x000fca00078e0020 */
[----:B------:R0:W4:Y:S01]  /*f0d0*/  @!P0 LDG.E.U8 R9, desc[UR16][R2.64] ;  /* 0x0000001002098981 */ /* 0x000122000c1e1100 */
[----:B------:R-:W-:Y:S01]  /*f0e0*/  PRMT R8, RZ, 0x7610, R8 ;  /* 0x00007610ff087816 */ /* 0x000fe20000000008 */
[----:B0-----:R-:W-:Y:S02]  /*f0f0*/  @!P0 IMAD.MOV.U32 R2, RZ, RZ, R30 ;  /* 0x000000ffff028224 */ /* 0x001fe400078e001e */
[----:B------:R-:W4:Y:S01]  /*f100*/  LDL.LU R30, [R1+0x25c] ;  /* 0x00025c00011e7983 */ /* 0x000f220000300800 */
[----:B------:R-:W-:Y:S01]  /*f110*/  @!P0 IMAD.MOV.U32 R3, RZ, RZ, R31 ;  /* 0x000000ffff038224 */ /* 0x000fe200078e001f */
[----:B------:R-:W-:-:S04]  /*f120*/  PRMT R7, RZ, 0x7610, R7 ;  /* 0x00007610ff077816 */ /* 0x000fc80000000007 */
[----:B------:R0:W4:Y:S02]  /*f130*/  @!P0 LDG.E.U8 R8, desc[UR16][R2.64] ;  /* 0x0000001002088981 */ /* 0x000124000c1e1100 */
[----:B0-----:R-:W-:Y:S02]  /*f140*/  @!P0 IMAD.MOV.U32 R2, RZ, RZ, R28 ;  /* 0x000000ffff028224 */ /* 0x001fe400078e001c */
[----:B------:R-:W-:-:S05]  /*f150*/  @!P0 IMAD.MOV.U32 R3, RZ, RZ, R29 ;  /* 0x000000ffff038224 */ /* 0x000fca00078e001d */
[----:B------:R3:W4:Y:S01]  /*f160*/  @!P0 LDG.E.U8 R7, desc[UR16][R2.64] ;  /* 0x0000001002078981 */ /* 0x000722000c1e1100 */
[----:B------:R-:W-:Y:S01]  /*f170*/  PRMT R6, RZ, 0x7610, R6 ;  /* 0x00007610ff067816 */ /* 0x000fe20000000006 */
[----:B---3--:R-:W-:Y:S02]  /*f180*/  @!P0 IMAD.MOV.U32 R3, RZ, RZ, R27 ;  /* 0x000000ffff038224 */ /* 0x008fe400078e001b */
[----:B------:R-:W3:Y:S01]  /*f190*/  LDL.LU R27, [R1+0x238] ;  /* 0x00023800011b7983 */ /* 0x000ee20000300800 */
[----:B--2---:R-:W-:-:S03]  /*f1a0*/  @!P0 IMAD.MOV.U32 R2, RZ, RZ, R24 ;  /* 0x000000ffff028224 */ /* 0x004fc600078e0018 */
[----:B------:R-:W2:Y:S04]  /*f1b0*/  LDL.LU R24, [R1+0x218] ;  /* 0x0002180001187983 */ /* 0x000ea80000300800 */
[----:B------:R4:W2:Y:S02]  /*f1c0*/  @!P0 LDG.E.U8 R6, desc[UR16][R2.64] ;  /* 0x0000001002068981 */ /* 0x0008a4000c1e1100 */
[----:B----4-:R-:W-:Y:S02]  /*f1d0*/  @!P0 IMAD.MOV.U32 R2, RZ, RZ, R26 ;  /* 0x000000ffff028224 */ /* 0x010fe400078e001a */
[----:B------:R-:W-:Y:S04]  /*f1e0*/  STL [R1+0xac8], R225 ;  /* 0x000ac8e101007387 */ /* 0x000fe80000100800 */
[----:B------:R-:W-:Y:S04]  /*f1f0*/  STL [R1+0xae0], R226 ;  /* 0x000ae0e201007387 */ /* 0x000fe80000100800 */
[----:B------:R-:W-:Y:S04]  /*f200*/  STL [R1+0xadc], R245 ;  /* 0x000adcf501007387 */ /* 0x000fe80000100800 */
[----:B------:R-:W4:Y:S01]  /*f210*/  LDL R26, [R1+0x78c] ;  /* 0x00078c00011a7983 */ /* 0x000f220000100800 */
[----:B------:R-:W-:Y:S01]  /*f220*/  PRMT R5, RZ, 0x7610, R5 ;  /* 0x00007610ff057816 */ /* 0x000fe20000000005 */
[----:B------:R-:W-:Y:S01]  /*f230*/  @!P0 IMAD.MOV.U32 R3, RZ, RZ, R225 ;  /* 0x000000ffff038224 */ /* 0x000fe200078e00e1 */
[----:B------:R-:W-:Y:S01]  /*f240*/  PRMT R4, RZ, 0x7610, R4 ;  /* 0x00007610ff047816 */ /* 0x000fe20000000004 */
[----:B------:R-:W4:Y:S04]  /*f250*/  LDL R34, [R1+0x584] ;  /* 0x0005840001227983 */ /* 0x000f280000100800 */
[----:B------:R0:W4:Y:S01]  /*f260*/  @!P0 LDG.E.U8 R5, desc[UR16][R2.64] ;  /* 0x0000001002058981 */ /* 0x000122000c1e1100 */
[----:B------:R-:W-:-:S03]  /*f270*/  PRMT R17, RZ, 0x7610, R17 ;  /* 0x00007610ff117816 */ /* 0x000fc60000000011 */
[----:B------:R-:W4:Y:S04]  /*f280*/  LDL R40, [R1+0x570] ;  /* 0x0005700001287983 */ /* 0x000f280000100800 */
[----:B------:R-:W4:Y:S01]  /*f290*/  LDL R39, [R1+0x574] ;  /* 0x0005740001277983 */ /* 0x000f220000100800 */
[----:B0-----:R-:W-:Y:S02]  /*f2a0*/  @!P0 IMAD.MOV.U32 R2, RZ, RZ, R226 ;  /* 0x000000ffff028224 */ /* 0x001fe400078e00e2 */
[----:B------:R-:W-:Y:S01]  /*f2b0*/  @!P0 IMAD.MOV.U32 R3, RZ, RZ, R245 ;  /* 0x000000ffff038224 */ /* 0x000fe200078e00f5 */
[----:B------:R-:W4:Y:S04]  /*f2c0*/  LDL R33, [R1+0x550] ;  /* 0x0005500001217983 */ /* 0x000f280000100800 */
[----:B------:R0:W4:Y:S04]  /*f2d0*/  @!P0 LDG.E.U8 R4, desc[UR16][R2.64] ;  /* 0x0000001002048981 */ /* 0x000128000c1e1100 */
[----:B------:R-:W4:Y:S04]  /*f2e0*/  LDL R32, [R1+0x530] ;  /* 0x0005300001207983 */ /* 0x000f280000100800 */
[----:B------:R-:W4:Y:S01]  /*f2f0*/  LDL R31, [R1+0x534] ;  /* 0x00053400011f7983 */ /* 0x000f220000100800 */
[----:B0-----:R-:W-:-:S02]  /*f300*/  @!P0 IMAD.MOV.U32 R2, RZ, RZ, R30 ;  /* 0x000000ffff028224 */ /* 0x001fc400078e001e */
[----:B------:R-:W-:Y:S01]  /*f310*/  @!P0 IMAD.MOV.U32 R3, RZ, RZ, R25 ;  /* 0x000000ffff038224 */ /* 0x000fe200078e0019 */
[----:B------:R-:W-:Y:S01]  /*f320*/  PRMT R22, RZ, 0x7610, R22 ;  /* 0x00007610ff167816 */ /* 0x000fe20000000016 */
[----:B------:R-:W4:Y:S04]  /*f330*/  LDL R38, [R1+0x510] ;  /* 0x0005100001267983 */ /* 0x000f280000100800 */
[----:B------:R0:W4:Y:S04]  /*f340*/  @!P0 LDG.E.U8 R17, desc[UR16][R2.64] ;  /* 0x0000001002118981 */ /* 0x000128000c1e1100 */
[----:B------:R-:W4:Y:S01]  /*f350*/  LDL R37, [R1+0x514] ;  /* 0x0005140001257983 */ /* 0x000f220000100800 */
[----:B------:R-:W-:-:S03]  /*f360*/  PRMT R153, RZ, 0x7610, R153 ;  /* 0x00007610ff997816 */ /* 0x000fc60000000099 */
[----:B------:R-:W4:Y:S01]  /*f370*/  LDL R36, [R1+0x4f0] ;  /* 0x0004f00001247983 */ /* 0x000f220000100800 */
[----:B0-----:R-:W-:-:S03]  /*f380*/  @!P0 IMAD.MOV.U32 R2, RZ, RZ, R14 ;  /* 0x000000ffff028224 */ /* 0x001fc600078e000e */
[----:B------:R-:W4:Y:S04]  /*f390*/  LDL R14, [R1+0x554] ;  /* 0x00055400010e7983 */ /* 0x000f280000100800 */
[----:B------:R-:W4:Y:S01]  /*f3a0*/  LDL R35, [R1+0x4f4] ;  /* 0x0004f40001237983 */ /* 0x000f220000100800 */
[----:B------:R-:W-:-:S03]  /*f3b0*/  PRMT R154, RZ, 0x7610, R154 ;  /* 0x00007610ff9a7816 */ /* 0x000fc6000000009a */
[----:B------:R-:W4:Y:S01]  /*f3c0*/  LDL R29, [R1+0x4d0] ;  /* 0x0004d000011d7983 */ /* 0x000f220000100800 */
[----:B------:R-:W-:-:S03]  /*f3d0*/  PRMT R155, RZ, 0x7610, R155 ;  /* 0x00007610ff9b7816 */ /* 0x000fc6000000009b */
[----:B------:R-:W4:Y:S04]  /*f3e0*/  LDL R28, [R1+0x4b0] ;  /* 0x0004b000011c7983 */ /* 0x000f280000100800 */
[----:B------:R-:W4:Y:S01]  /*f3f0*/  LDL R25, [R1+0x4b4] ;  /* 0x0004b40001197983 */ /* 0x000f220000100800 */
[----:B---3--:R-:W-:-:S05]  /*f400*/  @!P0 IMAD.MOV.U32 R3, RZ, RZ, R27 ;  /* 0x000000ffff038224 */ /* 0x008fca00078e001b */
[----:B------:R0:W3:Y:S02]  /*f410*/  @!P0 LDG.E.U8 R22, desc[UR16][R2.64] ;  /* 0x0000001002168981 */ /* 0x0000e4000c1e1100 */
[----:B0-----:R-:W-:Y:S02]  /*f420*/  @!P0 IMAD.MOV.U32 R2, RZ, RZ, R13 ;  /* 0x000000ffff028224 */ /* 0x001fe400078e000d */
[----:B--2---:R-:W-:Y:S01]  /*f430*/  @!P0 IMAD.MOV.U32 R3, RZ, RZ, R24 ;  /* 0x000000ffff038224 */ /* 0x004fe200078e0018 */
[----:B------:R-:W2:Y:S04]  /*f440*/  LDL R13, [R1+0x4d4] ;  /* 0x0004d400010d7983 */ /* 0x000ea80000100800 */
[----:B------:R0:W3:Y:S02]  /*f450*/  @!P0 LDG.E.U8 R153, desc[UR16][R2.64] ;  /* 0x0000001002998981 */ /* 0x0000e4000c1e1100 */
[----:B0-----:R-:W-:-:S02]  /*f460*/  @!P0 IMAD.MOV.U32 R2, RZ, RZ, R252 ;  /* 0x000000ffff028224 */ /* 0x001fc400078e00fc */
[----:B------:R-:W-:Y:S01]  /*f470*/  @!P0 IMAD.MOV.U32 R3, RZ, RZ, R251 ;  /* 0x000000ffff038224 */ /* 0x000fe200078e00fb */
[----:B------:R0:W-:Y:S04]  /*f480*/  STL [R1+0x7c8], R252 ;  /* 0x0007c8fc01007387 */ /* 0x0001e80000100800 */
[----:B------:R1:W3:Y:S01]  /*f490*/  @!P0 LDG.E.U8 R154, desc[UR16][R2.64] ;  /* 0x00000010029a8981 */ /* 0x0002e2000c1e1100 */
[----:B------:R-:W-:-:S03]  /*f4a0*/  PRMT R157, RZ, 0x7610, R157 ;  /* 0x00007610ff9d7816 */ /* 0x000fc6000000009d */
[----:B0-----:R-:W3:Y:S01]  /*f4b0*/  LDL.LU R252, [R1+0x294] ;  /* 0x0002940001fc7983 */ /* 0x001ee20000300800 */
[----:B-1----:R-:W-:Y:S02]  /*f4c0*/  @!P0 IMAD.MOV.U32 R2, RZ, RZ, R244 ;  /* 0x000000ffff028224 */ /* 0x002fe400078e00f4 */
[----:B------:R-:W-:Y:S01]  /*f4d0*/  @!P0 IMAD.MOV.U32 R3, RZ, RZ, R243 ;  /* 0x000000ffff038224 */ /* 0x000fe200078e00f3 */
[----:B------:R0:W-:Y:S04]  /*f4e0*/  STL [R1+0x7c4], R251 ;  /* 0x0007c4fb01007387 */ /* 0x0001e80000100800 */
[----:B------:R1:W3:Y:S04]  /*f4f0*/  @!P0 LDG.E.U8 R155, desc[UR16][R2.64] ;  /* 0x00000010029b8981 */ /* 0x0002e8000c1e1100 */
[----:B0-----:R-:W3:Y:S01]  /*f500*/  LDL.LU R251, [R1+0x28c] ;  /* 0x00028c0001fb7983 */ /* 0x001ee20000300800 */
[----:B-1----:R-:W-:-:S03]  /*f510*/  @!P0 IMAD.MOV.U32 R2, RZ, RZ, R236 ;  /* 0x000000ffff028224 */ /* 0x002fc600078e00ec */
[----:B------:R0:W-:Y:S01]  /*f520*/  STL [R1+0x7d0], R244 ;  /* 0x0007d0f401007387 */ /* 0x0001e20000100800 */
[----:B------:R-:W-:-:S05]  /*f530*/  @!P0 IMAD.MOV.U32 R3, RZ, RZ, R235 ;  /* 0x000000ffff038224 */ /* 0x000fca00078e00eb */
[----:B------:R4:W3:Y:S04]  /*f540*/  @!P0 LDG.E.U8 R157, desc[UR16][R2.64] ;  /* 0x00000010029d8981 */ /* 0x0008e8000c1e1100 */
[----:B0-----:R-:W3:Y:S04]  /*f550*/  LDL.LU R244, [R1+0x2c8] ;  /* 0x0002c80001f47983 */ /* 0x001ee80000300800 */
[----:B------:R-:W-:Y:S04]  /*f560*/  STL [R1+0x7cc], R243 ;  /* 0x0007ccf301007387 */ /* 0x000fe80000100800 */
[----:B------:R0:W-:Y:S04]  /*f570*/  STL [R1+0x7d8], R236 ;  /* 0x0007d8ec01007387 */ /* 0x0001e80000100800 */
[----:B0-----:R-:W3:Y:S04]  /*f580*/  LDL.LU R236, [R1+0x2d0] ;  /* 0x0002d00001ec7983 */ /* 0x001ee80000300800 */
[----:B------:R-:W-:Y:S01]  /*f590*/  STL [R1+0x7d4], R235 ;  /* 0x0007d4eb01007387 */ /* 0x000fe20000100800 */
[----:B------:R-:W-:-:S02]  /*f5a0*/  PRMT R158, RZ, 0x7610, R158 ;  /* 0x00007610ff9e7816 */ /* 0x000fc4000000009e */
[----:B------:R-:W-:Y:S01]  /*f5b0*/  PRMT R159, RZ, 0x7610, R159 ;  /* 0x00007610ff9f7816 */ /* 0x000fe2000000009f */
[----:B------:R-:W3:Y:S01]  /*f5c0*/  LDL R42, [R1+0x3f0] ;  /* 0x0003f000012a7983 */ /* 0x000ee20000100800 */
[----:B------:R-:W-:Y:S02]  /*f5d0*/  PRMT R160, RZ, 0x7610, R160 ;  /* 0x00007610ffa07816 */ /* 0x000fe400000000a0 */
[----:B------:R-:W-:Y:S01]  /*f5e0*/  PRMT R161, RZ, 0x7610, R161 ;  /* 0x00007610ffa17816 */ /* 0x000fe200000000a1 */
[----:B------:R-:W3:Y:S01]  /*f5f0*/  LDL R41, [R1+0x3f4] ;  /* 0x0003f40001297983 */ /* 0x000ee20000100800 */
[----:B----4-:R-:W-:-:S03]  /*f600*/  @!P0 IMAD.MOV.U32 R2, RZ, RZ, R26 ;  /* 0x000000ffff028224 */ /* 0x010fc600078e001a */
[----:B------:R-:W4:Y:S01]  /*f610*/  LDL R26, [R1+0x494] ;  /* 0x00049400011a7983 */ /* 0x000f220000100800 */
[----:B------:R-:W-:-:S03]  /*f620*/  @!P0 IMAD.MOV.U32 R3, RZ, RZ, R34 ;  /* 0x000000ffff038224 */ /* 0x000fc600078e0022 */
[----:B------:R-:W3:Y:S04]  /*f630*/  LDL R34, [R1+0x490] ;  /* 0x0004900001227983 */ /* 0x000ee80000100800 */
[----:B------:R0:W3:Y:S02]  /*f640*/  @!P0 LDG.E.U8 R158, desc[UR16][R2.64] ;  /* 0x00000010029e8981 */ /* 0x0000e4000c1e1100 */
[----:B0-----:R-:W-:Y:S02]  /*f650*/  @!P0 IMAD.MOV.U32 R2, RZ, RZ, R39 ;  /* 0x000000ffff028224 */ /* 0x001fe400078e0027 */
[----:B------:R-:W-:Y:S01]  /*f660*/  @!P0 IMAD.MOV.U32 R3, RZ, RZ, R40 ;  /* 0x000000ffff038224 */ /* 0x000fe200078e0028 */
[----:B------:R-:W-:Y:S01]  /*f670*/  PRMT R162, RZ, 0x7610, R162 ;  /* 0x00007610ffa27816 */ /* 0x000fe200000000a2 */
[----:B------:R-:W3:Y:S04]  /*f680*/  LDL R40, [R1+0x3d0] ;  /* 0x0003d00001287983 */ /* 0x000ee80000100800 */
[----:B------:R0:W3:Y:S01]  /*f690*/  @!P0 LDG.E.U8 R159, desc[UR16][R2.64] ;  /* 0x00000010029f8981 */ /* 0x0000e2000c1e1100 */
[----:B------:R-:W-:-:S02]  /*f6a0*/  PRMT R163, RZ, 0x7610, R163 ;  /* 0x00007610ffa37816 */ /* 0x000fc400000000a3 */
[----:B------:R-:W-:Y:S01]  /*f6b0*/  PRMT R164, RZ, 0x7610, R164 ;  /* 0x00007610ffa47816 */ /* 0x000fe200000000a4 */
[----:B------:R-:W3:Y:S01]  /*f6c0*/  LDL R39, [R1+0x3b0] ;  /* 0x0003b00001277983 */ /* 0x000ee20000100800 */
[----:B0-----:R-:W-:-:S03]  /*f6d0*/  @!P0 IMAD.MOV.U32 R3, RZ, RZ, R33 ;  /* 0x000000ffff038224 */ /* 0x001fc600078e0021 */
[----:B------:R-:W3:Y:S01]  /*f6e0*/  LDL R33, [R1+0x470] ;  /* 0x0004700001217983 */ /* 0x000ee20000100800 */
[----:B------:R-:W-:-:S03]  /*f6f0*/  @!P0 IMAD.MOV.U32 R2, RZ, RZ, R14 ;  /* 0x000000ffff028224 */ /* 0x000fc600078e000e */
[----:B------:R-:W3:Y:S04]  /*f700*/  LDL R14, [R1+0x474] ;  /* 0x00047400010e7983 */ /* 0x000ee80000100800 */
[----:B------:R0:W3:Y:S02]  /*f710*/  @!P0 LDG.E.U8 R160, desc[UR16][R2.64] ;  /* 0x0000001002a08981 */ /* 0x0000e4000c1e1100 */
[----:B0-----:R-:W-:Y:S02]  /*f720*/  @!P0 IMAD.MOV.U32 R2, RZ, RZ, R31 ;  /* 0x000000ffff028224 */ /* 0x001fe400078e001f */
[----:B------:R-:W-:Y:S01]  /*f730*/  @!P0 IMAD.MOV.U32 R3, RZ, RZ, R32 ;  /* 0x000000ffff038224 */ /* 0x000fe200078e0020 */
[----:B------:R-:W3:Y:S04]  /*f740*/  LDL R31, [R1+0x454] ;  /* 0x00045400011f7983 */ /* 0x000ee80000100800 */
[----:B------:R0:W3:Y:S04]  /*f750*/  @!P0 LDG.E.U8 R161, desc[UR16][R2.64] ;  /* 0x0000001002a18981 */ /* 0x0000e8000c1e1100 */
[----:B------:R-:W3:Y:S01]  /*f760*/  LDL R32, [R1+0x450] ;  /* 0x0004500001207983 */ /* 0x000ee20000100800 */
[----:B0-----:R-:W-:-:S02]  /*f770*/  @!P0 IMAD.MOV.U32 R2, RZ, RZ, R37 ;  /* 0x000000ffff028224 */ /* 0x001fc400078e0025 */
[----:B------:R-:W-:Y:S01]  /*f780*/  @!P0 IMAD.MOV.U32 R3, RZ, RZ, R38 ;  /* 0x000000ffff038224 */ /* 0x000fe200078e0026 */
[----:B------:R-:W-:Y:S01]  /*f790*/  PRMT R184, RZ, 0x7610, R184 ;  /* 0x00007610ffb87816 */ /* 0x000fe200000000b8 */
[----:B------:R-:W3:Y:S04]  /*f7a0*/  LDL R38, [R1+0x3b4] ;  /* 0x0003b40001267983 */ /* 0x000ee80000100800 */
[----:B------:R0:W3:Y:S01]  /*f7b0*/  @!P0 LDG.E.U8 R162, desc[UR16][R2.64] ;  /* 0x0000001002a28981 */ /* 0x0000e2000c1e1100 */
[----:B------:R-:W-:-:S03]  /*f7c0*/  PRMT R186, RZ, 0x7610, R186 ;  /* 0x00007610ffba7816 */ /* 0x000fc600000000ba */
[----:B------:R-:W3:Y:S01]  /*f7d0*/  LDL R37, [R1+0x390] ;  /* 0x0003900001257983 */ /* 0x000ee20000100800 */
[----:B0-----:R-:W-:Y:S02]  /*f7e0*/  @!P0 IMAD.MOV.U32 R2, RZ, RZ, R35 ;  /* 0x000000ffff028224 */ /* 0x001fe400078e0023 */
[----:B------:R-:W-:Y:S01]  /*f7f0*/  @!P0 IMAD.MOV.U32 R3, RZ, RZ, R36 ;  /* 0x000000ffff038224 */ /* 0x000fe200078e0024 */
[----:B------:R-:W-:Y:S01]  /*f800*/  PRMT R187, RZ, 0x7610, R187 ;  /* 0x00007610ffbb7816 */ /* 0x000fe200000000bb */
[----:B------:R-:W3:Y:S04]  /*f810*/  LDL R36, [R1+0x370] ;  /* 0x0003700001247983 */ /* 0x000ee80000100800 */
[----:B------:R2:W3:Y:S04]  /*f820*/  @!P0 LDG.E.U8 R163, desc[UR16][R2.64] ;  /* 0x0000001002a38981 */ /* 0x0004e8000c1e1100 */
[----:B------:R-:W3:Y:S01]  /*f830*/  LDL R35, [R1+0x374] ;  /* 0x0003740001237983 */ /* 0x000ee20000100800 */
[----:B--2---:R-:W-:-:S02]  /*f840*/  @!P0 IMAD.MOV.U32 R2, RZ, RZ, R13 ;  /* 0x000000ffff028224 */ /* 0x004fc400078e000d */
[----:B------:R-:W-:Y:S01]  /*f850*/  @!P0 IMAD.MOV.U32 R3, RZ, RZ, R29 ;  /* 0x000000ffff038224 */ /* 0x000fe200078e001d */
[----:B------:R-:W2:Y:S04]  /*f860*/  LDL R13, [R1+0x434] ;  /* 0x00043400010d7983 */ /* 0x000ea80000100800 */
[----:B------:R-:W2:Y:S04]  /*f870*/  LDL R29, [R1+0x430] ;  /* 0x00043000011d7983 */ /* 0x000ea80000100800 */
[----:B------:R0:W2:Y:S02]  /*f880*/  @!P0 LDG.E.U8 R164, desc[UR16][R2.64] ;  /* 0x0000001002a48981 */ /* 0x0000a4000c1e1100 */
[----:B0-----:R-:W-:-:S02]  /*f890*/  @!P0 IMAD.MOV.U32 R2, RZ, RZ, R25 ;  /* 0x000000ffff028224 */ /* 0x001fc400078e0019 */
[----:B------:R-:W-:Y:S01]  /*f8a0*/  @!P0 IMAD.MOV.U32 R3, RZ, RZ, R28 ;  /* 0x000000ffff038224 */ /* 0x000fe200078e001c */
[----:B------:R-:W2:Y:S04]  /*f8b0*/  LDL R25, [R1+0x414] ;  /* 0x0004140001197983 */ /* 0x000ea80000100800 */
[----:B------:R-:W2:Y:S04]  /*f8c0*/  LDL R28, [R1+0x410] ;  /* 0x00041000011c7983 */ /* 0x000ea80000100800 */
[----:B------:R4:W2:Y:S02]  /*f8d0*/  @!P0 LDG.E.U8 R184, desc[UR16][R2.64] ;  /* 0x0000001002b88981 */ /* 0x0008a4000c1e1100 */
[----:B----4-:R-:W-:-:S02]  /*f8e0*/  @!P0 IMAD.MOV.U32 R2, RZ, RZ, R26 ;  /* 0x000000ffff028224 */ /* 0x010fc400078e001a */
[----:B------:R-:W4:Y:S01]  /*f8f0*/  LDL R26, [R1+0x3d4] ;  /* 0x0003d400011a7983 */ /* 0x000f220000100800 */
[----:B---3--:R-:W-:Y:S01]  /*f900*/  @!P0 IMAD.MOV.U32 R3, RZ, RZ, R34 ;  /* 0x000000ffff038224 */ /* 0x008fe200078e0022 */
[----:B------:R-:W-:Y:S02]  /*f910*/  PRMT R188, RZ, 0x7610, R188 ;  /* 0x00007610ffbc7816 */ /* 0x000fe400000000bc */
[----:B------:R-:W3:Y:S04]  /*f920*/  LDL R34, [R1+0x350] ;  /* 0x0003500001227983 */ /* 0x000ee80000100800 */
[----:B------:R0:W3:Y:S01]  /*f930*/  @!P0 LDG.E.U8 R186, desc[UR16][R2.64] ;  /* 0x0000001002ba8981 */ /* 0x0000e2000c1e1100 */
[----:B------:R-:W-:Y:S02]  /*f940*/  PRMT R190, RZ, 0x7610, R190 ;  /* 0x00007610ffbe7816 */ /* 0x000fe400000000be */
[----:B------:R-:W-:-:S02]  /*f950*/  PRMT R191, RZ, 0x7610, R191 ;  /* 0x00007610ffbf7816 */ /* 0x000fc400000000bf */
[----:B------:R-:W-:Y:S01]  /*f960*/  PRMT R192, RZ, 0x7610, R192 ;  /* 0x00007610ffc07816 */ /* 0x000fe200000000c0 */
[----:B0-----:R-:W-:Y:S02]  /*f970*/  @!P0 IMAD.MOV.U32 R3, RZ, RZ, R33 ;  /* 0x000000ffff038224 */ /* 0x001fe400078e0021 */
[----:B------:R-:W3:Y:S01]  /*f980*/  LDL R33, [R1+0x354] ;  /* 0x0003540001217983 */ /* 0x000ee20000100800 */
[----:B------:R-:W-:-:S03]  /*f990*/  @!P0 IMAD.MOV.U32 R2, RZ, RZ, R14 ;  /* 0x000000ffff028224 */ /* 0x000fc600078e000e */
[----:B------:R-:W3:Y:S04]  /*f9a0*/  LDL R14, [R1+0x394] ;  /* 0x00039400010e7983 */ /* 0x000ee80000100800 */
[----:B------:R0:W3:Y:S02]  /*f9b0*/  @!P0 LDG.E.U8 R187, desc[UR16][R2.64] ;  /* 0x0000001002bb8981 */ /* 0x0000e4000c1e1100 */
[----:B0-----:R-:W-:Y:S02]  /*f9c0*/  @!P0 IMAD.MOV.U32 R2, RZ, RZ, R31 ;  /* 0x000000ffff028224 */ /* 0x001fe400078e001f */
[----:B------:R-:W3:Y:S01]  /*f9d0*/  LDL R31, [R1+0x334] ;  /* 0x00033400011f7983 */ /* 0x000ee20000100800 */
[----:B------:R-:W-:-:S03]  /*f9e0*/  @!P0 IMAD.MOV.U32 R3, RZ, RZ, R32 ;  /* 0x000000ffff038224 */ /* 0x000fc600078e0020 */
[----:B------:R-:W3:Y:S04]  /*f9f0*/  LDL R32, [R1+0x330] ;  /* 0x0003300001207983 */ /* 0x000ee80000100800 */
[----:B------:R2:W3:Y:S02]  /*fa00*/  @!P0 LDG.E.U8 R188, desc[UR16][R2.64] ;  /* 0x0000001002bc8981 */ /* 0x0004e4000c1e1100 */
[----:B--2---:R-:W-:Y:S02]  /*fa10*/  @!P0 IMAD.MOV.U32 R2, RZ, RZ, R13 ;  /* 0x000000ffff028224 */ /* 0x004fe400078e000d */
[----:B------:R-:W2:Y:S01]  /*fa20*/  LDL R13, [R1+0x314] ;  /* 0x00031400010d7983 */ /* 0x000ea20000100800 */
[----:B------:R-:W-:-:S03]  /*fa30*/  @!P0 IMAD.MOV.U32 R3, RZ, RZ, R29 ;  /* 0x000000ffff038224 */ /* 0x000fc600078e001d */
[----:B------:R-:W2:Y:S04]  /*fa40*/  LDL R29, [R1+0x310] ;  /* 0x00031000011d7983 */ /* 0x000ea80000100800 */
[----:B------:R0:W2:Y:S02]  /*fa50*/  @!P0 LDG.E.U8 R190, desc[UR16][R2.64] ;  /* 0x0000001002be8981 */ /* 0x0000a4000c1e1100 */
[----:B0-----:R-:W-:Y:S02]  /*fa60*/  @!P0 IMAD.MOV.U32 R2, RZ, RZ, R25 ;  /* 0x000000ffff028224 */ /* 0x001fe400078e0019 */
[----:B------:R-:W2:Y:S01]  /*fa70*/  LDL R25, [R1+0x2f4] ;  /* 0x0002f40001197983 */ /* 0x000ea20000100800 */
[----:B------:R-:W-:-:S03]  /*fa80*/  @!P0 IMAD.MOV.U32 R3, RZ, RZ, R28 ;  /* 0x000000ffff038224 */ /* 0x000fc600078e001c */
[----:B------:R-:W2:Y:S04]  /*fa90*/  LDL R28, [R1+0x2f0] ;  /* 0x0002f000011c7983 */ /* 0x000ea80000100800 */
[----:B------:R0:W2:Y:S02]  /*faa0*/  @!P0 LDG.E.U8 R191, desc[UR16][R2.64] ;  /* 0x0000001002bf8981 */ /* 0x0000a4000c1e1100 */
[----:B0-----:R-:W-:Y:S02]  /*fab0*/  @!P0 IMAD.MOV.U32 R2, RZ, RZ, R41 ;  /* 0x000000ffff028224 */ /* 0x001fe400078e0029 */
[----:B------:R-:W-:-:S05]  /*fac0*/  @!P0 IMAD.MOV.U32 R3, RZ, RZ, R42 ;  /* 0x000000ffff038224 */ /* 0x000fca00078e002a */
[----:B------:R4:W2:Y:S02]  /*fad0*/  @!P0 LDG.E.U8 R192, desc[UR16][R2.64] ;  /* 0x0000001002c08981 */ /* 0x0008a4000c1e1100 */
[----:B----4-:R-:W-:Y:S02]  /*fae0*/  @!P0 IMAD.MOV.U32 R2, RZ, RZ, R26 ;  /* 0x000000ffff028224 */ /* 0x010fe400078e001a */
[----:B------:R-:W4:Y:S01]  /*faf0*/  LDL R26, [R1+0x2d4] ;  /* 0x0002d400011a7983 */ /* 0x000f220000100800 */
[----:B------:R-:W-:Y:S01]  /*fb00*/  PRMT R193, RZ, 0x7610, R193 ;  /* 0x00007610ffc17816 */ /* 0x000fe200000000c1 */
        /* <DEDUP_REMOVED lines=8> */
[----:B0-----:R-:W-:Y:S01]  /*fb90*/  @!P0 IMAD.MOV.U32 R3, RZ, RZ, R37 ;  /* 0x000000ffff038224 */ /* 0x001fe200078e0025 */
[----:B------:R-:W-:Y:S01]  /*fba0*/  PRMT R202, RZ, 0x7610, R202 ;  /* 0x00007610ffca7816 */ /* 0x000fe200000000ca */
[----:B---3--:R-:W-:Y:S01]  /*fbb0*/  @!P0 IMAD.MOV.U32 R2, RZ, RZ, R14 ;  /* 0x000000ffff028224 */ /* 0x008fe200078e000e */
[----:B------:R-:W-:Y:S01]  /*fbc0*/  PRMT R203, RZ, 0x7610, R203 ;  /* 0x00007610ffcb7816 */ /* 0x000fe200000000cb */
[----:B------:R-:W3:Y:S04]  /*fbd0*/  LDL R14, [R1+0x2b4] ;  /* 0x0002b400010e7983 */ /* 0x000ee80000100800 */
[----:B------:R0:W3:Y:S02]  /*fbe0*/  @!P0 LDG.E.U8 R196, desc[UR16][R2.64] ;  /* 0x0000001002c48981 */ /* 0x0000e4000c1e1100 */
[----:B0-----:R-:W-:-:S02]  /*fbf0*/  @!P0 IMAD.MOV.U32 R2, RZ, RZ, R35 ;  /* 0x000000ffff028224 */ /* 0x001fc400078e0023 */
[----:B------:R-:W-:-:S05]  /*fc00*/  @!P0 IMAD.MOV.U32 R3, RZ, RZ, R36 ;  /* 0x000000ffff038224 */ /* 0x000fca00078e0024 */
[----:B------:R0:W3:Y:S02]  /*fc10*/  @!P0 LDG.E.U8 R197, desc[UR16][R2.64] ;  /* 0x0000001002c58981 */ /* 0x0000e4000c1e1100 */
[----:B0-----:R-:W-:Y:S02]  /*fc20*/  @!P0 IMAD.MOV.U32 R2, RZ, RZ, R33 ;  /* 0x000000ffff028224 */ /* 0x001fe400078e0021 */
[----:B------:R-:W-:-:S05]  /*fc30*/  @!P0 IMAD.MOV.U32 R3, RZ, RZ, R34 ;  /* 0x000000ffff038224 */ /* 0x000fca00078e0022 */
[----:B------:R0:W3:Y:S01]  /*fc40*/  @!P0 LDG.E.U8 R202, desc[UR16][R2.64] ;  /* 0x0000001002ca8981 */ /* 0x0000e2000c1e1100 */
[----:B------:R-:W-:Y:S01]  /*fc50*/  PRMT R204, RZ, 0x7610, R204 ;  /* 0x00007610ffcc7816 */ /* 0x000fe200000000cc */
[----:B0-----:R-:W-:Y:S02]  /*fc60*/  @!P0 IMAD.MOV.U32 R2, RZ, RZ, R31 ;  /* 0x000000ffff028224 */ /* 0x001fe400078e001f */
[----:B------:R-:W-:-:S05]  /*fc70*/  @!P0 IMAD.MOV.U32 R3, RZ, RZ, R32 ;  /* 0x000000ffff038224 */ /* 0x000fca00078e0020 */
[----:B------:R2:W3:Y:S01]  /*fc80*/  @!P0 LDG.E.U8 R203, desc[UR16][R2.64] ;  /* 0x0000001002cb8981 */ /* 0x0004e2000c1e1100 */
[----:B------:R-:W-:Y:S01]  /*fc90*/  PRMT R206, RZ, 0x7610, R206 ;  /* 0x00007610ffce7816 */ /* 0x000fe200000000ce */
[----:B--2---:R-:W-:Y:S01]  /*fca0*/  @!P0 IMAD.MOV.U32 R2, RZ, RZ, R13 ;  /* 0x000000ffff028224 */ /* 0x004fe200078e000d */
[----:B------:R-:W-:Y:S01]  /*fcb0*/  PRMT R207, RZ, 0x7610, R207 ;  /* 0x00007610ffcf7816 */ /* 0x000fe200000000cf */
[----:B------:R-:W2:Y:S01]  /*fcc0*/  LDL R13, [R1+0x250] ;  /* 0x00025000010d7983 */ /* 0x000ea20000100800 */
[----:B------:R-:W-:-:S03]  /*fcd0*/  @!P0 IMAD.MOV.U32 R3, RZ, RZ, R29 ;  /* 0x000000ffff038224 */ /* 0x000fc600078e001d */
[----:B------:R-:W2:Y:S04]  /*fce0*/  LDL.LU R225, [R1+0x290] ;  /* 0x0002900001e17983 */ /* 0x000ea80000300800 */
[----:B------:R0:W2:Y:S04]  /*fcf0*/  @!P0 LDG.E.U8 R204, desc[UR16][R2.64] ;  /* 0x0000001002cc8981 */ /* 0x0000a8000c1e1100 */
[----:B------:R-:W2:Y:S01]  /*fd00*/  LDL.LU R29, [R1+0x210] ;  /* 0x00021000011d7983 */ /* 0x000ea20000300800 */
[----:B0-----:R-:W-:Y:S02]  /*fd10*/  @!P0 IMAD.MOV.U32 R2, RZ, RZ, R25 ;  /* 0x000000ffff028224 */ /* 0x001fe400078e0019 */
[----:B------:R-:W-:-:S02]  /*fd20*/  @!P0 IMAD.MOV.U32 R3, RZ, RZ, R28 ;  /* 0x000000ffff038224 */ /* 0x000fc400078e001c */
[----:B------:R-:W2:Y:S04]  /*fd30*/  LDL.LU R28, [R1+0x214] ;  /* 0x00021400011c7983 */ /* 0x000ea80000300800 */
[----:B------:R0:W2:Y:S04]  /*fd40*/  @!P0 LDG.E.U8 R206, desc[UR16][R2.64] ;  /* 0x0000001002ce8981 */ /* 0x0000a8000c1e1100 */
[----:B------:R-:W2:Y:S04]  /*fd50*/  LDL.LU R25, [R1+0x230] ;  /* 0x0002300001197983 */ /* 0x000ea80000300800 */
[----:B------:R-:W2:Y:S01]  /*fd60*/  LDL.LU R246, [R1+0x270] ;  /* 0x0002700001f67983 */ /* 0x000ea20000300800 */
[----:B0-----:R-:W-:-:S03]  /*fd70*/  @!P0 IMAD.MOV.U32 R3, RZ, RZ, R236 ;  /* 0x000000ffff038224 */ /* 0x001fc600078e00ec */
[----:B------:R-:W2:Y:S04]  /*fd80*/  LDL.LU R224, [R1+0x274] ;  /* 0x0002740001e07983 */ /* 0x000ea80000300800 */
[----:B------:R-:W2:Y:S01]  /*fd90*/  LDL.LU R156, [R1+0x254] ;  /* 0x00025400019c7983 */ /* 0x000ea20000300800 */
[----:B----4-:R-:W-:-:S05]  /*fda0*/  @!P0 IMAD.MOV.U32 R2, RZ, RZ, R26 ;  /* 0x000000ffff028224 */ /* 0x010fca00078e001a */
[----:B------:R0:W4:Y:S04]  /*fdb0*/  @!P0 LDG.E.U8 R207, desc[UR16][R2.64] ;  /* 0x0000001002cf8981 */ /* 0x000128000c1e1100 */
[----:B------:R1:W-:Y:S04]  /*fdc0*/  STL [R1+0x7dc], R236 ;  /* 0x0007dcec01007387 */ /* 0x0003e80000100800 */
[----:B-1----:R-:W4:Y:S01]  /*fdd0*/  LDL.LU R236, [R1+0x2ac] ;  /* 0x0002ac0001ec7983 */ /* 0x002f220000300800 */
[----:B------:R-:W-:Y:S01]  /*fde0*/  PRMT R208, RZ, 0x7610, R208 ;  /* 0x00007610ffd07816 */ /* 0x000fe200000000d0 */
[----:B0-----:R-:W-:Y:S01]  /*fdf0*/  @!P0 IMAD.MOV.U32 R3, RZ, RZ, R230 ;  /* 0x000000ffff038224 */ /* 0x001fe200078e00e6 */
[----:B------:R-:W-:-:S02]  /*fe00*/  PRMT R210, RZ, 0x7610, R210 ;  /* 0x00007610ffd27816 */ /* 0x000fc400000000d2 */
[----:B------:R-:W-:Y:S01]  /*fe10*/  PRMT R211, RZ, 0x7610, R211 ;  /* 0x00007610ffd37816 */ /* 0x000fe200000000d3 */
[----:B---3--:R-:W-:-:S05]  /*fe20*/  @!P0 IMAD.MOV.U32 R2, RZ, RZ, R14 ;  /* 0x000000ffff028224 */ /* 0x008fca00078e000e */
[----:B------:R0:W3:Y:S02]  /*fe30*/  @!P0 LDG.E.U8 R208, desc[UR16][R2.64] ;  /* 0x0000001002d08981 */ /* 0x0000e4000c1e1100 */
[----:B0-----:R-:W-:Y:S02]  /*fe40*/  @!P0 IMAD.MOV.U32 R2, RZ, RZ, R252 ;  /* 0x000000ffff028224 */ /* 0x001fe400078e00fc */
[----:B--2---:R-:W-:-:S05]  /*fe50*/  @!P0 IMAD.MOV.U32 R3, RZ, RZ, R225 ;  /* 0x000000ffff038224 */ /* 0x004fca00078e00e1 */
[----:B------:R0:W2:Y:S02]  /*fe60*/  @!P0 LDG.E.U8 R210, desc[UR16][R2.64] ;  /* 0x0000001002d28981 */ /* 0x0000a4000c1e1100 */
[----:B0-----:R-:W-:Y:S02]  /*fe70*/  @!P0 IMAD.MOV.U32 R3, RZ, RZ, R246 ;  /* 0x000000ffff038224 */ /* 0x001fe400078e00f6 */
[----:B------:R-:W-:-:S05]  /*fe80*/  @!P0 IMAD.MOV.U32 R2, RZ, RZ, R224 ;  /* 0x000000ffff028224 */ /* 0x000fca00078e00e0 */
[----:B------:R0:W2:Y:S02]  /*fe90*/  @!P0 LDG.E.U8 R211, desc[UR16][R2.64] ;  /* 0x0000001002d38981 */ /* 0x0000a4000c1e1100 */
[----:B0-----:R-:W-:Y:S02]  /*fea0*/  @!P0 IMAD.MOV.U32 R3, RZ, RZ, R13 ;  /* 0x000000ffff038224 */ /* 0x001fe400078e000d */
[----:B----4-:R-:W-:Y:S04]  /*feb0*/  STL [R1+0xae4], R207 ;  /* 0x000ae4cf01007387 */ /* 0x010fe80000100800 */
[----:B------:R-:W4:Y:S04]  /*fec0*/  LDL.LU R226, [R1+0x234] ;  /* 0x0002340001e27983 */ /* 0x000f280000300800 */
[----:B------:R-:W-:Y:S04]  /*fed0*/  STL [R1+0x7e0], R230 ;  /* 0x0007e0e601007387 */ /* 0x000fe80000100800 */
[----:B------:R0:W-:Y:S04]  /*fee0*/  STL [R1+0x7e4], R252 ;  /* 0x0007e4fc01007387 */ /* 0x0001e80000100800 */
[----:B0-----:R-:W3:Y:S04]  /*fef0*/  LDL.LU R252, [R1+0x2e8] ;  /* 0x0002e80001fc7983 */ /* 0x001ee80000300800 */
[----:B------:R-:W2:Y:S04]  /*ff00*/  LDL R26, [R1+0x784] ;  /* 0x00078400011a7983 */ /* 0x000ea80000100800 */
[----:B------:R-:W3:Y:S04]  /*ff10*/  LDL R14, [R1+0x788] ;  /* 0x00078800010e7983 */ /* 0x000ee80000100800 */
[----:B------:R-:W2:Y:S01]  /*ff20*/  LDL R13, [R1+0x56c] ;  /* 0x00056c00010d7983 */ /* 0x000ea20000100800 */
[----:B------:R-:W-:Y:S01]  /*ff30*/  PRMT R217, RZ, 0x7610, R217 ;  /* 0x00007610ffd97816 */ /* 0x000fe200000000d9 */
[----:B------:R-:W-:Y:S01]  /*ff40*/  @!P0 IMAD.MOV.U32 R2, RZ, RZ, R156 ;  /* 0x000000ffff028224 */ /* 0x000fe200078e009c */
[----:B------:R-:W-:Y:S01]  /*ff50*/  PRMT R216, RZ, 0x7610, R216 ;  /* 0x00007610ffd87816 */ /* 0x000fe200000000d8 */
[----:B------:R-:W2:Y:S04]  /*ff60*/  LDL R38, [R1+0x568] ;  /* 0x0005680001267983 */ /* 0x000ea80000100800 */
[----:B------:R0:W2:Y:S01]  /*ff70*/  @!P0 LDG.E.U8 R217, desc[UR16][R2.64] ;  /* 0x0000001002d98981 */ /* 0x0000a2000c1e1100 */
[----:B------:R-:W-:-:S03]  /*ff80*/  PRMT R215, RZ, 0x7610, R215 ;  /* 0x00007610ffd77816 */ /* 0x000fc600000000d7 */
[----:B------:R-:W2:Y:S04]  /*ff90*/  LDL R37, [R1+0x548] ;  /* 0x0005480001257983 */ /* 0x000ea80000100800 */
[----:B------:R-:W2:Y:S01]  /*ffa0*/  LDL R36, [R1+0x54c] ;  /* 0x00054c0001247983 */ /* 0x000ea20000100800 */
[----:B0-----:R-:W-:Y:S01]  /*ffb0*/  @!P0 IMAD.MOV.U32 R3, RZ, RZ, R25 ;  /* 0x000000ffff038224 */ /* 0x001fe200078e0019 */
[----:B------:R-:W-:Y:S02]  /*ffc0*/  PRMT R214, RZ, 0x7610, R214 ;  /* 0x00007610ffd67816 */ /* 0x000fe400000000d6 */
[----:B------:R-:W2:Y:S04]  /*ffd0*/  LDL R35, [R1+0x528] ;  /* 0x0005280001237983 */ /* 0x000ea80000100800 */
[----:B------:R-:W2:Y:S01]  /*ffe0*/  LDL R34, [R1+0x52c] ;  /* 0x00052c0001227983 */ /* 0x000ea20000100800 */
[----:B------:R-:W-:-:S03]  /*fff0*/  PRMT R213, RZ, 0x7610, R213 ;  /* 0x00007610ffd57816 */ /* 0x000fc600000000d5 */
[----:B------:R-:W2:Y:S04]  /*10000*/  LDL R33, [R1+0x508] ;  /* 0x0005080001217983 */ /* 0x000ea80000100800 */
[----:B------:R-:W2:Y:S01]  /*10010*/  LDL R31, [R1+0x50c] ;  /* 0x00050c00011f7983 */ /* 0x000ea20000100800 */
[----:B------:R-:W-:-:S03]  /*10020*/  PRMT R212, RZ, 0x7610, R212 ;  /* 0x00007610ffd47816 */ /* 0x000fc600000000d4 */
[----:B------:R-:W2:Y:S04]  /*10030*/  LDL R40, [R1+0x4e8] ;  /* 0x0004e80001287983 */ /* 0x000ea80000100800 */
[----:B------:R-:W2:Y:S04]  /*10040*/  LDL R39, [R1+0x4ec] ;  /* 0x0004ec0001277983 */ /* 0x000ea80000100800 */
[----:B------:R0:W-:Y:S01]  /*10050*/  STL [R1+0x7ec], R250 ;  /* 0x0007ecfa01007387 */ /* 0x0001e20000100800 */
[----:B------:R-:W-:Y:S01]  /*10060*/  PRMT R222, RZ, 0x7610, R222 ;  /* 0x00007610ffde7816 */ /* 0x000fe200000000de */
[----:B----4-:R-:W-:-:S05]  /*10070*/  @!P0 IMAD.MOV.U32 R2, RZ, RZ, R226 ;  /* 0x000000ffff028224 */ /* 0x010fca00078e00e2 */
[----:B------:R1:W4:Y:S02]  /*10080*/  @!P0 LDG.E.U8 R216, desc[UR16][R2.64] ;  /* 0x0000001002d88981 */ /* 0x000324000c1e1100 */
[----:B-1----:R-:W-:Y:S02]  /*10090*/  @!P0 IMAD.MOV.U32 R2, RZ, RZ, R28 ;  /* 0x000000ffff028224 */ /* 0x002fe400078e001c */
[----:B------:R-:W-:-:S05]  /*100a0*/  @!P0 IMAD.MOV.U32 R3, RZ, RZ, R29 ;  /* 0x000000ffff038224 */ /* 0x000fca00078e001d */
[----:B------:R1:W4:Y:S02]  /*100b0*/  @!P0 LDG.E.U8 R215, desc[UR16][R2.64] ;  /* 0x0000001002d78981 */ /* 0x000324000c1e1100 */
[----:B-1----:R-:W-:Y:S02]  /*100c0*/  @!P0 IMAD.MOV.U32 R2, RZ, RZ, R250 ;  /* 0x000000ffff028224 */ /* 0x002fe400078e00fa */
[----:B------:R-:W-:Y:S01]  /*100d0*/  @!P0 IMAD.MOV.U32 R3, RZ, RZ, R249 ;  /* 0x000000ffff038224 */ /* 0x000fe200078e00f9 */
[----:B0-----:R-:W4:Y:S04]  /*100e0*/  LDL.LU R250, [R1+0x2cc] ;  /* 0x0002cc0001fa7983 */ /* 0x001f280000300800 */
[----:B------:R0:W4:Y:S04]  /*100f0*/  @!P0 LDG.E.U8 R214, desc[UR16][R2.64] ;  /* 0x0000001002d68981 */ /* 0x000128000c1e1100 */
[----:B------:R-:W-:Y:S01]  /*10100*/  STL [R1+0x7e8], R249 ;  /* 0x0007e8f901007387 */ /* 0x000fe20000100800 */
[----:B0-----:R-:W-:-:S02]  /*10110*/  @!P0 IMAD.MOV.U32 R2, RZ, RZ, R242 ;  /* 0x000000ffff028224 */ /* 0x001fc400078e00f2 */
[----:B------:R-:W-:Y:S01]  /*10120*/  @!P0 IMAD.MOV.U32 R3, RZ, RZ, R241 ;  /* 0x000000ffff038224 */ /* 0x000fe200078e00f1 */
[----:B------:R0:W-:Y:S04]  /*10130*/  STL [R1+0x7f4], R242 ;  /* 0x0007f4f201007387 */ /* 0x0001e80000100800 */
[----:B------:R1:W4:Y:S04]  /*10140*/  @!P0 LDG.E.U8 R213, desc[UR16][R2.64] ;  /* 0x0000001002d58981 */ /* 0x000328000c1e1100 */
[----:B0-----:R-:W4:Y:S01]  /*10150*/  LDL.LU R242, [R1+0x308] ;  /* 0x0003080001f27983 */ /* 0x001f220000300800 */
[----:B-1----:R-:W-:-:S02]  /*10160*/  @!P0 IMAD.MOV.U32 R2, RZ, RZ, R234 ;  /* 0x000000ffff028224 */ /* 0x002fc400078e00ea */
[----:B------:R-:W-:Y:S01]  /*10170*/  @!P0 IMAD.MOV.U32 R3, RZ, RZ, R233 ;  /* 0x000000ffff038224 */ /* 0x000fe200078e00e9 */
[----:B------:R-:W-:Y:S04]  /*10180*/  STL [R1+0x7f0], R241 ;  /* 0x0007f0f101007387 */ /* 0x000fe80000100800 */
[----:B------:R0:W-:Y:S04]  /*10190*/  STL [R1+0x7fc], R234 ;  /* 0x0007fcea01007387 */ /* 0x0001e80000100800 */
[----:B------:R3:W4:Y:S04]  /*101a0*/  @!P0 LDG.E.U8 R212, desc[UR16][R2.64] ;  /* 0x0000001002d48981 */ /* 0x000728000c1e1100 */
[----:B0-----:R-:W4:Y:S04]  /*101b0*/  LDL.LU R234, [R1+0x2ec] ;  /* 0x0002ec0001ea7983 */ /* 0x001f280000300800 */
[----:B------:R-:W-:Y:S01]  /*101c0*/  STL [R1+0x7f8], R233 ;  /* 0x0007f8e901007387 */ /* 0x000fe20000100800 */
[----:B---3--:R-:W-:-:S02]  /*101d0*/  @!P0 IMAD.MOV.U32 R2, RZ, RZ, R14 ;  /* 0x000000ffff028224 */ /* 0x008fc400078e000e */
[----:B--2---:R-:W-:Y:S01]  /*101e0*/  @!P0 IMAD.MOV.U32 R3, RZ, RZ, R26 ;  /* 0x000000ffff038224 */ /* 0x004fe200078e001a */
[----:B------:R-:W2:Y:S04]  /*101f0*/  LDL R14, [R1+0x4cc] ;  /* 0x0004cc00010e7983 */ /* 0x000ea80000100800 */
[----:B------:R-:W3:Y:S04]  /*10200*/  LDL R26, [R1+0x4c8] ;  /* 0x0004c800011a7983 */ /* 0x000ee80000100800 */
[----:B------:R0:W4:Y:S01]  /*10210*/  @!P0 LDG.E.U8 R222, desc[UR16][R2.64] ;  /* 0x0000001002de8981 */ /* 0x000122000c1e1100 */
[----:B------:R-:W-:-:S02]  /*10220*/  PRMT R221, RZ, 0x7610, R221 ;  /* 0x00007610ffdd7816 */ /* 0x000fc400000000dd */
[----:B------:R-:W-:Y:S01]  /*10230*/  PRMT R220, RZ, 0x7610, R220 ;  /* 0x00007610ffdc7816 */ /* 0x000fe200000000dc */
[----:B------:R-:W4:Y:S01]  /*10240*/  LDL R44, [R1+0x408] ;  /* 0x00040800012c7983 */ /* 0x000f220000100800 */
[----:B------:R-:W-:Y:S02]  /*10250*/  PRMT R219, RZ, 0x7610, R219 ;  /* 0x00007610ffdb7816 */ /* 0x000fe400000000db */
[----:B------:R-:W-:Y:S01]  /*10260*/  PRMT R218, RZ, 0x7610, R218 ;  /* 0x00007610ffda7816 */ /* 0x000fe200000000da */
[----:B------:R-:W4:Y:S01]  /*10270*/  LDL R43, [R1+0x3e8] ;  /* 0x0003e800012b7983 */ /* 0x000f220000100800 */
[----:B0-----:R-:W-:-:S03]  /*10280*/  @!P0 IMAD.MOV.U32 R2, RZ, RZ, R13 ;  /* 0x000000ffff028224 */ /* 0x001fc600078e000d */
[----:B------:R-:W4:Y:S01]  /*10290*/  LDL R13, [R1+0x4ac] ;  /* 0x0004ac00010d7983 */ /* 0x000f220000100800 */
[----:B------:R-:W-:-:S03]  /*102a0*/  @!P0 IMAD.MOV.U32 R3, RZ, RZ, R38 ;  /* 0x000000ffff038224 */ /* 0x000fc600078e0026 */
[----:B------:R-:W4:Y:S04]  /*102b0*/  LDL R38, [R1+0x4a8] ;  /* 0x0004a80001267983 */ /* 0x000f280000100800 */
[----:B------:R0:W4:Y:S01]  /*102c0*/  @!P0 LDG.E.U8 R221, desc[UR16][R2.64] ;  /* 0x0000001002dd8981 */ /* 0x000122000c1e1100 */
[----:B------:R-:W-:Y:S02]  /*102d0*/  PRMT R209, RZ, 0x7610, R209 ;  /* 0x00007610ffd17816 */ /* 0x000fe400000000d1 */
[----:B------:R-:W-:Y:S01]  /*102e0*/  PRMT R205, RZ, 0x7610, R205 ;  /* 0x00007610ffcd7816 */ /* 0x000fe200000000cd */
[----:B------:R-:W4:Y:S04]  /*102f0*/  LDL R42, [R1+0x3ec] ;  /* 0x0003ec00012a7983 */ /* 0x000f280000100800 */
[----:B------:R-:W4:Y:S01]  /*10300*/  LDL R41, [R1+0x3c8] ;  /* 0x0003c80001297983 */ /* 0x000f220000100800 */
[----:B0-----:R-:W-:-:S02]  /*10310*/  @!P0 IMAD.MOV.U32 R2, RZ, RZ, R36 ;  /* 0x000000ffff028224 */ /* 0x001fc400078e0024 */
[----:B------:R-:W-:Y:S01]  /*10320*/  @!P0 IMAD.MOV.U32 R3, RZ, RZ, R37 ;  /* 0x000000ffff038224 */ /* 0x000fe200078e0025 */
[----:B------:R-:W4:Y:S04]  /*10330*/  LDL R36, [R1+0x48c] ;  /* 0x00048c0001247983 */ /* 0x000f280000100800 */
[----:B------:R0:W4:Y:S04]  /*10340*/  @!P0 LDG.E.U8 R220, desc[UR16][R2.64] ;  /* 0x0000001002dc8981 */ /* 0x000128000c1e1100 */
        /* <DEDUP_REMOVED lines=13> */
[----:B------:R-:W-:Y:S01]  /*10420*/  PRMT R201, RZ, 0x7610, R201 ;  /* 0x00007610ffc97816 */ /* 0x000fe200000000c9 */
[----:B------:R-:W4:Y:S04]  /*10430*/  LDL R40, [R1+0x3cc] ;  /* 0x0003cc0001287983 */ /* 0x000f280000100800 */
[----:B------:R2:W4:Y:S04]  /*10440*/  @!P0 LDG.E.U8 R209, desc[UR16][R2.64] ;  /* 0x0000001002d18981 */ /* 0x000528000c1e1100 */
[----:B------:R-:W4:Y:S01]  /*10450*/  LDL R39, [R1+0x3a8] ;  /* 0x0003a80001277983 */ /* 0x000f220000100800 */
[----:B--2---:R-:W-:-:S03]  /*10460*/  @!P0 IMAD.MOV.U32 R2, RZ, RZ, R14 ;  /* 0x000000ffff028224 */ /* 0x004fc600078e000e */
[----:B------:R-:W2:Y:S01]  /*10470*/  LDL R14, [R1+0x42c] ;  /* 0x00042c00010e7983 */ /* 0x000ea20000100800 */
[----:B---3--:R-:W-:-:S03]  /*10480*/  @!P0 IMAD.MOV.U32 R3, RZ, RZ, R26 ;  /* 0x000000ffff038224 */ /* 0x008fc600078e001a */
[----:B------:R-:W3:Y:S04]  /*10490*/  LDL R26, [R1+0x428] ;  /* 0x00042800011a7983 */ /* 0x000ee80000100800 */
[----:B------:R4:W3:Y:S02]  /*104a0*/  @!P0 LDG.E.U8 R205, desc[UR16][R2.64] ;  /* 0x0000001002cd8981 */ /* 0x0008e4000c1e1100 */
[----:B----4-:R-:W-:Y:S02]  /*104b0*/  @!P0 IMAD.MOV.U32 R2, RZ, RZ, R13 ;  /* 0x000000ffff028224 */ /* 0x010fe400078e000d */
[----:B------:R-:W4:Y:S01]  /*104c0*/  LDL R13, [R1+0x40c] ;  /* 0x00040c00010d7983 */ /* 0x000f220000100800 */
[----:B------:R-:W-:-:S03]  /*104d0*/  @!P0 IMAD.MOV.U32 R3, RZ, RZ, R38 ;  /* 0x000000ffff038224 */ /* 0x000fc600078e0026 */
[----:B------:R-:W4:Y:S01]  /*104e0*/  LDL R38, [R1+0x3ac] ;  /* 0x0003ac0001267983 */ /* 0x000f220000100800 */
[----:B------:R-:W-:-:S03]  /*104f0*/  PRMT R200, RZ, 0x7610, R200 ;  /* 0x00007610ffc87816 */ /* 0x000fc600000000c8 */
[----:B------:R0:W4:Y:S01]  /*10500*/  @!P0 LDG.E.U8 R201, desc[UR16][R2.64] ;  /* 0x0000001002c98981 */ /* 0x000122000c1e1100 */
[----:B------:R-:W-:Y:S01]  /*10510*/  PRMT R199, RZ, 0x7610, R199 ;  /* 0x00007610ffc77816 */ /* 0x000fe200000000c7 */
[----:B0-----:R-:W-:Y:S02]  /*10520*/  @!P0 IMAD.MOV.U32 R2, RZ, RZ, R36 ;  /* 0x000000ffff028224 */ /* 0x001fe400078e0024 */
[----:B------:R-:W4:Y:S01]  /*10530*/  LDL R36, [R1+0x38c] ;  /* 0x00038c0001247983 */ /* 0x000f220000100800 */
[----:B------:R-:W-:-:S03]  /*10540*/  @!P0 IMAD.MOV.U32 R3, RZ, RZ, R37 ;  /* 0x000000ffff038224 */ /* 0x000fc600078e0025 */
[----:B------:R-:W4:Y:S04]  /*10550*/  LDL R37, [R1+0x388] ;  /* 0x0003880001257983 */ /* 0x000f280000100800 */
[----:B------:R0:W4:Y:S01]  /*10560*/  @!P0 LDG.E.U8 R200, desc[UR16][R2.64] ;  /* 0x0000001002c88981 */ /* 0x000122000c1e1100 */
[----:B------:R-:W-:Y:S01]  /*10570*/  PRMT R198, RZ, 0x7610, R198 ;  /* 0x00007610ffc67816 */ /* 0x000fe200000000c6 */
[----:B0-----:R-:W-:Y:S02]  /*10580*/  @!P0 IMAD.MOV.U32 R2, RZ, RZ, R34 ;  /* 0x000000ffff028224 */ /* 0x001fe400078e0022 */
[----:B------:R-:W-:Y:S01]  /*10590*/  @!P0 IMAD.MOV.U32 R3, RZ, RZ, R35 ;  /* 0x000000ffff038224 */ /* 0x000fe200078e0023 */
[----:B------:R-:W4:Y:S04]  /*105a0*/  LDL R34, [R1+0x36c] ;  /* 0x00036c0001227983 */ /* 0x000f280000100800 */
[----:B------:R-:W4:Y:S04]  /*105b0*/  LDL R35, [R1+0x368] ;  /* 0x0003680001237983 */ /* 0x000f280000100800 */
[----:B------:R0:W4:Y:S01]  /*105c0*/  @!P0 LDG.E.U8 R199, desc[UR16][R2.64] ;  /* 0x0000001002c78981 */ /* 0x000122000c1e1100 */
[----:B------:R-:W-:Y:S01]  /*105d0*/  PRMT R194, RZ, 0x7610, R194 ;  /* 0x00007610ffc27816 */ /* 0x000fe200000000c2 */
[----:B0-----:R-:W-:-:S02]  /*105e0*/  @!P0 IMAD.MOV.U32 R2, RZ, RZ, R31 ;  /* 0x000000ffff028224 */ /* 0x001fc400078e001f */
[----:B------:R-:W-:Y:S01]  /*105f0*/  @!P0 IMAD.MOV.U32 R3, RZ, RZ, R33 ;  /* 0x000000ffff038224 */ /* 0x000fe200078e0021 */
[----:B------:R-:W4:Y:S04]  /*10600*/  LDL R31, [R1+0x34c] ;  /* 0x00034c00011f7983 */ /* 0x000f280000100800 */
[----:B------:R-:W4:Y:S04]  /*10610*/  LDL R33, [R1+0x348] ;  /* 0x0003480001217983 */ /* 0x000f280000100800 */
[----:B------:R2:W4:Y:S02]  /*10620*/  @!P0 LDG.E.U8 R198, desc[UR16][R2.64] ;  /* 0x0000001002c68981 */ /* 0x000524000c1e1100 */
[----:B--2---:R-:W-:-:S02]  /*10630*/  @!P0 IMAD.MOV.U32 R2, RZ, RZ, R14 ;  /* 0x000000ffff028224 */ /* 0x004fc400078e000e */
[----:B------:R-:W2:Y:S01]  /*10640*/  LDL R14, [R1+0x32c] ;  /* 0x00032c00010e7983 */ /* 0x000ea20000100800 */
[----:B---3--:R-:W-:-:S03]  /*10650*/  @!P0 IMAD.MOV.U32 R3, RZ, RZ, R26 ;  /* 0x000000ffff038224 */ /* 0x008fc600078e001a */
[----:B------:R-:W3:Y:S04]  /*10660*/  LDL R26, [R1+0x328] ;  /* 0x00032800011a7983 */ /* 0x000ee80000100800 */
[----:B------:R4:W3:Y:S02]  /*10670*/  @!P0 LDG.E.U8 R194, desc[UR16][R2.64] ;  /* 0x0000001002c28981 */ /* 0x0008e4000c1e1100 */
        /* <DEDUP_REMOVED lines=28> */
[----:B------:R-:W-:Y:S01]  /*10840*/  @!P0 IMAD.MOV.U32 R3, RZ, RZ, R33 ;  /* 0x000000ffff038224 */ /* 0x000fe200078e0021 */
[----:B------:R-:W4:Y:S04]  /*10850*/  LDL R31, [R1+0x24c] ;  /* 0x00024c00011f7983 */ /* 0x000f280000100800 */
[----:B------:R2:W4:Y:S02]  /*10860*/  @!P0 LDG.E.U8 R179, desc[UR16][R2.64] ;  /* 0x0000001002b38981 */ /* 0x000524000c1e1100 */
[----:B--2---:R-:W-:-:S02]  /*10870*/  @!P0 IMAD.MOV.U32 R2, RZ, RZ, R14 ;  /* 0x000000ffff028224 */ /* 0x004fc400078e000e */
[----:B---3--:R-:W-:Y:S02]  /*10880*/  @!P0 IMAD.MOV.U32 R3, RZ, RZ, R26 ;  /* 0x000000ffff038224 */ /* 0x008fe400078e001a */
[----:B------:R-:W2:Y:S04]  /*10890*/  LDL.LU R26, [R1+0x20c] ;  /* 0x00020c00011a7983 */ /* 0x000ea80000300800 */
[----:B------:R4:W3:Y:S02]  /*108a0*/  @!P0 LDG.E.U8 R178, desc[UR16][R2.64] ;  /* 0x0000001002b28981 */ /* 0x0008e4000c1e1100 */
[----:B----4-:R-:W-:Y:S02]  /*108b0*/  @!P0 IMAD.MOV.U32 R2, RZ, RZ, R13 ;  /* 0x000000ffff028224 */ /* 0x010fe400078e000d */
[----:B------:R-:W4:Y:S04]  /*108c0*/  LDL.LU R13, [R1+0x228] ;  /* 0x00022800010d7983 */ /* 0x000f280000300800 */
[----:B------:R-:W2:Y:S04]  /*108d0*/  LDL.LU R245, [R1+0x268] ;  /* 0x0002680001f57983 */ /* 0x000ea80000300800 */
[----:B------:R-:W3:Y:S04]  /*108e0*/  LDL.LU R238, [R1+0x288] ;  /* 0x0002880001ee7983 */ /* 0x000ee80000300800 */
[----:B------:R-:W4:Y:S01]  /*108f0*/  LDL.LU R14, [R1+0x26c] ;  /* 0x00026c00010e7983 */ /* 0x000f220000300800 */
[----:B------:R-:W0:Y:S03]  /*10900*/  S2R R223, SR_TID.X ;  /* 0x0000000000df7919 */ /* 0x000e260000002100 */
[----:B------:R-:W-:Y:S01]  /*10910*/  STL [R1+0x800], R242 ;  /* 0x000800f201007387 */ /* 0x000fe20000100800 */
[----:B------:R-:W-:-:S03]  /*10920*/  PRMT R177, RZ, 0x7610, R177 ;  /* 0x00007610ffb17816 */ /* 0x000fc600000000b1 */
[----:B------:R-:W-:Y:S01]  /*10930*/  STL [R1+0x808], R234 ;  /* 0x000808ea01007387 */ /* 0x000fe20000100800 */
[----:B------:R-:W-:-:S03]  /*10940*/  @!P0 IMAD.MOV.U32 R3, RZ, RZ, R242 ;  /* 0x000000ffff038224 */ /* 0x000fc600078e00f2 */
[----:B------:R-:W-:Y:S04]  /*10950*/  STL [R1+0x804], R252 ;  /* 0x000804fc01007387 */ /* 0x000fe80000100800 */
[----:B------:R-:W-:Y:S04]  /*10960*/  STL [R1+0x810], R250 ;  /* 0x000810fa01007387 */ /* 0x000fe80000100800 */
[----:B------:R-:W-:Y:S04]  /*10970*/  STL [R1+0x80c], R244 ;  /* 0x00080cf401007387 */ /* 0x000fe80000100800 */
[----:B------:R-:W-:Y:S04]  /*10980*/  STL [R1+0x818], R236 ;  /* 0x000818ec01007387 */ /* 0x000fe80000100800 */
[----:B------:R-:W-:Y:S01]  /*10990*/  STL [R1+0x814], R0 ;  /* 0x0008140001007387 */ /* 0x000fe20000100800 */
[----:B------:R-:W-:-:S03]  /*109a0*/  PRMT R176, RZ, 0x7610, R176 ;  /* 0x00007610ffb07816 */ /* 0x000fc600000000b0 */
[----:B------:R1:W-:Y:S01]  /*109b0*/  STL [R1+0x81c], R251 ;  /* 0x00081cfb01007387 */ /* 0x0003e20000100800 */
[----:B0-----:R-:W-:-:S03]  /*109c0*/  LOP3.LUT R32, R223, 0x7f, RZ, 0xc0, !PT ;  /* 0x0000007fdf207812 */ /* 0x001fc600078ec0ff */
[----:B------:R-:W2:Y:S04]  /*109d0*/  LDL.LU R207, [R1+0x22c] ;  /* 0x00022c0001cf7983 */ /* 0x000ea80000300800 */
[----:B------:R-:W2:Y:S04]  /*109e0*/  LDL.LU R227, [R1+0x248] ;  /* 0x0002480001e37983 */ /* 0x000ea80000300800 */
[----:B------:R0:W2:Y:S01]  /*109f0*/  @!P0 LDG.E.U8 R177, desc[UR16][R2.64] ;  /* 0x0000001002b18981 */ /* 0x0000a2000c1e1100 */
[----:B------:R-:W-:-:S03]  /*10a00*/  PRMT R175, RZ, 0x7610, R175 ;  /* 0x00007610ffaf7816 */ /* 0x000fc600000000af */
[----:B------:R1:W-:Y:S01]  /*10a10*/  STS.U8 [R32+UR12], R173 ;  /* 0x000000ad20007988 */ /* 0x0003e2000800000c */
[----:B------:R-:W-:-:S03]  /*10a20*/  PRMT R174, RZ, 0x7610, R174 ;  /* 0x00007610ffae7816 */ /* 0x000fc600000000ae */
[----:B------:R-:W2:Y:S01]  /*10a30*/  LDL.LU R223, [R1+0x208] ;  /* 0x0002080001df7983 */ /* 0x000ea20000300800 */
[----:B0-----:R-:W-:Y:S02]  /*10a40*/  @!P0 IMAD.MOV.U32 R2, RZ, RZ, R234 ;  /* 0x000000ffff028224 */ /* 0x001fe400078e00ea */
[----:B------:R-:W-:Y:S01]  /*10a50*/  @!P0 IMAD.MOV.U32 R3, RZ, RZ, R252 ;  /* 0x000000ffff038224 */ /* 0x000fe200078e00fc */
[----:B------:R0:W-:Y:S04]  /*10a60*/  STS.U8 [R32+UR12+0x200], R172 ;  /* 0x000200ac20007988 */ /* 0x0001e8000800000c */
[----:B------:R0:W-:Y:S04]  /*10a70*/  STS.U8 [R32+UR12+0x400], R171 ;  /* 0x000400ab20007988 */ /* 0x0001e8000800000c */
[----:B------:R0:W-:Y:S04]  /*10a80*/  STS.U8 [R32+UR12+0x600], R170 ;  /* 0x000600aa20007988 */ /* 0x0001e8000800000c */
[----:B------:R1:W2:Y:S04]  /*10a90*/  @!P0 LDG.E.U8 R176, desc[UR16][R2.64] ;  /* 0x0000001002b08981 */ /* 0x0002a8000c1e1100 */
[----:B------:R-:W-:Y:S04]  /*10aa0*/  STS.U8 [R32+UR12+0x800], R169 ;  /* 0x000800a920007988 */ /* 0x000fe8000800000c */
[----:B------:R-:W-:Y:S01]  /*10ab0*/  STS.U8 [R32+UR12+0xa00], R168 ;  /* 0x000a00a820007988 */ /* 0x000fe2000800000c */
[----:B-1----:R-:W-:-:S02]  /*10ac0*/  @!P0 IMAD.MOV.U32 R2, RZ, RZ, R250 ;  /* 0x000000ffff028224 */ /* 0x002fc400078e00fa */
[----:B------:R-:W-:Y:S01]  /*10ad0*/  @!P0 IMAD.MOV.U32 R3, RZ, RZ, R244 ;  /* 0x000000ffff038224 */ /* 0x000fe200078e00f4 */
[----:B------:R-:W-:Y:S04]  /*10ae0*/  STS.U8 [R32+UR12+0xc00], R167 ;  /* 0x000c00a720007988 */ /* 0x000fe8000800000c */
[----:B------:R-:W-:Y:S04]  /*10af0*/  STS.U8 [R32+UR12+0xe00], R166 ;  /* 0x000e00a620007988 */ /* 0x000fe8000800000c */
[----:B------:R-:W-:Y:S04]  /*10b00*/  STS.U8 [R32+UR12+0x1000], R165 ;  /* 0x001000a520007988 */ /* 0x000fe8000800000c */
[----:B------:R-:W-:Y:S04]  /*10b10*/  STS.U8 [R32+UR12+0x1200], R152 ;  /* 0x0012009820007988 */ /* 0x000fe8000800000c */
        /* <DEDUP_REMOVED lines=12> */
[----:B-1----:R-:W-:-:S03]  /*10be0*/  @!P0 IMAD.MOV.U32 R2, RZ, RZ, R251 ;  /* 0x000000ffff028224 */ /* 0x002fc600078e00fb */
[----:B------:R-:W2:Y:S04]  /*10bf0*/  LDL.LU R251, [R1+0x364] ;  /* 0x0003640001fb7983 */ /* 0x000ea80000300800 */
[----:B------:R-:W-:Y:S04]  /*10c00*/  STS.U8 [R32+UR12+0x2400], R11 ;  /* 0x0024000b20007988 */ /* 0x000fe8000800000c */
[----:B------:R-:W2:Y:S04]  /*10c10*/  LDL.LU R236, [R1+0x380] ;  /* 0x0003800001ec7983 */ /* 0x000ea80000300800 */
[----:B------:R-:W-:Y:S04]  /*10c20*/  STS.U8 [R32+UR12+0x2600], R10 ;  /* 0x0026000a20007988 */ /* 0x000fe8000800000c */
[----:B------:R-:W2:Y:S04]  /*10c30*/  LDL.LU R0, [R1+0x344] ;  /* 0x0003440001007983 */ /* 0x000ea80000300800 */
[----:B------:R-:W-:Y:S04]  /*10c40*/  STS.U8 [R32+UR12+0x2800], R9 ;  /* 0x0028000920007988 */ /* 0x000fe8000800000c */
[----:B------:R-:W2:Y:S01]  /*10c50*/  LDL.LU R250, [R1+0x360] ;  /* 0x0003600001fa7983 */ /* 0x000ea20000300800 */
[----:B------:R-:W-:-:S03]  /*10c60*/  PRMT R173, RZ, 0x7610, R173 ;  /* 0x00007610ffad7816 */ /* 0x000fc600000000ad */
[----:B------:R-:W-:Y:S04]  /*10c70*/  STS.U8 [R32+UR12+0x2a00], R8 ;  /* 0x002a000820007988 */ /* 0x000fe8000800000c */
[----:B------:R-:W2:Y:S04]  /*10c80*/  LDL.LU R244, [R1+0x324] ;  /* 0x0003240001f47983 */ /* 0x000ea80000300800 */
        /* <DEDUP_REMOVED lines=9> */
[----:B------:R-:W2:Y:S01]  /*10d20*/  LDL.LU R241, [R1+0x300] ;  /* 0x0003000001f17983 */ /* 0x000ea20000300800 */
[----:B0-----:R-:W-:-:S03]  /*10d30*/  PRMT R172, RZ, 0x7610, R172 ;  /* 0x00007610ffac7816 */ /* 0x001fc600000000ac */
        /* <DEDUP_REMOVED lines=8> */
[----:B------:R0:W-:Y:S04]  /*10dc0*/  STS.U8 [R32+UR12+0x3e00], R157 ;  /* 0x003e009d20007988 */ /* 0x0001e8000800000c */
[----:B------:R-:W2:Y:S01]  /*10dd0*/  LDL.LU R229, [R1+0x284] ;  /* 0x0002840001e57983 */ /* 0x000ea20000300800 */
[----:B------:R-:W-:-:S02]  /*10de0*/  PRMT R171, RZ, 0x7610, R171 ;  /* 0x00007610ffab7816 */ /* 0x000fc400000000ab */
[----:B------:R-:W-:Y:S01]  /*10df0*/  PRMT R170, RZ, 0x7610, R170 ;  /* 0x00007610ffaa7816 */ /* 0x000fe200000000aa */
[----:B------:R-:W2:Y:S04]  /*10e00*/  LDL R40, [R1+0x560] ;  /* 0x0005600001287983 */ /* 0x000ea80000100800 */
[----:B0-----:R-:W2:Y:S01]  /*10e10*/  LDL R32, [R1+0x580] ;  /* 0x0005800001207983 */ /* 0x001ea20000100800 */
[----:B------:R-:W-:-:S03]  /*10e20*/  PRMT R169, RZ, 0x7610, R169 ;  /* 0x00007610ffa97816 */ /* 0x000fc600000000a9 */
[----:B------:R-:W2:Y:S01]  /*10e30*/  LDL R39, [R1+0x564] ;  /* 0x0005640001277983 */ /* 0x000ea20000100800 */
[----:B------:R-:W-:-:S03]  /*10e40*/  PRMT R168, RZ, 0x7610, R168 ;  /* 0x00007610ffa87816 */ /* 0x000fc600000000a8 */
[----:B------:R-:W2:Y:S04]  /*10e50*/  LDL R38, [R1+0x540] ;  /* 0x0005400001267983 */ /* 0x000ea80000100800 */
[----:B------:R-:W2:Y:S01]  /*10e60*/  LDL R37, [R1+0x544] ;  /* 0x0005440001257983 */ /* 0x000ea20000100800 */
[----:B------:R-:W-:-:S03]  /*10e70*/  PRMT R167, RZ, 0x7610, R167 ;  /* 0x00007610ffa77816 */ /* 0x000fc600000000a7 */
[----:B------:R-:W2:Y:S04]  /*10e80*/  LDL R36, [R1+0x520] ;  /* 0x0005200001247983 */ /* 0x000ea80000100800 */
[----:B------:R-:W2:Y:S04]  /*10e90*/  LDL R35, [R1+0x524] ;  /* 0x0005240001237983 */ /* 0x000ea80000100800 */
[----:B------:R-:W2:Y:S04]  /*10ea0*/  LDL R34, [R1+0x500] ;  /* 0x0005000001227983 */ /* 0x000ea80000100800 */
[----:B------:R-:W2:Y:S01]  /*10eb0*/  LDL R33, [R1+0x504] ;  /* 0x0005040001217983 */ /* 0x000ea20000100800 */
[----:B---3--:R-:W-:-:S05]  /*10ec0*/  @!P0 IMAD.MOV.U32 R3, RZ, RZ, R238 ;  /* 0x000000ffff038224 */ /* 0x008fca00078e00ee */
[----:B------:R4:W3:Y:S02]  /*10ed0*/  @!P0 LDG.E.U8 R173, desc[UR16][R2.64] ;  /* 0x0000001002ad8981 */ /* 0x0008e4000c1e1100 */
[----:B----4-:R-:W-:Y:S02]  /*10ee0*/  @!P0 IMAD.MOV.U32 R2, RZ, RZ, R14 ;  /* 0x000000ffff028224 */ /* 0x010fe400078e000e */
[----:B--2---:R-:W-:-:S05]  /*10ef0*/  @!P0 IMAD.MOV.U32 R3, RZ, RZ, R245 ;  /* 0x000000ffff038224 */ /* 0x004fca00078e00f5 */
[----:B------:R0:W2:Y:S02]  /*10f00*/  @!P0 LDG.E.U8 R172, desc[UR16][R2.64] ;  /* 0x0000001002ac8981 */ /* 0x0000a4000c1e1100 */
[----:B0-----:R-:W-:Y:S02]  /*10f10*/  @!P0 IMAD.MOV.U32 R2, RZ, RZ, R31 ;  /* 0x000000ffff028224 */ /* 0x001fe400078e001f */
[----:B------:R-:W4:Y:S01]  /*10f20*/  LDL R31, [R1+0x780] ;  /* 0x00078000011f7983 */ /* 0x000f220000100800 */
[----:B------:R-:W-:-:S05]  /*10f30*/  @!P0 IMAD.MOV.U32 R3, RZ, RZ, R227 ;  /* 0x000000ffff038224 */ /* 0x000fca00078e00e3 */
[----:B------:R0:W2:Y:S02]  /*10f40*/  @!P0 LDG.E.U8 R171, desc[UR16][R2.64] ;  /* 0x0000001002ab8981 */ /* 0x0000a4000c1e1100 */
[----:B0-----:R-:W-:Y:S02]  /*10f50*/  @!P0 IMAD.MOV.U32 R2, RZ, RZ, R207 ;  /* 0x000000ffff028224 */ /* 0x001fe400078e00cf */
[----:B------:R-:W-:-:S05]  /*10f60*/  @!P0 IMAD.MOV.U32 R3, RZ, RZ, R13 ;  /* 0x000000ffff038224 */ /* 0x000fca00078e000d */
[----:B------:R0:W2:Y:S02]  /*10f70*/  @!P0 LDG.E.U8 R170, desc[UR16][R2.64] ;  /* 0x0000001002aa8981 */ /* 0x0000a4000c1e1100 */
[----:B0-----:R-:W-:Y:S02]  /*10f80*/  @!P0 IMAD.MOV.U32 R2, RZ, RZ, R26 ;  /* 0x000000ffff028224 */ /* 0x001fe400078e001a */
[----:B------:R-:W-:-:S05]  /*10f90*/  @!P0 IMAD.MOV.U32 R3, RZ, RZ, R223 ;  /* 0x000000ffff038224 */ /* 0x000fca00078e00df */
[----:B------:R0:W2:Y:S02]  /*10fa0*/  @!P0 LDG.E.U8 R169, desc[UR16][R2.64] ;  /* 0x0000001002a98981 */ /* 0x0000a4000c1e1100 */
[----:B0-----:R-:W-:Y:S02]  /*10fb0*/  @!P0 IMAD.MOV.U32 R2, RZ, RZ, R248 ;  /* 0x000000ffff028224 */ /* 0x001fe400078e00f8 */
[----:B------:R-:W-:Y:S01]  /*10fc0*/  @!P0 IMAD.MOV.U32 R3, RZ, RZ, R247 ;  /* 0x000000ffff038224 */ /* 0x000fe200078e00f7 */
[----:B------:R0:W-:Y:S04]  /*10fd0*/  STL [R1+0x824], R248 ;  /* 0x000824f801007387 */ /* 0x0001e80000100800 */
[----:B------:R1:W2:Y:S01]  /*10fe0*/  @!P0 LDG.E.U8 R168, desc[UR16][R2.64] ;  /* 0x0000001002a88981 */ /* 0x0002a2000c1e1100 */
[----:B------:R-:W-:-:S03]  /*10ff0*/  PRMT R166, RZ, 0x7610, R166 ;  /* 0x00007610ffa67816 */ /* 0x000fc600000000a6 */
[----:B0-----:R-:W3:Y:S01]  /*11000*/  LDL.LU R248, [R1+0x384] ;  /* 0x0003840001f87983 */ /* 0x001ee20000300800 */
[----:B-1----:R-:W-:Y:S02]  /*11010*/  @!P0 IMAD.MOV.U32 R2, RZ, RZ, R240 ;  /* 0x000000ffff028224 */ /* 0x002fe400078e00f0 */
[----:B------:R-:W-:Y:S01]  /*11020*/  @!P0 IMAD.MOV.U32 R3, RZ, RZ, R239 ;  /* 0x000000ffff038224 */ /* 0x000fe200078e00ef */
[----:B------:R0:W-:Y:S04]  /*11030*/  STL [R1+0x820], R247 ;  /* 0x000820f701007387 */ /* 0x0001e80000100800 */
[----:B------:R1:W2:Y:S04]  /*11040*/  @!P0 LDG.E.U8 R167, desc[UR16][R2.64] ;  /* 0x0000001002a78981 */ /* 0x0002a8000c1e1100 */
[----:B0-----:R-:W3:Y:S04]  /*11050*/  LDL.LU R247, [R1+0x3a0] ;  /* 0x0003a00001f77983 */ /* 0x001ee80000300800 */
[----:B------:R0:W-:Y:S01]  /*11060*/  STL [R1+0x82c], R240 ;  /* 0x00082cf001007387 */ /* 0x0001e20000100800 */
[----:B-1----:R-:W-:-:S02]  /*11070*/  @!P0 IMAD.MOV.U32 R2, RZ, RZ, R232 ;  /* 0x000000ffff028224 */ /* 0x002fc400078e00e8 */
[----:B------:R-:W-:-:S05]  /*11080*/  @!P0 IMAD.MOV.U32 R3, RZ, RZ, R231 ;  /* 0x000000ffff038224 */ /* 0x000fca00078e00e7 */
[----:B------:R1:W2:Y:S04]  /*11090*/  @!P0 LDG.E.U8 R166, desc[UR16][R2.64] ;  /* 0x0000001002a68981 */ /* 0x0002a8000c1e1100 */
[----:B0-----:R-:W3:Y:S04]  /*110a0*/  LDL.LU R240, [R1+0x3a4] ;  /* 0x0003a40001f07983 */ /* 0x001ee80000300800 */
[----:B------:R0:W-:Y:S04]  /*110b0*/  STL [R1+0x828], R239 ;  /* 0x000828ef01007387 */ /* 0x0001e80000100800 */
[----:B0-----:R-:W2:Y:S04]  /*110c0*/  LDL.LU R239, [R1+0x3c0] ;  /* 0x0003c00001ef7983 */ /* 0x001ea80000300800 */
[----:B------:R0:W-:Y:S04]  /*110d0*/  STL [R1+0x834], R232 ;  /* 0x000834e801007387 */ /* 0x0001e80000100800 */
[----:B0-----:R-:W3:Y:S04]  /*110e0*/  LDL.LU R232, [R1+0x3c4] ;  /* 0x0003c40001e87983 */ /* 0x001ee80000300800 */
[----:B------:R0:W-:Y:S04]  /*110f0*/  STL [R1+0x830], R231 ;  /* 0x000830e701007387 */ /* 0x0001e80000100800 */
[----:B0-----:R-:W2:Y:S04]  /*11100*/  LDL.LU R231, [R1+0x3e0] ;  /* 0x0003e00001e77983 */ /* 0x001ea80000300800 */
[----:B------:R-:W3:Y:S04]  /*11110*/  LDL R45, [R1+0x4c0] ;  /* 0x0004c000012d7983 */ /* 0x000ee80000100800 */
[----:B------:R-:W2:Y:S01]  /*11120*/  LDL R44, [R1+0x4c4] ;  /* 0x0004c400012c7983 */ /* 0x000ea20000100800 */
[----:B-1----:R-:W-:-:S03]  /*11130*/  @!P0 IMAD.MOV.U32 R3, RZ, RZ, R32 ;  /* 0x000000ffff038224 */ /* 0x002fc600078e0020 */
[----:B------:R-:W3:Y:S01]  /*11140*/  LDL R32, [R1+0x4e0] ;  /* 0x0004e00001207983 */ /* 0x000ee20000100800 */
[----:B----4-:R-:W-:-:S03]  /*11150*/  @!P0 IMAD.MOV.U32 R2, RZ, RZ, R31 ;  /* 0x000000ffff028224 */ /* 0x010fc600078e001f */
[----:B------:R-:W4:Y:S01]  /*11160*/  LDL R31, [R1+0x4e4] ;  /* 0x0004e400011f7983 */ /* 0x000f220000100800 */
[----:B------:R-:W-:-:S03]  /*11170*/  PRMT R165, RZ, 0x7610, R165 ;  /* 0x00007610ffa57816 */ /* 0x000fc600000000a5 */
[----:B------:R0:W-:Y:S04]  /*11180*/  STS.U8 [R228+UR12+0xe80], R184 ;  /* 0x000e80b8e4007988 */ /* 0x0001e8000800000c */
[----:B------:R1:W-:Y:S04]  /*11190*/  STS.U8 [R228+UR12+0xc80], R164 ;  /* 0x000c80a4e4007988 */ /* 0x0003e8000800000c */
[----:B------:R1:W2:Y:S04]  /*111a0*/  @!P0 LDG.E.U8 R165, desc[UR16][R2.64] ;  /* 0x0000001002a58981 */ /* 0x0002a8000c1e1100 */
[----:B0-----:R-:W2:Y:S04]  /*111b0*/  LDL.LU R184, [R1+0x200] ;  /* 0x0002000001b87983 */ /* 0x001ea80000300800 */
[----:B------:R-:W2:Y:S04]  /*111c0*/  LDL R43, [R1+0x4a0] ;  /* 0x0004a000012b7983 */ /* 0x000ea80000100800 */
[----:B------:R-:W2:Y:S01]  /*111d0*/  LDL R42, [R1+0x4a4] ;  /* 0x0004a400012a7983 */ /* 0x000ea20000100800 */
[----:B-1----:R-:W-:Y:S01]  /*111e0*/  PRMT R164, RZ, 0x7610, R164 ;  /* 0x00007610ffa47816 */ /* 0x002fe200000000a4 */
[----:B------:R-:W-:-:S02]  /*111f0*/  @!P0 IMAD.MOV.U32 R2, RZ, RZ, R39 ;  /* 0x000000ffff028224 */ /* 0x000fc400078e0027 */
[----:B------:R-:W-:Y:S01]  /*11200*/  @!P0 IMAD.MOV.U32 R3, RZ, RZ, R40 ;  /* 0x000000ffff038224 */ /* 0x000fe200078e0028 */
[----:B------:R-:W2:Y:S04]  /*11210*/  LDL R41, [R1+0x480] ;  /* 0x0004800001297983 */ /* 0x000ea80000100800 */
[----:B------:R-:W2:Y:S04]  /*11220*/  LDL R40, [R1+0x484] ;  /* 0x0004840001287983 */ /* 0x000ea80000100800 */
[----:B------:R0:W-:Y:S04]  /*11230*/  STS.U8 [R228+UR12+0xa80], R163 ;  /* 0x000a80a3e4007988 */ /* 0x0001e8000800000c */
[----:B------:R1:W2:Y:S04]  /*11240*/  @!P0 LDG.E.U8 R164, desc[UR16][R2.64] ;  /* 0x0000001002a48981 */ /* 0x0002a8000c1e1100 */
[----:B------:R-:W2:Y:S01]  /*11250*/  LDL R39, [R1+0x460] ;  /* 0x0004600001277983 */ /* 0x000ea20000100800 */
[----:B0-----:R-:W-:Y:S01]  /*11260*/  PRMT R163, RZ, 0x7610, R163 ;  /* 0x00007610ffa37816 */ /* 0x001fe200000000a3 */
[----:B-1----:R-:W-:-:S02]  /*11270*/  @!P0 IMAD.MOV.U32 R2, RZ, RZ, R37 ;  /* 0x000000ffff028224 */ /* 0x002fc400078e0025 */
[----:B------:R-:W-:Y:S01]  /*11280*/  @!P0 IMAD.MOV.U32 R3, RZ, RZ, R38 ;  /* 0x000000ffff038224 */ /* 0x000fe200078e0026 */
[----:B------:R0:W-:Y:S04]  /*11290*/  STS.U8 [R228+UR12+0x880], R162 ;  /* 0x000880a2e4007988 */ /* 0x0001e8000800000c */
[----:B------:R-:W2:Y:S04]  /*112a0*/  LDL R38, [R1+0x464] ;  /* 0x0004640001267983 */ /* 0x000ea80000100800 */
[----:B------:R1:W2:Y:S01]  /*112b0*/  @!P0 LDG.E.U8 R163, desc[UR16][R2.64] ;  /* 0x0000001002a38981 */ /* 0x0002a2000c1e1100 */
[----:B0-----:R-:W-:-:S03]  /*112c0*/  PRMT R162, RZ, 0x7610, R162 ;  /* 0x00007610ffa27816 */ /* 0x001fc600000000a2 */
[----:B------:R-:W2:Y:S01]  /*112d0*/  LDL R37, [R1+0x440] ;  /* 0x0004400001257983 */ /* 0x000ea20000100800 */
[----:B-1----:R-:W-:Y:S02]  /*112e0*/  @!P0 IMAD.MOV.U32 R2, RZ, RZ, R35 ;  /* 0x000000ffff028224 */ /* 0x002fe400078e0023 */
        /* <DEDUP_REMOVED lines=8> */
[----:B------:R-:W2:Y:S04]  /*11370*/  LDL R33, [R1+0x400] ;  /* 0x0004000001217983 */ /* 0x000ea80000100800 */
[----:B------:R-:W2:Y:S04]  /*11380*/  LDL R34, [R1+0x424] ;  /* 0x0004240001227983 */ /* 0x000ea80000100800 */
[----:B------:R3:W2:Y:S02]  /*11390*/  @!P0 LDG.E.U8 R161, desc[UR16][R2.64] ;  /* 0x0000001002a18981 */ /* 0x0006a4000c1e1100 */
[----:B---3--:R-:W-:-:S02]  /*113a0*/  @!P0 IMAD.MOV.U32 R3, RZ, RZ, R32 ;  /* 0x000000ffff038224 */ /* 0x008fc400078e0020 */
[----:B------:R-:W3:Y:S01]  /*113b0*/  LDL R32, [R1+0x404] ;  /* 0x0004040001207983 */ /* 0x000ee20000100800 */
[----:B----4-:R-:W-:-:S03]  /*113c0*/  @!P0 IMAD.MOV.U32 R2, RZ, RZ, R31 ;  /* 0x000000ffff028224 */ /* 0x010fc600078e001f */
[----:B------:R-:W4:Y:S04]  /*113d0*/  LDL R31, [R1+0x3e4] ;  /* 0x0003e400011f7983 */ /* 0x000f280000100800 */
[----:B------:R0:W-:Y:S04]  /*113e0*/  STS.U8 [R228+UR12+0x480], R160 ;  /* 0x000480a0e4007988 */ /* 0x0001e8000800000c */
[----:B------:R1:W-:Y:S01]  /*113f0*/  STS.U8 [R228+UR12+0x280], R159 ;  /* 0x0002809fe4007988 */ /* 0x0003e2000800000c */
[----:B0-----:R-:W-:Y:S02]  /*11400*/  PRMT R160, RZ, 0x7610, R160 ;  /* 0x00007610ffa07816 */ /* 0x001fe400000000a0 */
[----:B-1----:R-:W-:-:S04]  /*11410*/  PRMT R159, RZ, 0x7610, R159 ;  /* 0x00007610ff9f7816 */ /* 0x002fc8000000009f */
[----:B------:R2:W4:Y:S04]  /*11420*/  @!P0 LDG.E.U8 R160, desc[UR16][R2.64] ;  /* 0x0000001002a08981 */ /* 0x000528000c1e1100 */
[----:B------:R0:W-:Y:S01]  /*11430*/  STS.U8 [R228+UR12+0x80], R158 ;  /* 0x0000809ee4007988 */ /* 0x0001e2000800000c */
[----:B--2---:R-:W-:Y:S02]  /*11440*/  @!P0 IMAD.MOV.U32 R2, RZ, RZ, R44 ;  /* 0x000000ffff028224 */ /* 0x004fe400078e002c */
[----:B------:R-:W-:Y:S01]  /*11450*/  @!P0 IMAD.MOV.U32 R3, RZ, RZ, R45 ;  /* 0x000000ffff038224 */ /* 0x000fe200078e002d */
[----:B0-----:R-:W-:-:S04]  /*11460*/  PRMT R158, RZ, 0x7610, R158 ;  /* 0x00007610ff9e7816 */ /* 0x001fc8000000009e */
[----:B------:R0:W2:Y:S01]  /*11470*/  @!P0 LDG.E.U8 R159, desc[UR16][R2.64] ;  /* 0x00000010029f8981 */ /* 0x0000a2000c1e1100 */
[----:B------:R-:W-:Y:S01]  /*11480*/  PRMT R157, RZ, 0x7610, R157 ;  /* 0x00007610ff9d7816 */ /* 0x000fe2000000009d */
[----:B0-----:R-:W-:Y:S02]  /*11490*/  @!P0 IMAD.MOV.U32 R2, RZ, RZ, R42 ;  /* 0x000000ffff028224 */ /* 0x001fe400078e002a */
[----:B------:R-:W-:-:S05]  /*114a0*/  @!P0 IMAD.MOV.U32 R3, RZ, RZ, R43 ;  /* 0x000000ffff038224 */ /* 0x000fca00078e002b */
        /* <DEDUP_REMOVED lines=13> */
[----:B------:R-:W-:-:S03]  /*11580*/  PRMT R152, RZ, 0x7610, R152 ;  /* 0x00007610ff987816 */ /* 0x000fc60000000098 */
[----:B------:R1:W-:Y:S01]  /*11590*/  STS.U8 [R228+UR12+0x1680], R190 ;  /* 0x001680bee4007988 */ /* 0x0003e2000800000c */
[----:B0-----:R-:W-:Y:S02]  /*115a0*/  @!P0 IMAD.MOV.U32 R2, RZ, RZ, R34 ;  /* 0x000000ffff028224 */ /* 0x001fe400078e0022 */
[----:B------:R-:W-:Y:S01]  /*115b0*/  @!P0 IMAD.MOV.U32 R3, RZ, RZ, R35 ;  /* 0x000000ffff038224 */ /* 0x000fe200078e0023 */
[----:B------:R0:W-:Y:S04]  /*115c0*/  STS.U8 [R228+UR12+0x1a80], R192 ;  /* 0x001a80c0e4007988 */ /* 0x0001e8000800000c */
[----:B-1----:R-:W2:Y:S04]  /*115d0*/  LDL.LU R190, [R1+0x220] ;  /* 0x0002200001be7983 */ /* 0x002ea80000300800 */
[----:B------:R1:W2:Y:S04]  /*115e0*/  @!P0 LDG.E.U8 R153, desc[UR16][R2.64] ;  /* 0x0000001002998981 */ /* 0x0002a8000c1e1100 */
[----:B0-----:R-:W2:Y:S04]  /*115f0*/  LDL.LU R192, [R1+0x204] ;  /* 0x0002040001c07983 */ /* 0x001ea80000300800 */
[----:B------:R0:W-:Y:S01]  /*11600*/  STS.U8 [R228+UR12+0x2480], R202 ;  /* 0x002480cae4007988 */ /* 0x0001e2000800000c */
[----:B-1----:R-:W-:-:S03]  /*11610*/  @!P0 IMAD.MOV.U32 R3, RZ, RZ, R33 ;  /* 0x000000ffff038224 */ /* 0x002fc600078e0021 */
[----:B------:R1:W-:Y:S04]  /*11620*/  STS.U8 [R228+UR12+0x1880], R191 ;  /* 0x001880bfe4007988 */ /* 0x0003e8000800000c */
[----:B------:R1:W-:Y:S04]  /*11630*/  STS.U8 [R228+UR12+0x1480], R188 ;  /* 0x001480bce4007988 */ /* 0x0003e8000800000c */
[----:B0-----:R-:W2:Y:S01]  /*11640*/  LDL.LU R202, [R1+0x240] ;  /* 0x0002400001ca7983 */ /* 0x001ea20000300800 */
[----:B-1----:R-:W-:-:S03]  /*11650*/  IMAD.MOV.U32 R191, RZ, RZ, R13 ;  /* 0x000000ffffbf7224 */ /* 0x002fc600078e000d */
[----:B------:R0:W-:Y:S01]  /*11660*/  STS.U8 [R228+UR12+0x1c80], R193 ;  /* 0x001c80c1e4007988 */ /* 0x0001e2000800000c */
[----:B------:R-:W-:-:S03]  /*11670*/  IMAD.MOV.U32 R188, RZ, RZ, R24 ;  /* 0x000000ffffbc7224 */ /* 0x000fc600078e0018 */
[----:B------:R-:W2:Y:S04]  /*11680*/  LDL.LU R237, [R1+0x264] ;  /* 0x0002640001ed7983 */ /* 0x000ea80000300800 */
[----:B------:R1:W-:Y:S01]  /*11690*/  STS.U8 [R228+UR12+0x1e80], R195 ;  /* 0x001e80c3e4007988 */ /* 0x0003e2000800000c */
[----:B0-----:R-:W-:-:S03]  /*116a0*/  IMAD.MOV.U32 R193, RZ, RZ, R25 ;  /* 0x000000ffffc17224 */ /* 0x001fc600078e0019 */
[----:B------:R0:W-:Y:S04]  /*116b0*/  STS.U8 [R228+UR12+0x2080], R196 ;  /* 0x002080c4e4007988 */ /* 0x0001e8000800000c */
[----:B------:R-:W2:Y:S01]  /*116c0*/  LDL.LU R13, [R1+0x2a0] ;  /* 0x0002a000010d7983 */ /* 0x000ea20000300800 */
[----:B-1----:R-:W-:-:S03]  /*116d0*/  IMAD.MOV.U32 R195, RZ, RZ, R26 ;  /* 0x000000ffffc37224 */ /* 0x002fc600078e001a */
[----:B------:R1:W-:Y:S01]  /*116e0*/  STS.U8 [R228+UR12+0x1280], R187 ;  /* 0x001280bbe4007988 */ /* 0x0003e2000800000c */
[----:B0-----:R-:W-:-:S03]  /*116f0*/  IMAD.MOV.U32 R196, RZ, RZ, R27 ;  /* 0x000000ffffc47224 */ /* 0x001fc600078e001b */
[----:B------:R0:W-:Y:S04]  /*11700*/  STS.U8 [R228+UR12+0x2280], R197 ;  /* 0x002280c5e4007988 */ /* 0x0001e8000800000c */
[----:B------:R-:W2:Y:S01]  /*11710*/  LDL.LU.64 R24, [R1] ;  /* 0x0000000001187983 */ /* 0x000ea20000300a00 */
[----:B-1----:R-:W-:-:S03]  /*11720*/  IMAD.MOV.U32 R187, RZ, RZ, R29 ;  /* 0x000000ffffbb7224 */ /* 0x002fc600078e001d */
[----:B------:R1:W-:Y:S01]  /*11730*/  STS.U8 [R228+UR12+0x1080], R186 ;  /* 0x001080bae4007988 */ /* 0x0003e2000800000c */
[----:B0-----:R-:W-:-:S03]  /*11740*/  IMAD.MOV.U32 R197, RZ, RZ, R28 ;  /* 0x000000ffffc57224 */ /* 0x001fc600078e001c */
[----:B------:R-:W2:Y:S04]  /*11750*/  LDL.LU.64 R26, [R1+0x8] ;  /* 0x00000800011a7983 */ /* 0x000ea80000300a00 */
[----:B------:R-:W2:Y:S01]  /*11760*/  LDL.LU.64 R28, [R1+0x10] ;  /* 0x00001000011c7983 */ /* 0x000ea20000300a00 */
[----:B-1----:R-:W-:Y:S02]  /*11770*/  IMAD.MOV.U32 R186, RZ, RZ, R30 ;  /* 0x000000ffffba7224 */ /* 0x002fe400078e001e */
[----:B---3--:R-:W-:-:S05]  /*11780*/  @!P0 IMAD.MOV.U32 R2, RZ, RZ, R32 ;  /* 0x000000ffff028224 */ /* 0x008fca00078e0020 */
[----:B------:R4:W3:Y:S01]  /*11790*/  @!P0 LDG.E.U8 R152, desc[UR16][R2.64] ;  /* 0x0000001002988981 */ /* 0x0008e2000c1e1100 */
[----:B------:R-:W-:Y:S01]  /*117a0*/  PRMT R23, RZ, 0x7610, R23 ;  /* 0x00007610ff177816 */ /* 0x000fe20000000017 */
[----:B----4-:R-:W-:Y:S02]  /*117b0*/  @!P0 IMAD.MOV.U32 R2, RZ, RZ, R31 ;  /* 0x000000ffff028224 */ /* 0x010fe400078e001f */
[----:B------:R-:W4:Y:S04]  /*117c0*/  LDL.LU.64 R30, [R1+0x18] ;  /* 0x00001800011e7983 */ /* 0x000f280000300a00 */
        /* <DEDUP_REMOVED lines=50> */
[----:B------:R-:W4:Y:S01]  /*11af0*/  LDL.LU.64 R132, [R1+0x1b0] ;  /* 0x0001b00001847983 */ /* 0x000f220000300a00 */
[----:B------:R-:W-:-:S03]  /*11b00*/  @!P0 IMAD.MOV.U32 R3, RZ, RZ, R231 ;  /* 0x000000ffff038224 */ /* 0x000fc600078e00e7 */
        /* <DEDUP_REMOVED lines=9> */
[----:B------:R0:W4:Y:S04]  /*11ba0*/  @!P0 LDG.E.U8 R23, desc[UR16][R2.64] ;  /* 0x0000001002178981 */ /* 0x000128000c1e1100 */
[----:B------:R-:W2:Y:S01]  /*11bb0*/  LDL.LU R3, [R1+0x21c] ;  /* 0x00021c0001037983 */ /* 0x000ea20000300800 */
[----:B------:R-:W-:Y:S01]  /*11bc0*/  PRMT R22, RZ, 0x7610, R22 ;  /* 0x00007610ff167816 */ /* 0x000fe20000000016 */
[----:B0-----:R-:W-:-:S02]  /*11bd0*/  @!P0 IMAD.MOV.U32 R2, RZ, RZ, R232 ;  /* 0x000000ffff028224 */ /* 0x001fc400078e00e8 */
[----:B------:R2:W-:Y:S01]  /*11be0*/  STS.U8 [R228+UR12+0x2680], R203 ;  /* 0x002680cbe4007988 */ /* 0x0005e2000800000c */
[----:B------:R-:W-:-:S03]  /*11bf0*/  PRMT R21, RZ, 0x7610, R21 ;  /* 0x00007610ff157816 */ /* 0x000fc60000000015 */
[----:B------:R0:W-:Y:S01]  /*11c00*/  STS.U8 [R228+UR12+0x2880], R204 ;  /* 0x002880cce4007988 */ /* 0x0001e2000800000c */
[----:B------:R-:W-:-:S03]  /*11c10*/  PRMT R20, RZ, 0x7610, R20 ;  /* 0x00007610ff147816 */ /* 0x000fc60000000014 */
[----:B------:R1:W-:Y:S01]  /*11c20*/  STS.U8 [R228+UR12+0x2a80], R206 ;  /* 0x002a80cee4007988 */ /* 0x0003e2000800000c */
[----:B--2---:R-:W-:Y:S02]  /*11c30*/  IMAD.MOV.U32 R203, RZ, RZ, R3 ;  /* 0x000000ffffcb7224 */ /* 0x004fe400078e0003 */
[----:B------:R-:W-:-:S05]  /*11c40*/  @!P0 IMAD.MOV.U32 R3, RZ, RZ, R239 ;  /* 0x000000ffff038224 */ /* 0x000fca00078e00ef */
[----:B------:R2:W4:Y:S02]  /*11c50*/  @!P0 LDG.E.U8 R22, desc[UR16][R2.64] ;  /* 0x0000001002168981 */ /* 0x000524000c1e1100 */
[----:B--2---:R-:W-:Y:S02]  /*11c60*/  IMAD.MOV.U32 R3, RZ, RZ, R207 ;  /* 0x000000ffff037224 */ /* 0x004fe400078e00cf */
[----:B------:R-:W-:Y:S01]  /*11c70*/  @!P0 IMAD.MOV.U32 R2, RZ, RZ, R240 ;  /* 0x000000ffff028224 */ /* 0x000fe200078e00f0 */
[----:B------:R-:W2:Y:S01]  /*11c80*/  LDL.LU R207, [R1+0xae4] ;  /* 0x000ae40001cf7983 */ /* 0x000ea20000300800 */
[----:B0-----:R-:W-:Y:S02]  /*11c90*/  IMAD.MOV.U32 R204, RZ, RZ, R3 ;  /* 0x000000ffffcc7224 */ /* 0x001fe400078e0003 */
[----:B------:R-:W-:Y:S01]  /*11ca0*/  @!P0 IMAD.MOV.U32 R3, RZ, RZ, R247 ;  /* 0x000000ffff038224 */ /* 0x000fe200078e00f7 */
[----:B-1----:R-:W3:Y:S04]  /*11cb0*/  LDL.LU R206, [R1+0x224] ;  /* 0x0002240001ce7983 */ /* 0x002ee80000300800 */
[----:B------:R0:W4:Y:S02]  /*11cc0*/  @!P0 LDG.E.U8 R21, desc[UR16][R2.64] ;  /* 0x0000001002158981 */ /* 0x000124000c1e1100 */
[----:B0-----:R-:W-:-:S02]  /*11cd0*/  @!P0 IMAD.MOV.U32 R2, RZ, RZ, R248 ;  /* 0x000000ffff028224 */ /* 0x001fc400078e00f8 */
[----:B------:R-:W-:-:S05]  /*11ce0*/  @!P0 IMAD.MOV.U32 R3, RZ, RZ, R236 ;  /* 0x000000ffff038224 */ /* 0x000fca00078e00ec */
[----:B------:R0:W4:Y:S04]  /*11cf0*/  @!P0 LDG.E.U8 R20, desc[UR16][R2.64] ;  /* 0x0000001002148981 */ /* 0x000128000c1e1100 */
[----:B------:R-:W3:Y:S01]  /*11d00*/  LDL.LU R3, [R1+0x250] ;  /* 0x0002500001037983 */ /* 0x000ee20000300800 */
[----:B------:R-:W-:Y:S01]  /*11d10*/  PRMT R19, RZ, 0x7610, R19 ;  /* 0x00007610ff137816 */ /* 0x000fe20000000013 */
[----:B0-----:R-:W-:Y:S02]  /*11d20*/  @!P0 IMAD.MOV.U32 R2, RZ, RZ, R251 ;  /* 0x000000ffff028224 */ /* 0x001fe400078e00fb */
[----:B--2---:R3:W-:Y:S02]  /*11d30*/  STS.U8 [R228+UR12+0x2c80], R207 ;  /* 0x002c80cfe4007988 */ /* 0x0047e4000800000c */
[----:B---3--:R-:W-:-:S02]  /*11d40*/  IMAD.MOV.U32 R207, RZ, RZ, R3 ;  /* 0x000000ffffcf7224 */ /* 0x008fc400078e0003 */
[----:B------:R-:W-:-:S05]  /*11d50*/  @!P0 IMAD.MOV.U32 R3, RZ, RZ, R250 ;  /* 0x000000ffff038224 */ /* 0x000fca00078e00fa */
[----:B------:R0:W2:Y:S04]  /*11d60*/  @!P0 LDG.E.U8 R19, desc[UR16][R2.64] ;  /* 0x0000001002138981 */ /* 0x0000a8000c1e1100 */
[----:B------:R-:W3:Y:S01]  /*11d70*/  LDL.LU R3, [R1+0x23c] ;  /* 0x00023c0001037983 */ /* 0x000ee20000300800 */
[----:B------:R-:W-:Y:S01]  /*11d80*/  PRMT R18, RZ, 0x7610, R18 ;  /* 0x00007610ff127816 */ /* 0x000fe20000000012 */
[----:B0-----:R-:W-:Y:S02]  /*11d90*/  @!P0 IMAD.MOV.U32 R2, RZ, RZ, R0 ;  /* 0x000000ffff028224 */ /* 0x001fe400078e0000 */
[----:B------:R3:W-:Y:S02]  /*11da0*/  STS.U8 [R228+UR12+0x2e80], R208 ;  /* 0x002e80d0e4007988 */ /* 0x0007e4000800000c */
[----:B---3--:R-:W-:-:S02]  /*11db0*/  IMAD.MOV.U32 R208, RZ, RZ, R3 ;  /* 0x000000ffffd07224 */ /* 0x008fc400078e0003 */
[----:B------:R-:W-:-:S05]  /*11dc0*/  @!P0 IMAD.MOV.U32 R3, RZ, RZ, R234 ;  /* 0x000000ffff038224 */ /* 0x000fca00078e00ea */
[----:B------:R0:W3:Y:S04]  /*11dd0*/  @!P0 LDG.E.U8 R18, desc[UR16][R2.64] ;  /* 0x0000001002128981 */ /* 0x0000e8000c1e1100 */
[----:B------:R-:W4:Y:S01]  /*11de0*/  LDL.LU R3, [R1+0x258] ;  /* 0x0002580001037983 */ /* 0x000f220000300800 */
[----:B------:R-:W-:Y:S01]  /*11df0*/  PRMT R17, RZ, 0x7610, R17 ;  /* 0x00007610ff117816 */ /* 0x000fe20000000011 */
[----:B0-----:R-:W-:Y:S02]  /*11e00*/  @!P0 IMAD.MOV.U32 R2, RZ, RZ, R244 ;  /* 0x000000ffff028224 */ /* 0x001fe400078e00f4 */
[----:B------:R4:W-:Y:S01]  /*11e10*/  STS.U8 [R228+UR12+0x3080], R210 ;  /* 0x003080d2e4007988 */ /* 0x0009e2000800000c */
[----:B------:R-:W-:-:S03]  /*11e20*/  PRMT R16, RZ, 0x7610, R16 ;  /* 0x00007610ff107816 */ /* 0x000fc60000000010 */
[----:B------:R0:W-:Y:S01]  /*11e30*/  STS.U8 [R228+UR12+0x3280], R211 ;  /* 0x003280d3e4007988 */ /* 0x0001e2000800000c */
[----:B------:R-:W-:-:S03]  /*11e40*/  PRMT R15, RZ, 0x7610, R15 ;  /* 0x00007610ff0f7816 */ /* 0x000fc6000000000f */
[----:B------:R-:W-:Y:S04]  /*11e50*/  STS.U8 [R228+UR12+0x3680], R216 ;  /* 0x003680d8e4007988 */ /* 0x000fe8000800000c */
[----:B------:R-:W-:Y:S04]  /*11e60*/  STS.U8 [R228+UR12+0x3880], R215 ;  /* 0x003880d7e4007988 */ /* 0x000fe8000800000c */
[----:B------:R1:W-:Y:S01]  /*11e70*/  STS.U8 [R228+UR12+0x3480], R217 ;  /* 0x003480d9e4007988 */ /* 0x0003e2000800000c */
[----:B----4-:R-:W-:Y:S02]  /*11e80*/  IMAD.MOV.U32 R210, RZ, RZ, R3 ;  /* 0x000000ffffd27224 */ /* 0x010fe400078e0003 */
[----:B------:R-:W-:-:S05]  /*11e90*/  @!P0 IMAD.MOV.U32 R3, RZ, RZ, R242 ;  /* 0x000000ffff038224 */ /* 0x000fca00078e00f2 */
[----:B------:R4:W3:Y:S02]  /*11ea0*/  @!P0 LDG.E.U8 R17, desc[UR16][R2.64] ;  /* 0x0000001002118981 */ /* 0x0008e4000c1e1100 */
[----:B----4-:R-:W-:Y:S02]  /*11eb0*/  IMAD.MOV.U32 R3, RZ, RZ, R226 ;  /* 0x000000ffff037224 */ /* 0x010fe400078e00e2 */
[----:B------:R-:W-:Y:S01]  /*11ec0*/  @!P0 IMAD.MOV.U32 R2, RZ, RZ, R252 ;  /* 0x000000ffff028224 */ /* 0x000fe200078e00fc */
[----:B------:R-:W4:Y:S01]  /*11ed0*/  LDL.LU R226, [R1+0xae0] ;  /* 0x000ae00001e27983 */ /* 0x000f220000300800 */
[----:B0-----:R-:W-:Y:S02]  /*11ee0*/  IMAD.MOV.U32 R211, RZ, RZ, R3 ;  /* 0x000000ffffd37224 */ /* 0x001fe400078e0003 */
[----:B------:R-:W-:Y:S01]  /*11ef0*/  @!P0 IMAD.MOV.U32 R3, RZ, RZ, R241 ;  /* 0x000000ffff038224 */ /* 0x000fe200078e00f1 */
[----:B-1----:R-:W2:Y:S04]  /*11f00*/  LDL.LU R217, [R1+0x260] ;  /* 0x0002600001d97983 */ /* 0x002ea80000300800 */
[----:B------:R0:W3:Y:S02]  /*11f10*/  @!P0 LDG.E.U8 R16, desc[UR16][R2.64] ;  /* 0x0000001002108981 */ /* 0x0000e4000c1e1100 */
[----:B0-----:R-:W-:-:S02]  /*11f20*/  @!P0 IMAD.MOV.U32 R2, RZ, RZ, R233 ;  /* 0x000000ffff028224 */ /* 0x001fc400078e00e9 */
[----:B------:R-:W-:-:S05]  /*11f30*/  @!P0 IMAD.MOV.U32 R3, RZ, RZ, R230 ;  /* 0x000000ffff038224 */ /* 0x000fca00078e00e6 */
[----:B------:R0:W3:Y:S02]  /*11f40*/  @!P0 LDG.E.U8 R15, desc[UR16][R2.64] ;  /* 0x00000010020f8981 */ /* 0x0000e4000c1e1100 */
[----:B0-----:R-:W-:Y:S02]  /*11f50*/  IMAD.MOV.U32 R3, RZ, RZ, R245 ;  /* 0x000000ffff037224 */ /* 0x001fe400078e00f5 */
[----:B------:R-:W4:Y:S02]  /*11f60*/  LDL.LU R245, [R1+0xadc] ;  /* 0x000adc0001f57983 */ /* 0x000f240000300800 */
[----:B------:R-:W-:-:S04]  /*11f70*/  IMAD.MOV.U32 R216, RZ, RZ, R3 ;  /* 0x000000ffffd87224 */ /* 0x000fc800078e0003 */
[----:B------:R-:W-:Y:S02]  /*11f80*/  IMAD.MOV.U32 R215, RZ, RZ, R216 ;  /* 0x000000ffffd77224 */ /* 0x000fe400078e00d8 */
[----:B------:R-:W-:Y:S02]  /*11f90*/  IMAD.MOV.U32 R216, RZ, RZ, R208 ;  /* 0x000000ffffd87224 */ /* 0x000fe400078e00d0 */
[----:B------:R-:W-:Y:S02]  /*11fa0*/  IMAD.MOV.U32 R208, RZ, RZ, R204 ;  /* 0x000000ffffd07224 */ /* 0x000fe400078e00cc */
[----:B------:R-:W-:Y:S02]  /*11fb0*/  IMAD.MOV.U32 R204, RZ, RZ, R227 ;  /* 0x000000ffffcc7224 */ /* 0x000fe400078e00e3 */
[----:B------:R-:W2:Y:S04]  /*11fc0*/  LDL.LU R227, [R1+0x280] ;  /* 0x0002800001e37983 */ /* 0x000ea80000300800 */
[----:B------:R0:W-:Y:S04]  /*11fd0*/  STS.U8 [R228+UR12+0x3a80], R214 ;  /* 0x003a80d6e4007988 */ /* 0x0001e8000800000c */
[----:B0-----:R-:W3:Y:S01]  /*11fe0*/  LDL.LU R214, [R1+0x244] ;  /* 0x0002440001d67983 */ /* 0x001ee20000300800 */
[----:B------:R-:W-:Y:S01]  /*11ff0*/  PRMT R12, RZ, 0x7610, R12 ;  /* 0x00007610ff0c7816 */ /* 0x000fe2000000000c */
[----:B------:R-:W-:-:S02]  /*12000*/  @!P0 IMAD.MOV.U32 R2, RZ, RZ, R249 ;  /* 0x000000ffff028224 */ /* 0x000fc400078e00f9 */
[----:B------:R-:W-:Y:S01]  /*12010*/  @!P0 IMAD.MOV.U32 R3, RZ, RZ, R243 ;  /* 0x000000ffff038224 */ /* 0x000fe200078e00f3 */
[----:B------:R-:W-:-:S04]  /*12020*/  PRMT R11, RZ, 0x7610, R11 ;  /* 0x00007610ff0b7816 */ /* 0x000fc8000000000b */
[----:B------:R0:W3:Y:S01]  /*12030*/  @!P0 LDG.E.U8 R12, desc[UR16][R2.64] ;  /* 0x00000010020c8981 */ /* 0x0000e2000c1e1100 */
[----:B------:R-:W-:Y:S01]  /*12040*/  PRMT R10, RZ, 0x7610, R10 ;  /* 0x00007610ff0a7816 */ /* 0x000fe2000000000a */
[----:B0-----:R-:W-:Y:S02]  /*12050*/  @!P0 IMAD.MOV.U32 R2, RZ, RZ, R235 ;  /* 0x000000ffff028224 */ /* 0x001fe400078e00eb */
[----:B------:R-:W-:-:S05]  /*12060*/  @!P0 IMAD.MOV.U32 R3, RZ, RZ, R13 ;  /* 0x000000ffff038224 */ /* 0x000fca00078e000d */
[----:B------:R0:W3:Y:S02]  /*12070*/  @!P0 LDG.E.U8 R11, desc[UR16][R2.64] ;  /* 0x00000010020b8981 */ /* 0x0000e4000c1e1100 */
[----:B0-----:R-:W-:Y:S02]  /*12080*/  @!P0 IMAD.MOV.U32 R2, RZ, RZ, R229 ;  /* 0x000000ffff028224 */ /* 0x001fe400078e00e5 */
[----:B------:R0:W-:Y:S01]  /*12090*/  STS.U8 [R228+UR12+0x3c80], R213 ;  /* 0x003c80d5e4007988 */ /* 0x0001e2000800000c */
[----:B------:R-:W-:Y:S02]  /*120a0*/  PRMT R9, RZ, 0x7610, R9 ;  /* 0x00007610ff097816 */ /* 0x000fe40000000009 */
[----:B------:R-:W-:Y:S01]  /*120b0*/  PRMT R8, RZ, 0x7610, R8 ;  /* 0x00007610ff087816 */ /* 0x000fe20000000008 */
[----:B------:R1:W-:Y:S01]  /*120c0*/  STS.U8 [R228+UR12+0x3e80], R212 ;  /* 0x003e80d4e4007988 */ /* 0x0003e2000800000c */
[----:B--2---:R-:W-:-:S05]  /*120d0*/  @!P0 IMAD.MOV.U32 R3, RZ, RZ, R227 ;  /* 0x000000ffff038224 */ /* 0x004fca00078e00e3 */
[----:B------:R2:W3:Y:S02]  /*120e0*/  @!P0 LDG.E.U8 R10, desc[UR16][R2.64] ;  /* 0x00000010020a8981 */ /* 0x0004e4000c1e1100 */
[----:B--2---:R-:W-:Y:S02]  /*120f0*/  IMAD.MOV.U32 R3, RZ, RZ, R246 ;  /* 0x000000ffff037224 */ /* 0x004fe400078e00f6 */
[----:B------:R-:W-:Y:S01]  /*12100*/  @!P0 IMAD.MOV.U32 R2, RZ, RZ, R237 ;  /* 0x000000ffff028224 */ /* 0x000fe200078e00ed */
[----:B------:R-:W2:Y:S01]  /*12110*/  LDL.LU R246, [R1+0xad8] ;  /* 0x000ad80001f67983 */ /* 0x000ea20000300800 */
[----:B0-----:R-:W-:Y:S02]  /*12120*/  IMAD.MOV.U32 R213, RZ, RZ, R3 ;  /* 0x000000ffffd57224 */ /* 0x001fe400078e0003 */
[----:B------:R-:W-:-:S05]  /*12130*/  @!P0 IMAD.MOV.U32 R3, RZ, RZ, R217 ;  /* 0x000000ffff038224 */ /* 0x000fca00078e00d9 */
[----:B------:R4:W2:Y:S02]  /*12140*/  @!P0 LDG.E.U8 R9, desc[UR16][R2.64] ;  /* 0x0000001002098981 */ /* 0x0008a4000c1e1100 */
[----:B----4-:R-:W-:Y:S02]  /*12150*/  IMAD.MOV.U32 R3, RZ, RZ, R245 ;  /* 0x000000ffff037224 */ /* 0x010fe400078e00f5 */
[----:B------:R-:W4:Y:S01]  /*12160*/  LDL.LU R245, [R1+0xad4] ;  /* 0x000ad40001f57983 */ /* 0x000f220000300800 */
[----:B---3--:R-:W-:Y:S02]  /*12170*/  @!P0 IMAD.MOV.U32 R2, RZ, RZ, R214 ;  /* 0x000000ffff028224 */ /* 0x008fe400078e00d6 */
[----:B-1----:R-:W-:Y:S02]  /*12180*/  IMAD.MOV.U32 R212, RZ, RZ, R3 ;  /* 0x000000ffffd47224 */ /* 0x002fe400078e0003 */
[----:B------:R-:W-:-:S05]  /*12190*/  @!P0 IMAD.MOV.U32 R3, RZ, RZ, R202 ;  /* 0x000000ffff038224 */ /* 0x000fca00078e00ca */
[----:B------:R0:W3:Y:S02]  /*121a0*/  @!P0 LDG.E.U8 R8, desc[UR16][R2.64] ;  /* 0x0000001002088981 */ /* 0x0000e4000c1e1100 */
[----:B0-----:R-:W-:Y:S02]  /*121b0*/  IMAD.MOV.U32 R3, RZ, RZ, R227 ;  /* 0x000000ffff037224 */ /* 0x001fe400078e00e3 */
[----:B------:R-:W0:Y:S01]  /*121c0*/  S2R R227, SR_TID.X ;  /* 0x0000000000e37919 */ /* 0x000e220000002100 */
[----:B------:R-:W-:Y:S01]  /*121d0*/  PRMT R7, RZ, 0x7610, R7 ;  /* 0x00007610ff077816 */ /* 0x000fe20000000007 */
[----:B------:R-:W-:Y:S01]  /*121e0*/  @!P0 IMAD.MOV.U32 R2, RZ, RZ, R206 ;  /* 0x000000ffff028224 */ /* 0x000fe200078e00ce */
[----:B------:R-:W-:Y:S02]  /*121f0*/  PRMT R6, RZ, 0x7610, R6 ;  /* 0x00007610ff067816 */ /* 0x000fe40000000006 */
[----:B0-----:R-:W-:-:S04]  /*12200*/  LOP3.LUT R227, R227, 0x7f, RZ, 0xc0, !PT ;  /* 0x0000007fe3e37812 */ /* 0x001fc800078ec0ff */
[----:B------:R-:W-:-:S05]  /*12210*/  LOP3.LUT R227, R227, 0x20, RZ, 0x3c, !PT ;  /* 0x00000020e3e37812 */ /* 0x000fca00078e3cff */
[----:B------:R0:W-:Y:S02]  /*12220*/  STS.U8 [R227+UR12+0x100], R222 ;  /* 0x000100dee3007988 */ /* 0x0001e4000800000c */
[----:B0-----:R-:W-:Y:S02]  /*12230*/  IMAD.MOV.U32 R222, RZ, RZ, R3 ;  /* 0x000000ffffde7224 */ /* 0x001fe400078e0003 */
[----:B------:R-:W-:Y:S01]  /*12240*/  @!P0 IMAD.MOV.U32 R3, RZ, RZ, R190 ;  /* 0x000000ffff038224 */ /* 0x000fe200078e00be */
[----:B------:R0:W-:Y:S04]  /*12250*/  STS.U8 [R227+UR12+0x300], R221 ;  /* 0x000300dde3007988 */ /* 0x0001e8000800000c */
[----:B------:R1:W3:Y:S02]  /*12260*/  @!P0 LDG.E.U8 R7, desc[UR16][R2.64] ;  /* 0x0000001002078981 */ /* 0x0002e4000c1e1100 */
[----:B-1----:R-:W-:-:S02]  /*12270*/  IMAD.MOV.U32 R3, RZ, RZ, R238 ;  /* 0x000000ffff037224 */ /* 0x002fc400078e00ee */
[----:B------:R-:W-:Y:S01]  /*12280*/  @!P0 IMAD.MOV.U32 R2, RZ, RZ, R192 ;  /* 0x000000ffff028224 */ /* 0x000fe200078e00c0 */
[----:B------:R1:W-:Y:S01]  /*12290*/  STS.U8 [R227+UR12+0x500], R220 ;  /* 0x000500dce3007988 */ /* 0x0003e2000800000c */
[----:B0-----:R-:W-:Y:S02]  /*122a0*/  IMAD.MOV.U32 R221, RZ, RZ, R3 ;  /* 0x000000ffffdd7224 */ /* 0x001fe400078e0003 */
[----:B------:R-:W-:Y:S01]  /*122b0*/  @!P0 IMAD.MOV.U32 R3, RZ, RZ, R184 ;  /* 0x000000ffff038224 */ /* 0x000fe200078e00b8 */
[----:B------:R-:W3:Y:S04]  /*122c0*/  LDL.LU R238, [R1+0xad0] ;  /* 0x000ad00001ee7983 */ /* 0x000ee80000300800 */
[----:B------:R0:W3:Y:S01]  /*122d0*/  @!P0 LDG.E.U8 R6, desc[UR16][R2.64] ;  /* 0x0000001002068981 */ /* 0x0000e2000c1e1100 */
[----:B------:R-:W-:Y:S01]  /*122e0*/  PRMT R5, RZ, 0x7610, R5 ;  /* 0x00007610ff057816 */ /* 0x000fe20000000005 */
[----:B0-----:R-:W-:-:S02]  /*122f0*/  IMAD.MOV.U32 R3, RZ, RZ, R237 ;  /* 0x000000ffff037224 */ /* 0x001fc400078e00ed */
[----:B------:R-:W3:Y:S02]  /*12300*/  LDL.LU R237, [R1+0xacc] ;  /* 0x000acc0001ed7983 */ /* 0x000ee40000300800 */
[----:B-1----:R-:W-:Y:S02]  /*12310*/  IMAD.MOV.U32 R220, RZ, RZ, R3 ;  /* 0x000000ffffdc7224 */ /* 0x002fe400078e0003 */
[----:B--2---:R-:W-:Y:S02]  /*12320*/  @!P0 IMAD.MOV.U32 R2, RZ, RZ, R246 ;  /* 0x000000ffff028224 */ /* 0x004fe400078e00f6 */
[----:B----4-:R-:W-:-:S05]  /*12330*/  @!P0 IMAD.MOV.U32 R3, RZ, RZ, R245 ;  /* 0x000000ffff038224 */ /* 0x010fca00078e00f5 */
[----:B------:R0:W2:Y:S02]  /*12340*/  @!P0 LDG.E.U8 R5, desc[UR16][R2.64] ;  /* 0x0000001002058981 */ /* 0x0000a4000c1e1100 */
[----:B0-----:R-:W-:Y:S02]  /*12350*/  IMAD.MOV.U32 R3, RZ, RZ, R225 ;  /* 0x000000ffff037224 */ /* 0x001fe400078e00e1 */
[----:B------:R-:W4:Y:S01]  /*12360*/  LDL.LU R225, [R1+0xac8] ;  /* 0x000ac80001e17983 */ /* 0x000f220000300800 */
[----:B------:R-:W-:-:S03]  /*12370*/  PRMT R4, RZ, 0x7610, R4 ;  /* 0x00007610ff047816 */ /* 0x000fc60000000004 */
[----:B------:R0:W-:Y:S02]  /*12380*/  STS.U8 [R227+UR12+0x700], R219 ;  /* 0x000700dbe3007988 */ /* 0x0001e4000800000c */
[----:B0-----:R-:W-:Y:S02]  /*12390*/  IMAD.MOV.U32 R219, RZ, RZ, R3 ;  /* 0x000000ffffdb7224 */ /* 0x001fe400078e0003 */
[----:B------:R0:W-:Y:S02]  /*123a0*/  STS.U8 [R227+UR12+0x900], R218 ;  /* 0x000900dae3007988 */ /* 0x0001e4000800000c */
[----:B0-----:R-:W-:Y:S02]  /*123b0*/  IMAD.MOV.U32 R218, RZ, RZ, R224 ;  /* 0x000000ffffda7224 */ /* 0x001fe400078e00e0 */
[----:B---3--:R-:W-:Y:S02]  /*123c0*/  @!P0 IMAD.MOV.U32 R2, RZ, RZ, R238 ;  /* 0x000000ffff028224 */ /* 0x008fe400078e00ee */
[----:B------:R-:W-:-:S05]  /*123d0*/  @!P0 IMAD.MOV.U32 R3, RZ, RZ, R237 ;  /* 0x000000ffff038224 */ /* 0x000fca00078e00ed */
[----:B------:R0:W3:Y:S02]  /*123e0*/  @!P0 LDG.E.U8 R4, desc[UR16][R2.64] ;  /* 0x0000001002048981 */ /* 0x0000e4000c1e1100 */
[----:B0-----:R-:W-:Y:S02]  /*123f0*/  IMAD.MOV.U32 R3, RZ, RZ, R14 ;  /* 0x000000ffff037224 */ /* 0x001fe400078e000e */
[----:B------:R-:W2:Y:S01]  /*12400*/  LDL.LU R14, [R1+0xac4] ;  /* 0x000ac400010e7983 */ /* 0x000ea20000300800 */
[----:B----4-:R-:W-:-:S03]  /*12410*/  IMAD.MOV.U32 R2, RZ, RZ, R225 ;  /* 0x000000ffff027224 */ /* 0x010fc600078e00e1 */
[----:B------:R-:W4:Y:S04]  /*12420*/  LDL.LU R225, [R1+0xac0] ;  /* 0x000ac00001e17983 */ /* 0x000f280000300800 */
[----:B------:R-:W3:Y:S04]  /*12430*/  LDL.LU R224, [R1+0xabc] ;  /* 0x000abc0001e07983 */ /* 0x000ee80000300800 */
[----:B------:R0:W-:Y:S04]  /*12440*/  STS.U8 [R227+UR12+0xb00], R209 ;  /* 0x000b00d1e3007988 */ /* 0x0001e8000800000c */
[----:B------:R1:W-:Y:S04]  /*12450*/  STS.U8 [R227+UR12+0xd00], R205 ;  /* 0x000d00cde3007988 */ /* 0x0003e8000800000c */
[----:B------:R2:W-:Y:S01]  /*12460*/  STS.U8 [R227+UR12+0xf00], R201 ;  /* 0x000f00c9e3007988 */ /* 0x0005e2000800000c */
[----:B0-----:R-:W-:-:S03]  /*12470*/  IMAD.MOV.U32 R209, RZ, RZ, R13 ;  /* 0x000000ffffd17224 */ /* 0x001fc600078e000d */
[----:B------:R-:W4:Y:S01]  /*12480*/  LDL.LU R13, [R1+0xab8] ;  /* 0x000ab800010d7983 */ /* 0x000f220000300800 */
[----:B-1----:R-:W-:-:S03]  /*12490*/  IMAD.MOV.U32 R205, RZ, RZ, R226 ;  /* 0x000000ffffcd7224 */ /* 0x002fc600078e00e2 */
[----:B------:R-:W4:Y:S04]  /*124a0*/  LDL.LU R226, [R1+0xab4] ;  /* 0x000ab40001e27983 */ /* 0x000f280000300800 */
[----:B------:R3:W-:Y:S04]  /*124b0*/  STS.U8 [R227+UR12+0x1100], R200 ;  /* 0x001100c8e3007988 */ /* 0x0007e8000800000c */
[----:B------:R0:W-:Y:S01]  /*124c0*/  STS.U8 [R227+UR12+0x1500], R198 ;  /* 0x001500c6e3007988 */ /* 0x0001e2000800000c */
[----:B--2---:R-:W-:-:S03]  /*124d0*/  IMAD.MOV.U32 R201, RZ, RZ, R14 ;  /* 0x000000ffffc97224 */ /* 0x004fc600078e000e */
[----:B------:R-:W2:Y:S01]  /*124e0*/  LDL.LU R14, [R1+0xab0] ;  /* 0x000ab000010e7983 */ /* 0x000ea20000300800 */
[----:B---3--:R-:W-:-:S03]  /*124f0*/  IMAD.MOV.U32 R200, RZ, RZ, R224 ;  /* 0x000000ffffc87224 */ /* 0x008fc600078e00e0 */
[----:B------:R-:W3:Y:S04]  /*12500*/  LDL.LU R224, [R1+0xaac] ;  /* 0x000aac0001e07983 */ /* 0x000ee80000300800 */
[----:B0-----:R-:W2:Y:S04]  /*12510*/  LDL R198, [R1+0x7a0] ;  /* 0x0007a00001c67983 */ /* 0x001ea80000100800 */
[----:B------:R4:W-:Y:S02]  /*12520*/  STS.U8 [R227+UR12+0x1300], R199 ;  /* 0x001300c7e3007988 */ /* 0x0009e4000800000c */
[----:B----4-:R-:W-:-:S02]  /*12530*/  IMAD.MOV.U32 R199, RZ, RZ, R226 ;  /* 0x000000ffffc77224 */ /* 0x010fc400078e00e2 */
[----:B---3--:R-:W-:-:S05]  /*12540*/  VIADD R224, R224, 0x1 ;  /* 0x00000001e0e07836 */ /* 0x008fca0000000000 */
[----:B--2---:R-:W-:Y:S01]  /*12550*/  ISETP.NE.U32.AND P0, PT, R224, R198, PT ;  /* 0x000000c6e000720c */ /* 0x004fe20003f05070 */
[----:B------:R-:W-:Y:S02]  /*12560*/  IMAD.MOV.U32 R198, RZ, RZ, R199 ;  /* 0x000000ffffc67224 */ /* 0x000fe400078e00c7 */
[----:B------:R-:W-:Y:S02]  /*12570*/  IMAD.MOV.U32 R199, RZ, RZ, R200 ;  /* 0x000000ffffc77224 */ /* 0x000fe400078e00c8 */
[----:B------:R-:W-:Y:S02]  /*12580*/  IMAD.MOV.U32 R200, RZ, RZ, R201 ;  /* 0x000000ffffc87224 */ /* 0x000fe400078e00c9 */
[----:B------:R-:W-:Y:S02]  /*12590*/  IMAD.MOV.U32 R201, RZ, RZ, R205 ;  /* 0x000000ffffc97224 */ /* 0x000fe400078e00cd */
[----:B------:R-:W-:Y:S02]  /*125a0*/  IMAD.MOV.U32 R205, RZ, RZ, R209 ;  /* 0x000000ffffcd7224 */ /* 0x000fe400078e00d1 */
[----:B------:R-:W-:-:S02]  /*125b0*/  IMAD.MOV.U32 R209, RZ, RZ, R218 ;  /* 0x000000ffffd17224 */ /* 0x000fc400078e00da */
[----:B------:R-:W-:Y:S02]  /*125c0*/  IMAD.MOV.U32 R218, RZ, RZ, R2 ;  /* 0x000000ffffda7224 */ /* 0x000fe400078e0002 */
[----:B------:R-:W-:Y:S02]  /*125d0*/  IMAD.MOV.U32 R2, RZ, RZ, R3 ;  /* 0x000000ffff027224 */ /* 0x000fe400078e0003 */
[----:B------:R-:W-:Y:S02]  /*125e0*/  IMAD.MOV.U32 R3, RZ, RZ, R219 ;  /* 0x000000ffff037224 */ /* 0x000fe400078e00db */
[----:B------:R-:W-:Y:S02]  /*125f0*/  IMAD.MOV.U32 R219, RZ, RZ, R220 ;  /* 0x000000ffffdb7224 */ /* 0x000fe400078e00dc */
[----:B------:R-:W-:Y:S02]  /*12600*/  IMAD.MOV.U32 R220, RZ, RZ, R221 ;  /* 0x000000ffffdc7224 */ /* 0x000fe400078e00dd */
[----:B------:R-:W-:-:S02]  /*12610*/  IMAD.MOV.U32 R221, RZ, RZ, R186 ;  /* 0x000000ffffdd7224 */ /* 0x000fc400078e00ba */
[----:B------:R-:W-:Y:S02]  /*12620*/  IMAD.MOV.U32 R186, RZ, RZ, R223 ;  /* 0x000000ffffba7224 */ /* 0x000fe400078e00df */
[----:B------:R-:W0:Y:S02]  /*12630*/  LDC R223, c[0x0][0x238] ;  /* 0x00008e00ffdf7b82 */ /* 0x000e240000000800 */
[----:B0-----:R-:W-:-:S05]  /*12640*/  IMAD.SHL.U32 R223, R223, 0x40, RZ ;  /* 0x00000040dfdf7824 */ /* 0x001fca00078e00ff */
[----:B------:R-:W-:-:S05]  /*12650*/  IADD3 R198, P5, R223, R198, RZ ;  /* 0x000000c6dfc67210 */ /* 0x000fca0007fbe0ff */
[----:B------:R0:W-:Y:S04]  /*12660*/  STL [R1+0x77c], R198 ;  /* 0x00077cc601007387 */ /* 0x0001e80000100800 */
[----:B0-----:R-:W2:Y:S02]  /*12670*/  LDL.LU R198, [R1+0x774] ;  /* 0x0007740001c67983 */ /* 0x001ea40000300800 */
[----:B--2---:R-:W-:-:S05]  /*12680*/  IADD3 R198, P6, R223, R198, RZ ;  /* 0x000000c6dfc67210 */ /* 0x004fca0007fde0ff */
[----:B------:R0:W-:Y:S04]  /*12690*/  STL [R1+0x774], R198 ;  /* 0x000774c601007387 */ /* 0x0001e80000100800 */
[----:B0-----:R-:W2:Y:S02]  /*126a0*/  LDL.LU R198, [R1+0x76c] ;  /* 0x00076c0001c67983 */ /* 0x001ea40000300800 */
[----:B--2---:R-:W-:-:S05]  /*126b0*/  IADD3 R198, P1, R223, R198, RZ ;  /* 0x000000c6dfc67210 */ /* 0x004fca0007f3e0ff */
[----:B------:R0:W-:Y:S04]  /*126c0*/  STL [R1+0x76c], R198 ;  /* 0x00076cc601007387 */ /* 0x0001e80000100800 */
[----:B0-----:R-:W2:Y:S01]  /*126d0*/  LDL.LU R198, [R1+0x764] ;  /* 0x0007640001c67983 */ /* 0x001ea20000300800 */
[C---:B------:R-:W-:Y:S02]  /*126e0*/  IADD3 R13, P3, R223.reuse, R13, RZ ;  /* 0x0000000ddf0d7210 */ /* 0x040fe40007f7e0ff */
[----:B--2---:R-:W-:-:S05]  /*126f0*/  IADD3 R198, P2, R223, R198, RZ ;  /* 0x000000c6dfc67210 */ /* 0x004fca0007f5e0ff */
[----:B------:R-:W-:Y:S04]  /*12700*/  STL [R1+0x764], R198 ;  /* 0x000764c601007387 */ /* 0x000fe80000100800 */
[----:B------:R0:W-:Y:S04]  /*12710*/  STL [R1+0x75c], R13 ;  /* 0x00075c0d01007387 */ /* 0x0001e80000100800 */
[----:B0-----:R-:W2:Y:S01]  /*12720*/  LDL.LU R13, [R1+0xaa8] ;  /* 0x000aa800010d7983 */ /* 0x001ea20000300800 */
        /* <DEDUP_REMOVED lines=11> */
[----:B------:R-:W-:Y:S01]  /*127e0*/  IMAD.MOV.U32 R221, RZ, RZ, R222 ;  /* 0x000000ffffdd7224 */ /* 0x000fe200078e00de */
[----:B------:R-:W-:Y:S01]  /*127f0*/  IADD3 R14, P4, R223, R14, RZ ;  /* 0x0000000edf0e7210 */ /* 0x000fe20007f9e0ff */
[----:B------:R-:W-:Y:S01]  /*12800*/  IMAD.MOV.U32 R222, RZ, RZ, R156 ;  /* 0x000000ffffde7224 */ /* 0x000fe200078e009c */
[----:B------:R-:W-:-:S05]  /*12810*/  SHF.R.S32.HI R156, RZ, 0x1f, R223 ;  /* 0x0000001fff9c7819 */ /* 0x000fca00000114df */
[----:B--2---:R-:W-:Y:S01]  /*12820*/  IMAD.X R13, R156, 0x1, R13, P4 ;  /* 0x000000019c0d7824 */ /* 0x004fe200020e060d */
[----:B------:R-:W-:-:S05]  /*12830*/  IADD3 R198, P4, R223, R198, RZ ;  /* 0x000000c6dfc67210 */ /* 0x000fca0007f9e0ff */
[----:B------:R0:W-:Y:S04]  /*12840*/  STL [R1+0x754], R198 ;  /* 0x000754c601007387 */ /* 0x0001e80000100800 */
[----:B0-----:R-:W2:Y:S02]  /*12850*/  LDL.LU R198, [R1+0x778] ;  /* 0x0007780001c67983 */ /* 0x001ea40000300800 */
[----:B--2---:R-:W-:-:S05]  /*12860*/  IMAD.X R198, R156, 0x1, R198, P5 ;  /* 0x000000019cc67824 */ /* 0x004fca00028e06c6 */
[----:B------:R0:W-:Y:S04]  /*12870*/  STL [R1+0x778], R198 ;  /* 0x000778c601007387 */ /* 0x0001e80000100800 */
[----:B0-----:R-:W2:Y:S02]  /*12880*/  LDL.LU R198, [R1+0x74c] ;  /* 0x00074c0001c67983 */ /* 0x001ea40000300800 */
[----:B--2---:R-:W-:-:S05]  /*12890*/  IADD3 R198, P5, R223, R198, RZ ;  /* 0x000000c6dfc67210 */ /* 0x004fca0007fbe0ff */
        /* <DEDUP_REMOVED lines=25> */
[----:B0-----:R-:W2:Y:S01]  /*12a30*/  LDL.LU R198, [R1+0x750] ;  /* 0x0007500001c67983 */ /* 0x001ea20000300800 */
[----:B------:R-:W0:Y:S03]  /*12a40*/  S2R R226, SR_TID.X ;  /* 0x0000000000e27919 */ /* 0x000e260000002100 */
[----:B------:R-:W-:Y:S04]  /*12a50*/  STS.U8 [R227+UR12+0x1700], R194 ;  /* 0x001700c2e3007988 */ /* 0x000fe8000800000c */
[----:B------:R-:W-:Y:S04]  /*12a60*/  STS.U8 [R227+UR12+0x1900], R189 ;  /* 0x001900bde3007988 */ /* 0x000fe8000800000c */
[----:B------:R-:W-:Y:S04]  /*12a70*/  STS.U8 [R227+UR12+0x1b00], R185 ;  /* 0x001b00b9e3007988 */ /* 0x000fe8000800000c */
[----:B------:R-:W-:Y:S04]  /*12a80*/  STS.U8 [R227+UR12+0x1d00], R183 ;  /* 0x001d00b7e3007988 */ /* 0x000fe8000800000c */
[----:B------:R-:W-:Y:S04]  /*12a90*/  STS.U8 [R227+UR12+0x1f00], R182 ;  /* 0x001f00b6e3007988 */ /* 0x000fe8000800000c */
[----:B------:R-:W-:Y:S01]  /*12aa0*/  STS.U8 [R227+UR12+0x2100], R181 ;  /* 0x002100b5e3007988 */ /* 0x000fe2000800000c */
[----:B0-----:R-:W-:-:S04]  /*12ab0*/  LOP3.LUT R226, R226, 0x7f, RZ, 0xc0, !PT ;  /* 0x0000007fe2e27812 */ /* 0x001fc800078ec0ff */
[----:B------:R-:W-:Y:S01]  /*12ac0*/  LOP3.LUT R226, R226, 0x30, RZ, 0x3c, !PT ;  /* 0x00000030e2e27812 */ /* 0x000fe200078e3cff */
[----:B------:R-:W-:Y:S04]  /*12ad0*/  STS.U8 [R227+UR12+0x2300], R180 ;  /* 0x002300b4e3007988 */ /* 0x000fe8000800000c */
        /* <DEDUP_REMOVED lines=11> */
[----:B------:R-:W-:Y:S01]  /*12b90*/  STS.U8 [R227+UR12+0x3b00], R168 ;  /* 0x003b00a8e3007988 */ /* 0x000fe2000800000c */
[----:B--2---:R-:W-:-:S05]  /*12ba0*/  IMAD.X R198, R156, 0x1, R198, P4 ;  /* 0x000000019cc67824 */ /* 0x004fca00020e06c6 */
[----:B------:R0:W-:Y:S04]  /*12bb0*/  STL [R1+0x750], R198 ;  /* 0x000750c601007387 */ /* 0x0001e80000100800 */
[----:B0-----:R-:W2:Y:S04]  /*12bc0*/  LDL.LU R198, [R1+0x724] ;  /* 0x0007240001c67983 */ /* 0x001ea80000300800 */
        /* <DEDUP_REMOVED lines=34> */
[----:B------:R0:W-:Y:S06]  /*12df0*/  MEMBAR.ALL.CTA ;  /* 0x0000000000007992 */ /* 0x0001ec0000008000 */
[----:B0-----:R-:W0:Y:S02]  /*12e00*/  FENCE.VIEW.ASYNC.S ;  /* 0x00000000000073c6 */ /* 0x001e240000000000 */
[----:B0-----:R-:W-:Y:S06]  /*12e10*/  BAR.SYNC.DEFER_BLOCKING 0x0 ;  /* 0x0000000000007b1d */ /* 0x001fec0000010000 */
[----:B------:R-:W-:Y:S01]  /*12e20*/  UMOV UR4, UR13 ;  /* 0x0000000d00047c82 */ /* 0x000fe20008000000 */
[----:B------:R-:W-:Y:S01]  /*12e30*/  UMOV UR5, 0x80000020 ;  /* 0x8000002000057882 */ /* 0x000fe20000000000 */
[----:B------:R-:W-:-:S06]  /*12e40*/  WARPGROUP.ARRIVE ;  /* 0x00000000000079c5 */ /* 0x000fcc0000000000 */
[----:B------:R-:W-:Y:S01]  /*12e50*/  QGMMA.64x256x32.F32.E4M3.E4M3 R24, gdesc[UR4], R24, gsb0 ;  /* 0x03e00000041879f3 */ /* 0x000fe20008000818 */
[----:B--2---:R-:W-:-:S05]  /*12e60*/  IADD3 R198, P4, R223, R198, RZ ;  /* 0x000000c6dfc67210 */ /* 0x004fca0007f9e0ff */
[----:B------:R0:W-:Y:S04]  /*12e70*/  STL [R1+0x724], R198 ;  /* 0x000724c601007387 */ /* 0x0001e80000100800 */
[----:B0-----:R-:W2:Y:S01]  /*12e80*/  LDL.LU R198, [R1+0x748] ;  /* 0x0007480001c67983 */ /* 0x001ea20000300800 */
[----:B------:R-:W-:Y:S02]  /*12e90*/  WARPGROUP.DEPBAR.LE gsb0, 0x0 ;  /* 0x00008000000079c5 */ /* 0x000fe40000010000 */
[----:B------:R-:W-:-:S15]  /*12ea0*/  WARPGROUP.ARRIVE ;  /* 0x00000000000079c5 */ /* 0x000fde0000000000 */
[----:B------:R-:W-:Y:S01]  /*12eb0*/  QGMMA.64x256x32.F32.E4M3.E4M3 R24, gdesc[UR8], R24, gsb0 ;  /* 0x03e00000081879f3 */ /* 0x000fe20008000818 */
[----:B--2---:R-:W-:-:S05]  /*12ec0*/  IMAD.X R198, R156, 0x1, R198, P5 ;  /* 0x000000019cc67824 */ /* 0x004fca00028e06c6 */
[----:B------:R-:W-:Y:S01]  /*12ed0*/  STL [R1+0x748], R198 ;  /* 0x000748c601007387 */ /* 0x000fe20000100800 */
[----:B------:R-:W-:-:S03]  /*12ee0*/  WARPGROUP.DEPBAR.LE gsb0, 0x0 ;  /* 0x00008000000079c5 */ /* 0x000fc60000010000 */
[----:B------:R-:W-:Y:S04]  /*12ef0*/  STL.64 [R1], R24 ;  /* 0x0000001801007387 */ /* 0x000fe80000100a00 */
        /* <DEDUP_REMOVED lines=62> */
[----:B------:R0:W-:Y:S04]  /*132e0*/  STL.64 [R1+0x1f8], R150 ;  /* 0x0001f89601007387 */ /* 0x0001e80000100a00 */
[----:B0-----:R-:W2:Y:S04]  /*132f0*/  LDL.LU.64 R150, [R1+0xaa0] ;  /* 0x000aa00001967983 */ /* 0x001ea80000300a00 */
[----:B------:R-:W3:Y:S04]  /*13300*/  LDL.LU.64 R148, [R1+0xa98] ;  /* 0x000a980001947983 */ /* 0x000ee80000300a00 */
[----:B------:R-:W4:Y:S04]  /*13310*/  LDL.LU.64 R146, [R1+0xa90] ;  /* 0x000a900001927983 */ /* 0x000f280000300a00 */
[----:B------:R-:W2:Y:S04]  /*13320*/  LDL.LU.64 R144, [R1+0xa88] ;  /* 0x000a880001907983 */ /* 0x000ea80000300a00 */
[----:B------:R-:W3:Y:S04]  /*13330*/  LDL.LU.64 R142, [R1+0xa80] ;  /* 0x000a8000018e7983 */ /* 0x000ee80000300a00 */
[----:B------:R-:W4:Y:S04]  /*13340*/  LDL.LU.64 R140, [R1+0xa78] ;  /* 0x000a7800018c7983 */ /* 0x000f280000300a00 */
[----:B------:R-:W2:Y:S04]  /*13350*/  LDL.LU.64 R138, [R1+0xa70] ;  /* 0x000a7000018a7983 */ /* 0x000ea80000300a00 */
[----:B------:R-:W3:Y:S04]  /*13360*/  LDL.LU.64 R136, [R1+0xa68] ;  /* 0x000a680001887983 */ /* 0x000ee80000300a00 */
[----:B------:R-:W4:Y:S04]  /*13370*/  LDL.LU.64 R134, [R1+0xa60] ;  /* 0x000a600001867983 */ /* 0x000f280000300a00 */
[----:B------:R-:W2:Y:S04]  /*13380*/  LDL.LU.64 R132, [R1+0xa58] ;  /* 0x000a580001847983 */ /* 0x000ea80000300a00 */
[----:B------:R-:W3:Y:S04]  /*13390*/  LDL.LU.64 R130, [R1+0xa50] ;  /* 0x000a500001827983 */ /* 0x000ee80000300a00 */
        /* <DEDUP_REMOVED lines=52> */
[----:B------:R-:W3:Y:S01]  /*136e0*/  LDL.LU.64 R24, [R1+0x8a8] ;  /* 0x0008a80001187983 */ /* 0x000ee20000300a00 */
[----:B----4-:R-:W-:-:S02]  /*136f0*/  IMAD.X R134, R156, 0x1, R134, P4 ;  /* 0x000000019c867824 */ /* 0x010fc400020e0686 */
[C---:B--2---:R-:W-:Y:S02]  /*13700*/  IMAD.X R132, R156.reuse, 0x1, R132, P3 ;  /* 0x000000019c847824 */ /* 0x044fe400018e0684 */
[C---:B---3--:R-:W-:Y:S02]  /*13710*/  IMAD.X R130, R156.reuse, 0x1, R130, P2 ;  /* 0x000000019c827824 */ /* 0x048fe400010e0682 */
[C---:B------:R-:W-:Y:S02]  /*13720*/  IMAD.X R128, R156.reuse, 0x1, R128, P1 ;  /* 0x000000019c807824 */ /* 0x040fe400008e0680 */
[----:B------:R-:W-:Y:S01]  /*13730*/  IMAD.X R126, R156, 0x1, R126, P6 ;  /* 0x000000019c7e7824 */ /* 0x000fe200030e067e */
[C---:B------:R-:W-:Y:S02]  /*13740*/  IADD3 R125, P5, R223.reuse, R125, RZ ;  /* 0x0000007ddf7d7210 */ /* 0x040fe40007fbe0ff */
[----:B------:R-:W-:-:S03]  /*13750*/  IADD3 R127, P6, R223, R127, RZ ;  /* 0x0000007fdf7f7210 */ /* 0x000fc60007fde0ff */
[----:B------:R0:W-:Y:S01]  /*13760*/  STL [R1+0x71c], R125 ;  /* 0x00071c7d01007387 */ /* 0x0001e20000100800 */
[C---:B------:R-:W-:Y:S02]  /*13770*/  IADD3 R129, P1, R223.reuse, R129, RZ ;  /* 0x00000081df817210 */ /* 0x040fe40007f3e0ff */
[C---:B------:R-:W-:Y:S01]  /*13780*/  IADD3 R131, P2, R223.reuse, R131, RZ ;  /* 0x00000083df837210 */ /* 0x040fe20007f5e0ff */
[----:B0-----:R-:W2:Y:S04]  /*13790*/  LDL.LU R125, [R1+0x8a0] ;  /* 0x0008a000017d7983 */ /* 0x001ea80000300800 */
[----:B------:R0:W-:Y:S01]  /*137a0*/  STL [R1+0x740], R126 ;  /* 0x0007407e01007387 */ /* 0x0001e20000100800 */
[----:B------:R-:W-:-:S03]  /*137b0*/  IADD3 R133, P3, R223, R133, RZ ;  /* 0x00000085df857210 */ /* 0x000fc60007f7e0ff */
[----:B0-----:R-:W2:Y:S04]  /*137c0*/  LDL.LU R126, [R1+0x89c] ;  /* 0x00089c00017e7983 */ /* 0x001ea80000300800 */
[----:B------:R0:W-:Y:S04]  /*137d0*/  STL [R1+0x714], R127 ;  /* 0x0007147f01007387 */ /* 0x0001e80000100800 */
[----:B0-----:R-:W2:Y:S04]  /*137e0*/  LDL.LU R127, [R1+0x898] ;  /* 0x00089800017f7983 */ /* 0x001ea80000300800 */
[----:B------:R0:W-:Y:S01]  /*137f0*/  STL [R1+0x738], R128 ;  /* 0x0007388001007387 */ /* 0x0001e20000100800 */
[----:B------:R-:W-:-:S03]  /*13800*/  IADD3 R135, P4, R223, R135, RZ ;  /* 0x00000087df877210 */ /* 0x000fc60007f9e0ff */
[----:B0-----:R-:W2:Y:S04]  /*13810*/  LDL.LU R128, [R1+0x894] ;  /* 0x0008940001807983 */ /* 0x001ea80000300800 */
[----:B------:R0:W-:Y:S01]  /*13820*/  STL [R1+0x70c], R129 ;  /* 0x00070c8101007387 */ /* 0x0001e20000100800 */
[----:B------:R-:W-:-:S03]  /*13830*/  IMAD.X R136, R156, 0x1, R136, P5 ;  /* 0x000000019c887824 */ /* 0x000fc600028e0688 */
        /* <DEDUP_REMOVED lines=46> */
[----:B------:R0:W-:Y:S04]  /*13b20*/  STL [R1+0x6cc], R145 ;  /* 0x0006cc9101007387 */ /* 0x0001e80000100800 */
        /* <DEDUP_REMOVED lines=13> */
[----:B------:R-:W3:Y:S02]  /*13c00*/  LDL.LU R198, [R1+0x6d8] ;  /* 0x0006d80001c67983 */ /* 0x000ee40000300800 */
[----:B---3--:R-:W-:-:S05]  /*13c10*/  IMAD.X R198, R156, 0x1, R198, P1 ;  /* 0x000000019cc67824 */ /* 0x008fca00008e06c6 */
[----:B------:R0:W-:Y:S04]  /*13c20*/  STL [R1+0x6d8], R198 ;  /* 0x0006d8c601007387 */ /* 0x0001e80000100800 */
[----:B0-----:R-:W3:Y:S02]  /*13c30*/  LDL.LU R198, [R1+0x6ac] ;  /* 0x0006ac0001c67983 */ /* 0x001ee40000300800 */
[----:B---3--:R-:W-:-:S05]  /*13c40*/  IADD3 R198, P1, R223, R198, RZ ;  /* 0x000000c6dfc67210 */ /* 0x008fca0007f3e0ff */
[----:B------:R0:W-:Y:S04]  /*13c50*/  STL [R1+0x6ac], R198 ;  /* 0x0006acc601007387 */ /* 0x0001e80000100800 */
[----:B0-----:R-:W3:Y:S02]  /*13c60*/  LDL.LU R198, [R1+0x6d0] ;  /* 0x0006d00001c67983 */ /* 0x001ee40000300800 */
        /* <DEDUP_REMOVED lines=219> */
[----:B---3--:R-:W-:-:S05]  /*14a20*/  IADD3 R198, P2, R198, UR14, RZ ;  /* 0x0000000ec6c67c10 */ /* 0x008fca000ff5e0ff */
        /* <DEDUP_REMOVED lines=32> */
[----:B---3--:R-:W-:-:S05]  /*14c30*/  IADD3.X R198, R198, UR15, RZ, P2, !PT ;  /* 0x0000000fc6c67c10 */ /* 0x008fca00097fe4ff */
        /* <DEDUP_REMOVED lines=252> */
[----:B------:R0:W-:Y:S02]  /*15c00*/  STL [R1+0x448], R198 ;  /* 0x000448c601007387 */ /* 0x0001e40000100800 */
[----:B0-----:R-:W-:Y:S02]  /*15c10*/  IMAD.MOV.U32 R198, RZ, RZ, R199 ;  /* 0x000000ffffc67224 */ /* 0x001fe400078e00c7 */
[----:B------:R-:W-:Y:S02]  /*15c20*/  IMAD.MOV.U32 R199, RZ, RZ, R200 ;  /* 0x000000ffffc77224 */ /* 0x000fe400078e00c8 */
[----:B------:R-:W-:Y:S02]  /*15c30*/  IMAD.MOV.U32 R200, RZ, RZ, R201 ;  /* 0x000000ffffc87224 */ /* 0x000fe400078e00c9 */
[----:B------:R-:W-:Y:S02]  /*15c40*/  IMAD.MOV.U32 R201, RZ, RZ, R205 ;  /* 0x000000ffffc97224 */ /* 0x000fe400078e00cd */
[----:B------:R-:W-:-:S02]  /*15c50*/  IMAD.MOV.U32 R205, RZ, RZ, R209 ;  /* 0x000000ffffcd7224 */ /* 0x000fc400078e00d1 */
[----:B------:R-:W-:Y:S02]  /*15c60*/  IMAD.MOV.U32 R209, RZ, RZ, R218 ;  /* 0x000000ffffd17224 */ /* 0x000fe400078e00da */
[----:B------:R-:W-:Y:S02]  /*15c70*/  IMAD.MOV.U32 R218, RZ, RZ, R2 ;  /* 0x000000ffffda7224 */ /* 0x000fe400078e0002 */
[----:B------:R-:W-:Y:S01]  /*15c80*/  IMAD.MOV.U32 R2, RZ, RZ, R3 ;  /* 0x000000ffff027224 */ /* 0x000fe200078e0003 */
[----:B------:R-:W-:Y:S01]  /*15c90*/  IADD3 R198, P2, R198, UR14, RZ ;  /* 0x0000000ec6c67c10 */ /* 0x000fe2000ff5e0ff */
[----:B------:R-:W-:Y:S02]  /*15ca0*/  IMAD.MOV.U32 R3, RZ, RZ, R219 ;  /* 0x000000ffff037224 */ /* 0x000fe400078e00db */
[----:B------:R-:W-:Y:S02]  /*15cb0*/  IMAD.MOV.U32 R219, RZ, RZ, R220 ;  /* 0x000000ffffdb7224 */ /* 0x000fe400078e00dc */
[----:B------:R-:W-:-:S02]  /*15cc0*/  IMAD.MOV.U32 R220, RZ, RZ, R221 ;  /* 0x000000ffffdc7224 */ /* 0x000fc400078e00dd */
[----:B------:R-:W-:Y:S02]  /*15cd0*/  IMAD.MOV.U32 R221, RZ, RZ, R222 ;  /* 0x000000ffffdd7224 */ /* 0x000fe400078e00de */
[----:B------:R-:W-:Y:S02]  /*15ce0*/  IMAD.MOV.U32 R222, RZ, RZ, R212 ;  /* 0x000000ffffde7224 */ /* 0x000fe400078e00d4 */
[----:B------:R-:W3:Y:S04]  /*15cf0*/  LDL.LU R212, [R1+0x24c] ;  /* 0x00024c0001d47983 */ /* 0x000ee80000300800 */
[----:B------:R0:W-:Y:S04]  /*15d00*/  STL [R1+0x41c], R198 ;  /* 0x00041cc601007387 */ /* 0x0001e80000100800 */
[----:B0-----:R-:W4:Y:S02]  /*15d10*/  LDL.LU R198, [R1+0x440] ;  /* 0x0004400001c67983 */ /* 0x001f240000300800 */
[----:B----4-:R-:W-:-:S05]  /*15d20*/  IADD3.X R198, R198, UR15, RZ, P3, !PT ;  /* 0x0000000fc6c67c10 */ /* 0x010fca0009ffe4ff */
[----:B------:R0:W-:Y:S04]  /*15d30*/  STL [R1+0x440], R198 ;  /* 0x000440c601007387 */ /* 0x0001e80000100800 */
[----:B0-----:R-:W4:Y:S02]  /*15d40*/  LDL.LU R198, [R1+0x414] ;  /* 0x0004140001c67983 */ /* 0x001f240000300800 */
[----:B----4-:R-:W-:-:S05]  /*15d50*/  IADD3 R198, P3, R198, UR14, RZ ;  /* 0x0000000ec6c67c10 */ /* 0x010fca000ff7e0ff */
        /* <DEDUP_REMOVED lines=56> */
[----:B----4-:R-:W-:Y:S02]  /*160e0*/  IADD3.X R198, R198, UR15, RZ, P1, !PT ;  /* 0x0000000fc6c67c10 */ /* 0x010fe40008ffe4ff */
[----:B------:R-:W-:-:S03]  /*160f0*/  IADD3 R232, P1, R232, UR14, RZ ;  /* 0x0000000ee8e87c10 */ /* 0x000fc6000ff3e0ff */
[----:B------:R-:W-:Y:S04]  /*16100*/  STL [R1+0x3f0], R198 ;  /* 0x0003f0c601007387 */ /* 0x000fe80000100800 */
[----:B------:R0:W-:Y:S04]  /*16110*/  STL [R1+0x3c4], R232 ;  /* 0x0003c4e801007387 */ /* 0x0001e80000100800 */
[----:B0-----:R-:W4:Y:S04]  /*16120*/  LDL.LU R232, [R1+0x834] ;  /* 0x0008340001e87983 */ /* 0x001f280000300800 */
[----:B------:R-:W2:Y:S02]  /*16130*/  LDL.LU R198, [R1+0x3e8] ;  /* 0x0003e80001c67983 */ /* 0x000ea40000300800 */
[----:B--2---:R-:W-:-:S05]  /*16140*/  IADD3.X R198, R198, UR15, RZ, P2, !PT ;  /* 0x0000000fc6c67c10 */ /* 0x004fca00097fe4ff */
[----:B------:R0:W-:Y:S04]  /*16150*/  STL [R1+0x3e8], R198 ;  /* 0x0003e8c601007387 */ /* 0x0001e80000100800 */
[----:B0-----:R-:W2:Y:S01]  /*16160*/  LDL.LU R198, [R1+0x3bc] ;  /* 0x0003bc0001c67983 */ /* 0x001ea20000300800 */
[----:B------:R-:W-:Y:S02]  /*16170*/  IADD3.X R231, R231, UR15, RZ, P3, !PT ;  /* 0x0000000fe7e77c10 */ /* 0x000fe40009ffe4ff */
[----:B--2---:R-:W-:-:S05]  /*16180*/  IADD3 R198, P2, R198, UR14, RZ ;  /* 0x0000000ec6c67c10 */ /* 0x004fca000ff5e0ff */
[----:B------:R-:W-:Y:S04]  /*16190*/  STL [R1+0x3bc], R198 ;  /* 0x0003bcc601007387 */ /* 0x000fe80000100800 */
[----:B------:R0:W-:Y:S04]  /*161a0*/  STL [R1+0x3e0], R231 ;  /* 0x0003e0e701007387 */ /* 0x0001e80000100800 */
[----:B0-----:R-:W2:Y:S04]  /*161b0*/  LDL.LU R231, [R1+0x830] ;  /* 0x0008300001e77983 */ /* 0x001ea80000300800 */
[----:B------:R-:W3:Y:S02]  /*161c0*/  LDL.LU R198, [R1+0x3b4] ;  /* 0x0003b40001c67983 */ /* 0x000ee40000300800 */
        /* <DEDUP_REMOVED lines=9> */
[----:B---3--:R-:W-:Y:S02]  /*16260*/  IADD3.X R198, R198, UR15, RZ, P5, !PT ;  /* 0x0000000fc6c67c10 */ /* 0x008fe4000affe4ff */
[----:B------:R-:W-:-:S03]  /*16270*/  IADD3 R240, P5, R240, UR14, RZ ;  /* 0x0000000ef0f07c10 */ /* 0x000fc6000ffbe0ff */
[----:B------:R-:W-:Y:S04]  /*16280*/  STL [R1+0x3d0], R198 ;  /* 0x0003d0c601007387 */ /* 0x000fe80000100800 */
[----:B------:R0:W-:Y:S04]  /*16290*/  STL [R1+0x3a4], R240 ;  /* 0x0003a4f001007387 */ /* 0x0001e80000100800 */
[----:B0-----:R-:W3:Y:S04]  /*162a0*/  LDL.LU R240, [R1+0x82c] ;  /* 0x00082c0001f07983 */ /* 0x001ee80000300800 */
[----:B------:R-:W4:Y:S02]  /*162b0*/  LDL.LU R198, [R1+0x3c8] ;  /* 0x0003c80001c67983 */ /* 0x000f240000300800 */
[----:B----4-:R-:W-:-:S05]  /*162c0*/  IADD3.X R198, R198, UR15, RZ, P6, !PT ;  /* 0x0000000fc6c67c10 */ /* 0x010fca000b7fe4ff */
[----:B------:R0:W-:Y:S04]  /*162d0*/  STL [R1+0x3c8], R198 ;  /* 0x0003c8c601007387 */ /* 0x0001e80000100800 */
[----:B0-----:R-:W4:Y:S01]  /*162e0*/  LDL.LU R198, [R1+0x39c] ;  /* 0x00039c0001c67983 */ /* 0x001f220000300800 */
[----:B------:R-:W-:Y:S02]  /*162f0*/  IADD3.X R239, R239, UR15, RZ, P1, !PT ;  /* 0x0000000fefef7c10 */ /* 0x000fe40008ffe4ff */
[----:B----4-:R-:W-:-:S05]  /*16300*/  IADD3 R198, P6, R198, UR14, RZ ;  /* 0x0000000ec6c67c10 */ /* 0x010fca000ffde0ff */
[----:B------:R-:W-:Y:S04]  /*16310*/  STL [R1+0x39c], R198 ;  /* 0x00039cc601007387 */ /* 0x000fe80000100800 */
[----:B------:R0:W-:Y:S04]  /*16320*/  STL [R1+0x3c0], R239 ;  /* 0x0003c0ef01007387 */ /* 0x0001e80000100800 */
[----:B0-----:R-:W4:Y:S04]  /*16330*/  LDL.LU R239, [R1+0x828] ;  /* 0x0008280001ef7983 */ /* 0x001f280000300800 */
[----:B------:R-:W2:Y:S02]  /*16340*/  LDL.LU R198, [R1+0x394] ;  /* 0x0003940001c67983 */ /* 0x000ea40000300800 */
[----:B--2---:R-:W-:-:S05]  /*16350*/  IADD3 R198, P1, R198, UR14, RZ ;  /* 0x0000000ec6c67c10 */ /* 0x004fca000ff3e0ff */
[----:B------:R0:W-:Y:S04]  /*16360*/  STL [R1+0x394], R198 ;  /* 0x000394c601007387 */ /* 0x0001e80000100800 */
[----:B0-----:R-:W2:Y:S02]  /*16370*/  LDL.LU R198, [R1+0x3b8] ;  /* 0x0003b80001c67983 */ /* 0x001ea40000300800 */
[----:B--2---:R-:W-:-:S05]  /*16380*/  IADD3.X R198, R198, UR15, RZ, P2, !PT ;  /* 0x0000000fc6c67c10 */ /* 0x004fca00097fe4ff */
[----:B------:R0:W-:Y:S04]  /*16390*/  STL [R1+0x3b8], R198 ;  /* 0x0003b8c601007387 */ /* 0x0001e80000100800 */
[----:B0-----:R-:W2:Y:S02]  /*163a0*/  LDL.LU R198, [R1+0x38c] ;  /* 0x00038c0001c67983 */ /* 0x001ea40000300800 */
[----:B--2---:R-:W-:-:S05]  /*163b0*/  IADD3 R198, P2, R198, UR14, RZ ;  /* 0x0000000ec6c67c10 */ /* 0x004fca000ff5e0ff */
[----:B------:R0:W-:Y:S04]  /*163c0*/  STL [R1+0x38c], R198 ;  /* 0x00038cc601007387 */ /* 0x0001e80000100800 */
[----:B0-----:R-:W2:Y:S02]  /*163d0*/  LDL.LU R198, [R1+0x3b0] ;  /* 0x0003b00001c67983 */ /* 0x001ea40000300800 */
[----:B--2---:R-:W-:Y:S02]  /*163e0*/  IADD3.X R198, R198, UR15, RZ, P3, !PT ;  /* 0x0000000fc6c67c10 */ /* 0x004fe40009ffe4ff */
[----:B------:R-:W-:-:S03]  /*163f0*/  IADD3 R248, P3, R248, UR14, RZ ;  /* 0x0000000ef8f87c10 */ /* 0x000fc6000ff7e0ff */
[----:B------:R-:W-:Y:S04]  /*16400*/  STL [R1+0x3b0], R198 ;  /* 0x0003b0c601007387 */ /* 0x000fe80000100800 */
[----:B------:R0:W-:Y:S04]  /*16410*/  STL [R1+0x384], R248 ;  /* 0x000384f801007387 */ /* 0x0001e80000100800 */
[----:B0-----:R-:W2:Y:S04]  /*16420*/  LDL.LU R248, [R1+0x824] ;  /* 0x0008240001f87983 */ /* 0x001ea80000300800 */
[----:B------:R-:W3:Y:S02]  /*16430*/  LDL.LU R198, [R1+0x3a8] ;  /* 0x0003a80001c67983 */ /* 0x000ee40000300800 */
[----:B---3--:R-:W-:-:S05]  /*16440*/  IADD3.X R198, R198, UR15, RZ, P4, !PT ;  /* 0x0000000fc6c67c10 */ /* 0x008fca000a7fe4ff */
[----:B------:R0:W-:Y:S04]  /*16450*/  STL [R1+0x3a8], R198 ;  /* 0x0003a8c601007387 */ /* 0x0001e80000100800 */
[----:B0-----:R-:W3:Y:S01]  /*16460*/  LDL.LU R198, [R1+0x37c] ;  /* 0x00037c0001c67983 */ /* 0x001ee20000300800 */
[----:B------:R-:W-:Y:S02]  /*16470*/  IADD3.X R247, R247, UR15, RZ, P5, !PT ;  /* 0x0000000ff7f77c10 */ /* 0x000fe4000affe4ff */
[----:B---3--:R-:W-:-:S05]  /*16480*/  IADD3 R198, P4, R198, UR14, RZ ;  /* 0x0000000ec6c67c10 */ /* 0x008fca000ff9e0ff */
[----:B------:R-:W-:Y:S04]  /*16490*/  STL [R1+0x37c], R198 ;  /* 0x00037cc601007387 */ /* 0x000fe80000100800 */
[----:B------:R0:W-:Y:S04]  /*164a0*/  STL [R1+0x3a0], R247 ;  /* 0x0003a0f701007387 */ /* 0x0001e80000100800 */
[----:B0-----:R-:W3:Y:S04]  /*164b0*/  LDL.LU R247, [R1+0x820] ;  /* 0x0008200001f77983 */ /* 0x001ee80000300800 */
[----:B------:R-:W4:Y:S02]  /*164c0*/  LDL.LU R198, [R1+0x374] ;  /* 0x0003740001c67983 */ /* 0x000f240000300800 */
        /* <DEDUP_REMOVED lines=104> */
[----:B------:R-:W4:Y:S01]  /*16b50*/  LDL.LU R198, [R1+0x310] ;  /* 0x0003100001c67983 */ /* 0x000f220000300800 */
[----:B--2---:R-:W-:-:S02]  /*16b60*/  IADD3.X R242, R242, UR15, RZ, P6, !PT ;  /* 0x0000000ff2f27c10 */ /* 0x004fc4000b7fe4ff */
[----:B----4-:R-:W-:Y:S02]  /*16b70*/  IADD3.X R198, R198, UR15, RZ, P5, !PT ;  /* 0x0000000fc6c67c10 */ /* 0x010fe4000affe4ff */
[----:B------:R-:W-:-:S03]  /*16b80*/  IADD3 R233, P5, R233, UR14, RZ ;  /* 0x0000000ee9e97c10 */ /* 0x000fc6000ffbe0ff */
[----:B------:R-:W-:Y:S04]  /*16b90*/  STL [R1+0x310], R198 ;  /* 0x000310c601007387 */ /* 0x000fe80000100800 */
[----:B------:R0:W-:Y:S04]  /*16ba0*/  STL [R1+0x2e4], R233 ;  /* 0x0002e4e901007387 */ /* 0x0001e80000100800 */
[----:B0-----:R-:W2:Y:S04]  /*16bb0*/  LDL.LU R233, [R1+0x7f8] ;  /* 0x0007f80001e97983 */ /* 0x001ea80000300800 */
[----:B------:R0:W-:Y:S04]  /*16bc0*/  STL [R1+0x308], R242 ;  /* 0x000308f201007387 */ /* 0x0001e80000100800 */
[----:B0-----:R-:W4:Y:S04]  /*16bd0*/  LDL.LU R242, [R1+0x7f4] ;  /* 0x0007f40001f27983 */ /* 0x001f280000300800 */
[----:B------:R-:W3:Y:S01]  /*16be0*/  LDL.LU R198, [R1+0x2dc] ;  /* 0x0002dc0001c67983 */ /* 0x000ee20000300800 */
[----:B------:R-:W-:-:S02]  /*16bf0*/  IADD3.X R241, R241, UR15, RZ, P1, !PT ;  /* 0x0000000ff1f17c10 */ /* 0x000fc40008ffe4ff */
[----:B---3--:R-:W-:-:S05]  /*16c00*/  IADD3 R198, P6, R198, UR14, RZ ;  /* 0x0000000ec6c67c10 */ /* 0x008fca000ffde0ff */
[----:B------:R-:W-:Y:S04]  /*16c10*/  STL [R1+0x2dc], R198 ;  /* 0x0002dcc601007387 */ /* 0x000fe80000100800 */
[----:B------:R0:W-:Y:S04]  /*16c20*/  STL [R1+0x300], R241 ;  /* 0x000300f101007387 */ /* 0x0001e80000100800 */
[----:B0-----:R-:W3:Y:S04]  /*16c30*/  LDL.LU R241, [R1+0x7f0] ;  /* 0x0007f00001f17983 */ /* 0x001ee80000300800 */
[----:B------:R-:W2:Y:S02]  /*16c40*/  LDL.LU R198, [R1+0x2d4] ;  /* 0x0002d40001c67983 */ /* 0x000ea40000300800 */
        /* <DEDUP_REMOVED lines=8> */
[----:B------:R-:W4:Y:S01]  /*16cd0*/  LDL.LU R198, [R1+0x2f0] ;  /* 0x0002f00001c67983 */ /* 0x000f220000300800 */
[----:B------:R-:W-:-:S02]  /*16ce0*/  IADD3.X R252, R252, UR15, RZ, P4, !PT ;  /* 0x0000000ffcfc7c10 */ /* 0x000fc4000a7fe4ff */
[----:B----4-:R-:W-:Y:S02]  /*16cf0*/  IADD3.X R198, R198, UR15, RZ, P3, !PT ;  /* 0x0000000fc6c67c10 */ /* 0x010fe40009ffe4ff */
[----:B------:R-:W-:-:S03]  /*16d00*/  IADD3 R249, P3, R249, UR14, RZ ;  /* 0x0000000ef9f97c10 */ /* 0x000fc6000ff7e0ff */
[----:B------:R-:W-:Y:S04]  /*16d10*/  STL [R1+0x2f0], R198 ;  /* 0x0002f0c601007387 */ /* 0x000fe80000100800 */
[----:B------:R0:W-:Y:S04]  /*16d20*/  STL [R1+0x2c4], R249 ;  /* 0x0002c4f901007387 */ /* 0x0001e80000100800 */
[----:B0-----:R-:W4:Y:S04]  /*16d30*/  LDL.LU R249, [R1+0x7e8] ;  /* 0x0007e80001f97983 */ /* 0x001f280000300800 */
[----:B------:R0:W-:Y:S04]  /*16d40*/  STL [R1+0x2e8], R252 ;  /* 0x0002e8fc01007387 */ /* 0x0001e80000100800 */
[----:B0-----:R-:W3:Y:S04]  /*16d50*/  LDL.LU R252, [R1+0x7e4] ;  /* 0x0007e40001fc7983 */ /* 0x001ee80000300800 */
[----:B------:R-:W2:Y:S01]  /*16d60*/  LDL.LU R198, [R1+0x2bc] ;  /* 0x0002bc0001c67983 */ /* 0x000ea20000300800 */
[----:B------:R-:W-:-:S02]  /*16d70*/  IADD3.X R230, R230, UR15, RZ, P5, !PT ;  /* 0x0000000fe6e67c10 */ /* 0x000fc4000affe4ff */
[----:B--2---:R-:W-:-:S05]  /*16d80*/  IADD3 R198, P4, R198, UR14, RZ ;  /* 0x0000000ec6c67c10 */ /* 0x004fca000ff9e0ff */
[----:B------:R-:W-:Y:S04]  /*16d90*/  STL [R1+0x2bc], R198 ;  /* 0x0002bcc601007387 */ /* 0x000fe80000100800 */
[----:B------:R0:W-:Y:S04]  /*16da0*/  STL [R1+0x2e0], R230 ;  /* 0x0002e0e601007387 */ /* 0x0001e80000100800 */
[----:B0-----:R-:W2:Y:S04]  /*16db0*/  LDL.LU R230, [R1+0x7e0] ;  /* 0x0007e00001e67983 */ /* 0x001ea80000300800 */
[----:B------:R-:W4:Y:S02]  /*16dc0*/  LDL.LU R198, [R1+0x2b4] ;  /* 0x0002b40001c67983 */ /* 0x000f240000300800 */
[----:B----4-:R-:W-:-:S05]  /*16dd0*/  IADD3 R198, P5, R198, UR14, RZ ;  /* 0x0000000ec6c67c10 */ /* 0x010fca000ffbe0ff */
[----:B------:R0:W-:Y:S04]  /*16de0*/  STL [R1+0x2b4], R198 ;  /* 0x0002b4c601007387 */ /* 0x0001e80000100800 */
[----:B0-----:R-:W4:Y:S02]  /*16df0*/  LDL.LU R198, [R1+0x2d8] ;  /* 0x0002d80001c67983 */ /* 0x001f240000300800 */
[----:B----4-:R-:W-:Y:S02]  /*16e00*/  IADD3.X R198, R198, UR15, RZ, P6, !PT ;  /* 0x0000000fc6c67c10 */ /* 0x010fe4000b7fe4ff */
[----:B------:R-:W-:-:S03]  /*16e10*/  IADD3 R236, P6, R236, UR14, RZ ;  /* 0x0000000eecec7c10 */ /* 0x000fc6000ffde0ff */
[----:B------:R-:W-:Y:S04]  /*16e20*/  STL [R1+0x2d8], R198 ;  /* 0x0002d8c601007387 */ /* 0x000fe80000100800 */
[----:B------:R0:W-:Y:S04]  /*16e30*/  STL [R1+0x2ac], R236 ;  /* 0x0002acec01007387 */ /* 0x0001e80000100800 */
[----:B0-----:R-:W4:Y:S01]  /*16e40*/  LDL.LU R236, [R1+0x7dc] ;  /* 0x0007dc0001ec7983 */ /* 0x001f220000300800 */
[----:B------:R-:W-:Y:S02]  /*16e50*/  IADD3.X R244, R244, UR15, RZ, P2, !PT ;  /* 0x0000000ff4f47c10 */ /* 0x000fe400097fe4ff */
[----:B----4-:R-:W-:-:S02]  /*16e60*/  IADD3.X R236, R236, UR15, RZ, P1, !PT ;  /* 0x0000000fecec7c10 */ /* 0x010fc40008ffe4ff */
[----:B------:R-:W-:-:S03]  /*16e70*/  IADD3 R235, P1, R235, UR14, RZ ;  /* 0x0000000eebeb7c10 */ /* 0x000fc6000ff3e0ff */
[----:B------:R0:W-:Y:S04]  /*16e80*/  STL [R1+0x2d0], R236 ;  /* 0x0002d0ec01007387 */ /* 0x0001e80000100800 */
[----:B0-----:R-:W4:Y:S04]  /*16e90*/  LDL.LU R236, [R1+0x7d8] ;  /* 0x0007d80001ec7983 */ /* 0x001f280000300800 */
[----:B------:R0:W-:Y:S04]  /*16ea0*/  STL [R1+0x2a4], R235 ;  /* 0x0002a4eb01007387 */ /* 0x0001e80000100800 */
[----:B0-----:R-:W4:Y:S04]  /*16eb0*/  LDL.LU R235, [R1+0x7d4] ;  /* 0x0007d40001eb7983 */ /* 0x001f280000300800 */
[----:B------:R0:W-:Y:S04]  /*16ec0*/  STL [R1+0x2c8], R244 ;  /* 0x0002c8f401007387 */ /* 0x0001e80000100800 */
[----:B0-----:R-:W4:Y:S04]  /*16ed0*/  LDL.LU R244, [R1+0x7d0] ;  /* 0x0007d00001f47983 */ /* 0x001f280000300800 */
[----:B------:R-:W2:Y:S01]  /*16ee0*/  LDL.LU R198, [R1+0x29c] ;  /* 0x00029c0001c67983 */ /* 0x000ea20000300800 */
[----:B------:R-:W-:-:S02]  /*16ef0*/  IADD3.X R243, R243, UR15, RZ, P3, !PT ;  /* 0x0000000ff3f37c10 */ /* 0x000fc40009ffe4ff */
[----:B---3--:R-:W-:Y:S01]  /*16f00*/  IADD3 R252, P3, R252, UR14, RZ ;  /* 0x0000000efcfc7c10 */ /* 0x008fe2000ff7e0ff */
[----:B------:R-:W-:Y:S01]  /*16f10*/  WARPGROUP.ARRIVE ;  /* 0x00000000000079c5 */ /* 0x000fe20000000000 */
[----:B------:R-:W-:Y:S01]  /*16f20*/  UMOV UR22, UR6 ;  /* 0x0000000600167c82 */ /* 0x000fe20008000000 */
[----:B------:R-:W-:-:S04]  /*16f30*/  UMOV UR23, UR7 ;  /* 0x0000000700177c82 */ /* 0x000fc80008000000 */
[----:B------:R-:W-:Y:S01]  /*16f40*/  QGMMA.64x256x32.F32.E4M3.E4M3 R24, gdesc[UR20], R24, gsb0 ;  /* 0x03e00000141879f3 */ /* 0x000fe20008000818 */
[----:B--2---:R-:W-:-:S05]  /*16f50*/  IADD3 R198, P2, R198, UR14, RZ ;  /* 0x0000000ec6c67c10 */ /* 0x004fca000ff5e0ff */
[----:B------:R-:W-:Y:S04]  /*16f60*/  STL [R1+0x29c], R198 ;  /* 0x00029cc601007387 */ /* 0x000fe80000100800 */
[----:B------:R0:W-:Y:S04]  /*16f70*/  STL [R1+0x2c0], R243 ;  /* 0x0002c0f301007387 */ /* 0x0001e80000100800 */
[----:B0-----:R-:W2:Y:S04]  /*16f80*/  LDL.LU R243, [R1+0x7cc] ;  /* 0x0007cc0001f37983 */ /* 0x001ea80000300800 */
[----:B------:R0:W-:Y:S04]  /*16f90*/  STL [R1+0x294], R252 ;  /* 0x000294fc01007387 */ /* 0x0001e80000100800 */
[----:B0-----:R-:W3:Y:S04]  /*16fa0*/  LDL.LU R252, [R1+0x7c8] ;  /* 0x0007c80001fc7983 */ /* 0x001ee80000300800 */
[----:B------:R-:W4:Y:S01]  /*16fb0*/  LDL.LU R198, [R1+0x2b8] ;  /* 0x0002b80001c67983 */ /* 0x000f220000300800 */
[----:B------:R-:W-:-:S02]  /*16fc0*/  IADD3.X R230, R230, UR15, RZ, P5, !PT ;  /* 0x0000000fe6e67c10 */ /* 0x000fc4000affe4ff */
[----:B------:R-:W-:Y:S01]  /*16fd0*/  IADD3 R229, P5, R229, UR14, RZ ;  /* 0x0000000ee5e57c10 */ /* 0x000fe2000ffbe0ff */
[----:B------:R-:W-:Y:S02]  /*16fe0*/  WARPGROUP.DEPBAR.LE gsb0, 0x0 ;  /* 0x00008000000079c5 */ /* 0x000fe40000010000 */
[----:B------:R-:W-:Y:S01]  /*16ff0*/  WARPGROUP.ARRIVE ;  /* 0x00000000000079c5 */ /* 0x000fe20000000000 */
[----:B------:R-:W-:Y:S01]  /*17000*/  UMOV UR26, UR10 ;  /* 0x0000000a001a7c82 */ /* 0x000fe20008000000 */
[----:B------:R-:W-:-:S04]  /*17010*/  UMOV UR27, UR11 ;  /* 0x0000000b001b7c82 */ /* 0x000fc80008000000 */
[----:B------:R-:W-:Y:S01]  /*17020*/  QGMMA.64x256x32.F32.E4M3.E4M3 R24, gdesc[UR24], R24, gsb0 ;  /* 0x03e00000181879f3 */ /* 0x000fe20008000818 */
[----:B------:R-:W-:Y:S02]  /*17030*/  IADD3.X R0, R0, UR15, RZ, P6, !PT ;  /* 0x0000000f00007c10 */ /* 0x000fe4000b7fe4ff */
[----:B------:R-:W-:Y:S02]  /*17040*/  IADD3 R199, P6, R199, UR14, RZ ;  /* 0x0000000ec7c77c10 */ /* 0x000fe4000ffde0ff */
[----:B------:R-:W-:Y:S02]  /*17050*/  IADD3.X R200, R200, UR15, RZ, P1, !PT ;  /* 0x0000000fc8c87c10 */ /* 0x000fe40008ffe4ff */
[----:B------:R-:W-:Y:S02]  /*17060*/  IADD3 R201, P1, R201, UR14, RZ ;  /* 0x0000000ec9c97c10 */ /* 0x000fe4000ff3e0ff */
[----:B------:R-:W-:Y:S02]  /*17070*/  IADD3.X R205, R205, UR15, RZ, P2, !PT ;  /* 0x0000000fcdcd7c10 */ /* 0x000fe400097fe4ff */
[----:B------:R-:W-:-:S02]  /*17080*/  IADD3 R209, P2, R209, UR14, RZ ;  /* 0x0000000ed1d17c10 */ /* 0x000fc4000ff5e0ff */
[----:B------:R-:W-:Y:S02]  /*17090*/  IADD3.X R218, R218, UR15, RZ, P3, !PT ;  /* 0x0000000fdada7c10 */ /* 0x000fe40009ffe4ff */
[----:B------:R-:W-:Y:S02]  /*170a0*/  IADD3 R2, P3, R2, UR14, RZ ;  /* 0x0000000e02027c10 */ /* 0x000fe4000ff7e0ff */
[----:B------:R-:W-:Y:S02]  /*170b0*/  IADD3.X R220, R220, UR15, RZ, P5, !PT ;  /* 0x0000000fdcdc7c10 */ /* 0x000fe4000affe4ff */
[----:B------:R-:W-:Y:S02]  /*170c0*/  IADD3 R221, P5, R221, UR14, RZ ;  /* 0x0000000edddd7c10 */ /* 0x000fe4000ffbe0ff */
[----:B------:R-:W-:Y:S02]  /*170d0*/  IADD3.X R222, R222, UR15, RZ, P6, !PT ;  /* 0x0000000fdede7c10 */ /* 0x000fe4000b7fe4ff */
[----:B----4-:R-:W-:-:S02]  /*170e0*/  IADD3.X R198, R198, UR15, RZ, P4, !PT ;  /* 0x0000000fc6c67c10 */ /* 0x010fc4000a7fe4ff */
[----:B------:R-:W-:-:S03]  /*170f0*/  IADD3 R251, P4, R251, UR14, RZ ;  /* 0x0000000efbfb7c10 */ /* 0x000fc6000ff9e0ff */
[----:B------:R-:W-:Y:S04]  /*17100*/  STL [R1+0x2b8], R198 ;  /* 0x0002b8c601007387 */ /* 0x000fe80000100800 */
[----:B------:R0:W-:Y:S04]  /*17110*/  STL [R1+0x28c], R251 ;  /* 0x00028cfb01007387 */ /* 0x0001e80000100800 */
[----:B0-----:R-:W4:Y:S04]  /*17120*/  LDL.LU R251, [R1+0x7c4] ;  /* 0x0007c40001fb7983 */ /* 0x001f280000300800 */
[----:B------:R0:W-:Y:S04]  /*17130*/  STL [R1+0x2b0], R230 ;  /* 0x0002b0e601007387 */ /* 0x0001e80000100800 */
[----:B0-----:R-:W4:Y:S04]  /*17140*/  LDL.LU R230, [R1+0x7c0] ;  /* 0x0007c00001e67983 */ /* 0x001f280000300800 */
[----:B------:R0:W-:Y:S04]  /*17150*/  STL [R1+0x284], R229 ;  /* 0x000284e501007387 */ /* 0x0001e80000100800 */
[----:B0-----:R-:W4:Y:S04]  /*17160*/  LDL.LU R229, [R1+0x7bc] ;  /* 0x0007bc0001e57983 */ /* 0x001f280000300800 */
[----:B------:R0:W-:Y:S01]  /*17170*/  STL [R1+0x2a8], R0 ;  /* 0x0002a80001007387 */ /* 0x0001e20000100800 */
[----:B------:R-:W-:-:S02]  /*17180*/  IADD3.X R3, R3, UR15, RZ, P4, !PT ;  /* 0x0000000f03037c10 */ /* 0x000fc4000a7fe4ff */
[----:B------:R-:W-:Y:S01]  /*17190*/  IADD3 R219, P4, R219, UR14, RZ ;  /* 0x0000000edbdb7c10 */ /* 0x000fe2000ff9e0ff */
[----:B0-----:R1:W5:Y:S04]  /*171a0*/  LDL.LU R0, [R1+0x7b8] ;  /* 0x0007b80001007983 */ /* 0x0013680000300800 */
[----:B------:R1:W-:Y:S04]  /*171b0*/  STL [R1+0x27c], R199 ;  /* 0x00027cc701007387 */ /* 0x0003e80000100800 */
[----:B------:R1:W-:Y:S04]  /*171c0*/  STL [R1+0x2a0], R200 ;  /* 0x0002a0c801007387 */ /* 0x0003e80000100800 */
[----:B------:R1:W-:Y:S04]  /*171d0*/  STL [R1+0x274], R201 ;  /* 0x000274c901007387 */ /* 0x0003e80000100800 */
[----:B------:R1:W-:Y:S01]  /*171e0*/  STL [R1+0x298], R205 ;  /* 0x000298cd01007387 */ /* 0x0003e20000100800 */
[----:B------:R-:W-:-:S03]  /*171f0*/  IADD3 R212, P6, R212, UR14, RZ ;  /* 0x0000000ed4d47c10 */ /* 0x000fc6000ffde0ff */
[----:B------:R1:W-:Y:S01]  /*17200*/  STL [R1+0x26c], R209 ;  /* 0x00026cd101007387 */ /* 0x0003e20000100800 */
[----:B------:R-:W-:-:S03]  /*17210*/  IADD3.X R213, R213, UR15, RZ, P1, !PT ;  /* 0x0000000fd5d57c10 */ /* 0x000fc60008ffe4ff */
        /* <DEDUP_REMOVED lines=46> */
[----:B------:R1:W-:Y:S04]  /*17500*/  STL [R1+0x20c], R195 ;  /* 0x00020cc301007387 */ /* 0x0003e80000100800 */
[----:B------:R1:W-:Y:S04]  /*17510*/  STL [R1+0x230], R193 ;  /* 0x000230c101007387 */ /* 0x0003e80000100800 */
[----:B------:R1:W-:Y:S04]  /*17520*/  STL [R1+0x204], R192 ;  /* 0x000204c001007387 */ /* 0x0003e80000100800 */
[----:B------:R1:W-:Y:S04]  /*17530*/  STL [R1+0x228], R191 ;  /* 0x000228bf01007387 */ /* 0x0003e80000100800 */
[----:B------:R1:W-:Y:S04]  /*17540*/  STL [R1+0x220], R190 ;  /* 0x000220be01007387 */ /* 0x0003e80000100800 */
[----:B------:R1:W-:Y:S04]  /*17550*/  STL [R1+0x218], R188 ;  /* 0x000218bc01007387 */ /* 0x0003e80000100800 */
[----:B------:R1:W-:Y:S04]  /*17560*/  STL [R1+0x210], R187 ;  /* 0x000210bb01007387 */ /* 0x0003e80000100800 */
[----:B------:R1:W-:Y:S04]  /*17570*/  STL [R1+0x208], R186 ;  /* 0x000208ba01007387 */ /* 0x0003e80000100800 */
[----:B------:R1:W-:Y:S01]  /*17580*/  STL [R1+0x200], R184 ;  /* 0x000200b801007387 */ /* 0x0003e20000100800 */
[----:B---3--:R-:W-:-:S02]  /*17590*/  IADD3 R252, P4, R252, UR14, RZ ;  /* 0x0000000efcfc7c10 */ /* 0x008fc4000ff9e0ff */
[----:B------:R-:W-:Y:S02]  /*175a0*/  IADD3 R250, P5, R250, UR14, RZ ;  /* 0x0000000efafa7c10 */ /* 0x000fe4000ffbe0ff */
[----:B------:R-:W-:Y:S02]  /*175b0*/  IADD3 R248, P6, R248, UR14, RZ ;  /* 0x0000000ef8f87c10 */ /* 0x000fe4000ffde0ff */
[----:B------:R-:W-:Y:S02]  /*175c0*/  IADD3 R246, P1, R246, UR14, RZ ;  /* 0x0000000ef6f67c10 */ /* 0x000fe4000ff3e0ff */
[----:B------:R-:W-:Y:S02]  /*175d0*/  IADD3 R244, P2, R244, UR14, RZ ;  /* 0x0000000ef4f47c10 */ /* 0x000fe4000ff5e0ff */
[----:B------:R-:W-:Y:S02]  /*175e0*/  IADD3 R242, P3, R242, UR14, RZ ;  /* 0x0000000ef2f27c10 */ /* 0x000fe4000ff7e0ff */
[----:B------:R-:W-:-:S02]  /*175f0*/  IADD3.X R249, R249, UR15, RZ, P5, !PT ;  /* 0x0000000ff9f97c10 */ /* 0x000fc4000affe4ff */
[----:B------:R-:W-:Y:S02]  /*17600*/  IADD3.X R247, R247, UR15, RZ, P6, !PT ;  /* 0x0000000ff7f77c10 */ /* 0x000fe4000b7fe4ff */
[----:B------:R-:W-:Y:S02]  /*17610*/  IADD3.X R245, R245, UR15, RZ, P1, !PT ;  /* 0x0000000ff5f57c10 */ /* 0x000fe40008ffe4ff */
[----:B--2---:R-:W-:Y:S02]  /*17620*/  IADD3.X R243, R243, UR15, RZ, P2, !PT ;  /* 0x0000000ff3f37c10 */ /* 0x004fe400097fe4ff */
[----:B------:R-:W-:Y:S02]  /*17630*/  IADD3.X R241, R241, UR15, RZ, P3, !PT ;  /* 0x0000000ff1f17c10 */ /* 0x000fe40009ffe4ff */
[----:B------:R-:W-:Y:S02]  /*17640*/  IADD3 R238, P5, R238, UR14, RZ ;  /* 0x0000000eeeee7c10 */ /* 0x000fe4000ffbe0ff */
[----:B------:R-:W-:-:S02]  /*17650*/  IADD3 R236, P6, R236, UR14, RZ ;  /* 0x0000000eecec7c10 */ /* 0x000fc4000ffde0ff */
[----:B------:R-:W-:Y:S02]  /*17660*/  IADD3 R234, P1, R234, UR14, RZ ;  /* 0x0000000eeaea7c10 */ /* 0x000fe4000ff3e0ff */
[----:B------:R-:W-:Y:S01]  /*17670*/  IADD3 R232, P2, R232, UR14, RZ ;  /* 0x0000000ee8e87c10 */ /* 0x000fe2000ff5e0ff */
[----:B------:R-:W-:Y:S02]  /*17680*/  WARPGROUP.DEPBAR.LE gsb0, 0x0 ;  /* 0x00008000000079c5 */ /* 0x000fe40000010000 */
[----:B------:R-:W-:Y:S02]  /*17690*/  IADD3.X R237, R237, UR15, RZ, P5, !PT ;  /* 0x0000000feded7c10 */ /* 0x000fe4000affe4ff */
[----:B------:R-:W-:Y:S02]  /*176a0*/  IADD3.X R235, R235, UR15, RZ, P6, !PT ;  /* 0x0000000febeb7c10 */ /* 0x000fe4000b7fe4ff */
[----:B------:R-:W-:Y:S02]  /*176b0*/  IADD3.X R233, R233, UR15, RZ, P1, !PT ;  /* 0x0000000fe9e97c10 */ /* 0x000fe40008ffe4ff */
[----:B------:R-:W-:-:S02]  /*176c0*/  IADD3.X R231, R231, UR15, RZ, P2, !PT ;  /* 0x0000000fe7e77c10 */ /* 0x000fc400097fe4ff */
[----:B----4-:R-:W-:Y:S02]  /*176d0*/  IADD3.X R251, R251, UR15, RZ, P4, !PT ;  /* 0x0000000ffbfb7c10 */ /* 0x010fe4000a7fe4ff */
[----:B------:R-:W-:-:S04]  /*176e0*/  IADD3 R240, P4, R240, UR14, RZ ;  /* 0x0000000ef0f07c10 */ /* 0x000fc8000ff9e0ff */
[----:B------:R-:W-:Y:S02]  /*176f0*/  IADD3.X R239, R239, UR15, RZ, P4, !PT ;  /* 0x0000000fefef7c10 */ /* 0x000fe4000a7fe4ff */
[----:B------:R-:W-:-:S04]  /*17700*/  IADD3 R230, P3, R230, UR14, RZ ;  /* 0x0000000ee6e67c10 */ /* 0x000fc8000ff7e0ff */
[----:B------:R-:W-:Y:S01]  /*17710*/  IADD3.X R229, R229, UR15, RZ, P3, !PT ;  /* 0x0000000fe5e57c10 */ /* 0x000fe20009ffe4ff */
[----:B-1----:R-:W-:Y:S08]  /*17720*/  @P0 BRA `(.L_x_2) ;  /* 0xffffff4400900947 */ /* 0x002ff0000383ffff */
.L_x_1:
[----:B------:R2:W-:Y:S01]  /*17730*/  STL [R1+0x7c8], R149 ;  /* 0x0007c89501007387 */ /* 0x0005e20000100800 */
[----:B------:R-:W-:Y:S01]  /*17740*/  F2FP.SATFINITE.E4M3.F32.PACK_AB_MERGE_C R27, R27, R26, RZ ;  /* 0x0000001a1b1b723e */ /* 0x000fe200048070ff */
[----:B------:R-:W-:Y:S01]  /*17750*/  ULDC.64 UR6, c[0x0][0x228] ;  /* 0x00008a0000067ab9 */ /* 0x000fe20000000a00 */
[----:B------:R-:W-:Y:S01]  /*17760*/  ULDC UR4, c[0x0][0x22c] ;  /* 0x00008b0000047ab9 */ /* 0x000fe20000000800 */
[----:B------:R-:W3:Y:S01]  /*17770*/  LDL.LU R6, [R1+0x4] ;  /* 0x0000040001067983 */ /* 0x000ee20000300800 */
[----:B------:R-:W-:-:S03]  /*17780*/  ULDC UR5, c[0x0][0x22c] ;  /* 0x00008b0000057ab9 */ /* 0x000fc60000000800 */
[----:B--2---:R-:W3:Y:S04]  /*17790*/  LDL.LU R149, [R1] ;  /* 0x0000000001957983 */ /* 0x004ee80000300800 */
[----:B------:R2:W-:Y:S04]  /*177a0*/  STL [R1+0x7c4], R148 ;  /* 0x0007c49401007387 */ /* 0x0005e80000100800 */
[----:B--2---:R-:W2:Y:S04]  /*177b0*/  LDL.LU R148, [R1+0x8] ;  /* 0x0000080001947983 */ /* 0x004ea80000300800 */
[----:B------:R-:W2:Y:S04]  /*177c0*/  LDL.LU R4, [R1+0xc] ;  /* 0x00000c0001047983 */ /* 0x000ea80000300800 */
[----:B------:R4:W-:Y:S04]  /*177d0*/  STL [R1+0x7c0], R151 ;  /* 0x0007c09701007387 */ /* 0x0009e80000100800 */
[----:B----4-:R-:W4:Y:S04]  /*177e0*/  LDL.LU R151, [R1+0x10] ;  /* 0x0000100001977983 */ /* 0x010f280000300800 */
[----:B-1----:R-:W4:Y:S04]  /*177f0*/  LDL.LU R2, [R1+0x14] ;  /* 0x0000140001027983 */ /* 0x002f280000300800 */
[----:B------:R1:W-:Y:S04]  /*17800*/  STL [R1+0x7bc], R150 ;  /* 0x0007bc9601007387 */ /* 0x0003e80000100800 */
[----:B-1----:R-:W4:Y:S04]  /*17810*/  LDL.LU R150, [R1+0x18] ;  /* 0x0000180001967983 */ /* 0x002f280000300800 */
[----:B------:R-:W4:Y:S04]  /*17820*/  LDL.LU R3, [R1+0x1c] ;  /* 0x00001c0001037983 */ /* 0x000f280000300800 */
[----:B-----5:R1:W-:Y:S04]  /*17830*/  STL [R1+0x7b8], R0 ;  /* 0x0007b80001007387 */ /* 0x0203e80000100800 */
[----:B-1----:R-:W4:Y:S04]  /*17840*/  LDL.LU R0, [R1+0x20] ;  /* 0x0000200001007983 */ /* 0x002f280000300800 */
[----:B------:R-:W4:Y:S04]  /*17850*/  LDL.LU R5, [R1+0x24] ;  /* 0x0000240001057983 */ /* 0x000f280000300800 */
        /* <DEDUP_REMOVED lines=17> */
[----:B0-----:R-:W4:Y:S04]  /*17970*/  LDL.LU R15, [R1+0x6c] ;  /* 0x00006c00010f7983 */ /* 0x001f280000300800 */
        /* <DEDUP_REMOVED lines=99> */
[----:B------:R-:W4:Y:S01]  /*17fb0*/  LDL.LU R192, [R1+0x1fc] ;  /* 0x0001fc0001c07983 */ /* 0x000f220000300800 */
[----:B---3--:R-:W-:-:S02]  /*17fc0*/  F2FP.SATFINITE.E4M3.F32.PACK_AB_MERGE_C R6, R6, R149, RZ ;  /* 0x000000950606723e */ /* 0x008fc400048070ff */
[----:B--2---:R-:W-:Y:S01]  /*17fd0*/  F2FP.SATFINITE.E4M3.F32.PACK_AB_MERGE_C R4, R4, R148, RZ ;  /* 0x000000940404723e */ /* 0x004fe200048070ff */
[----:B------:R-:W2:Y:S01]  /*17fe0*/  LDL.LU R149, [R1+0x7c8] ;  /* 0x0007c80001957983 */ /* 0x000ea20000300800 */
[----:B----4-:R-:W-:Y:S02]  /*17ff0*/  F2FP.SATFINITE.E4M3.F32.PACK_AB_MERGE_C R2, R2, R151, RZ ;  /* 0x000000970202723e */ /* 0x010fe400048070ff */
[----:B------:R-:W-:Y:S01]  /*18000*/  F2FP.SATFINITE.E4M3.F32.PACK_AB_MERGE_C R3, R3, R150, RZ ;  /* 0x000000960303723e */ /* 0x000fe200048070ff */
[----:B------:R-:W2:Y:S01]  /*18010*/  LDL.LU R148, [R1+0x7c4] ;  /* 0x0007c40001947983 */ /* 0x000ea20000300800 */
[----:B------:R-:W-:-:S03]  /*18020*/  F2FP.SATFINITE.E4M3.F32.PACK_AB_MERGE_C R5, R5, R0, RZ ;  /* 0x000000000505723e */ /* 0x000fc600048070ff */
[----:B------:R-:W3:Y:S04]  /*18030*/  LDL.LU R151, [R1+0x7c0] ;  /* 0x0007c00001977983 */ /* 0x000ee80000300800 */
[----:B------:R-:W3:Y:S04]  /*18040*/  LDL.LU R150, [R1+0x7bc] ;  /* 0x0007bc0001967983 */ /* 0x000ee80000300800 */
[----:B------:R-:W4:Y:S01]  /*18050*/  LDL.LU R0, [R1+0x7b8] ;  /* 0x0007b80001007983 */ /* 0x000f220000300800 */
[----:B------:R-:W-:Y:S02]  /*18060*/  F2FP.SATFINITE.E4M3.F32.PACK_AB_MERGE_C R64, R65, R64, RZ ;  /* 0x000000404140723e */ /* 0x000fe400048070ff */
[----:B------:R-:W-:-:S02]  /*18070*/  F2FP.SATFINITE.E4M3.F32.PACK_AB_MERGE_C R29, R29, R28, RZ ;  /* 0x0000001c1d1d723e */ /* 0x000fc400048070ff */
[----:B------:R-:W-:Y:S02]  /*18080*/  F2FP.SATFINITE.E4M3.F32.PACK_AB_MERGE_C R30, R31, R30, RZ ;  /* 0x0000001e1f1e723e */ /* 0x000fe400048070ff */
[----:B------:R-:W-:Y:S02]  /*18090*/  F2FP.SATFINITE.E4M3.F32.PACK_AB_MERGE_C R8, R8, R232, RZ ;  /* 0x000000e80808723e */ /* 0x000fe400048070ff */
[----:B------:R-:W-:Y:S02]  /*180a0*/  F2FP.SATFINITE.E4M3.F32.PACK_AB_MERGE_C R7, R7, R230, RZ ;  /* 0x000000e60707723e */ /* 0x000fe400048070ff */
[----:B------:R-:W-:Y:S02]  /*180b0*/  F2FP.SATFINITE.E4M3.F32.PACK_AB_MERGE_C R9, R9, R234, RZ ;  /* 0x000000ea0909723e */ /* 0x000fe400048070ff */
        /* <DEDUP_REMOVED lines=108> */
[----:B------:R-:W2:Y:S01]  /*18780*/  LDL.LU R197, [R1+0x7b4] ;  /* 0x0007b40001c57983 */ /* 0x000ea20000300800 */
[----:B------:R-:W-:Y:S02]  /*18790*/  F2FP.SATFINITE.E4M3.F32.PACK_AB_MERGE_C R191, R191, R196, RZ ;  /* 0x000000c4bfbf723e */ /* 0x000fe400048070ff */
[----:B------:R-:W-:-:S02]  /*187a0*/  F2FP.SATFINITE.E4M3.F32.PACK_AB_MERGE_C R193, R193, R195, RZ ;  /* 0x000000c3c1c1723e */ /* 0x000fc400048070ff */
[----:B------:R-:W3:Y:S01]  /*187b0*/  LDL.LU R195, [R1+0x7b0] ;  /* 0x0007b00001c37983 */ /* 0x000ee20000300800 */
[----:B------:R-:W0:Y:S01]  /*187c0*/  S2R R196, SR_TID.X ;  /* 0x0000000000c47919 */ /* 0x000e220000002100 */
[----:B------:R-:W-:Y:S02]  /*187d0*/  F2FP.SATFINITE.E4M3.F32.PACK_AB_MERGE_C R192, R192, R194, RZ ;  /* 0x000000c2c0c0723e */ /* 0x000fe400048070ff */
[----:B------:R-:W-:Y:S02]  /*187e0*/  F2FP.SATFINITE.E4M3.F32.PACK_AB_MERGE_C R194, R25, R24, RZ ;  /* 0x0000001819c2723e */ /* 0x000fe400048070ff */
[----:B------:R-:W-:Y:S01]  /*187f0*/  PRMT R27, R27, 0x5410, R30 ;  /* 0x000054101b1b7816 */ /* 0x000fe2000000001e */
[----:B----4-:R-:W-:Y:S02]  /*18800*/  VIADD R26, R0, 0x1 ;  /* 0x00000001001a7836 */ /* 0x010fe40000000000 */
[C---:B0-----:R-:W-:Y:S02]  /*18810*/  IMAD.SHL.U32 R24, R196.reuse, 0x10, RZ ;  /* 0x00000010c4187824 */ /* 0x041fe400078e00ff */
[----:B------:R-:W-:-:S03]  /*18820*/  IMAD.SHL.U32 R25, R196, 0x40, RZ ;  /* 0x00000040c4197824 */ /* 0x000fc600078e00ff */
[----:B------:R-:W-:Y:S02]  /*18830*/  LOP3.LUT R24, R24, 0xf0, RZ, 0xc0, !PT ;  /* 0x000000f018187812 */ /* 0x000fe400078ec0ff */
[----:B------:R-:W-:-:S04]  /*18840*/  LOP3.LUT R25, R25, 0x400, RZ, 0xc0, !PT ;  /* 0x0000040019197812 */ /* 0x000fc800078ec0ff */
[----:B------:R-:W-:Y:S01]  /*18850*/  IADD3 R24, R25, UR12, R24 ;  /* 0x0000000c19187c10 */ /* 0x000fe2000fffe018 */
[----:B------:R-:W-:Y:S01]  /*18860*/  VIADD R25, R0, 0x2 ;  /* 0x0000000200197836 */ /* 0x000fe20000000000 */
[----:B------:R-:W-:Y:S01]  /*18870*/  LOP3.LUT R196, R196, 0x7f, RZ, 0xc0, !PT ;  /* 0x0000007fc4c47812 */ /* 0x000fe200078ec0ff */
[----:B------:R-:W-:Y:S01]  /*18880*/  BAR.SYNC.DEFER_BLOCKING 0x0 ;  /* 0x0000000000007b1d */ /* 0x000fe20000010000 */
[----:B--2---:R-:W-:-:S05]  /*18890*/  LOP3.LUT R65, R197, 0x300, RZ, 0xc0, !PT ;  /* 0x00000300c5417812 */ /* 0x004fca00078ec0ff */
[----:B------:R-:W-:Y:S01]  /*188a0*/  IMAD.IADD R65, R65, 0x1, R24 ;  /* 0x0000000141417824 */ /* 0x000fe200078e0218 */
[----:B---3--:R-:W-:Y:S01]  /*188b0*/  ISETP.GE.AND P0, PT, R195, UR6, PT ;  /* 0x00000006c3007c0c */ /* 0x008fe2000bf06270 */
[----:B------:R-:W-:-:S03]  /*188c0*/  ULDC UR6, c[0x0][0x248] ;  /* 0x0000920000067ab9 */ /* 0x000fc60000000800 */
[----:B------:R-:W-:Y:S01]  /*188d0*/  ISETP.LT.AND P6, PT, R26, UR4, !P0 ;  /* 0x000000041a007c0c */ /* 0x000fe2000c7c1270 */
[C---:B------:R-:W-:Y:S01]  /*188e0*/  VIADD R26, R0.reuse, 0x3 ;  /* 0x00000003001a7836 */ /* 0x040fe20000000000 */
[----:B------:R-:W-:Y:S01]  /*188f0*/  ISETP.LT.AND P4, PT, R25, UR5, !P0 ;  /* 0x0000000519007c0c */ /* 0x000fe2000c781270 */
[----:B------:R-:W-:Y:S01]  /*18900*/  VIADD R25, R0, 0x4 ;  /* 0x0000000400197836 */ /* 0x000fe20000000000 */
[----:B------:R-:W-:Y:S01]  /*18910*/  ULDC UR4, c[0x0][0x22c] ;  /* 0x00008b0000047ab9 */ /* 0x000fe20000000800 */
[----:B------:R-:W-:Y:S01]  /*18920*/  ULDC UR5, c[0x0][0x22c] ;  /* 0x00008b0000057ab9 */ /* 0x000fe20000000800 */
[----:B------:R-:W-:Y:S01]  /*18930*/  ISETP.LT.AND P5, PT, R26, UR4, !P0 ;  /* 0x000000041a007c0c */ /* 0x000fe2000c7a1270 */
[----:B------:R-:W-:Y:S01]  /*18940*/  ULDC UR4, c[0x0][0x244] ;  /* 0x0000910000047ab9 */ /* 0x000fe20000000800 */
[----:B------:R-:W-:Y:S02]  /*18950*/  ISETP.LT.AND P3, PT, R25, UR5, !P0 ;  /* 0x0000000519007c0c */ /* 0x000fe4000c761270 */
[----:B------:R-:W-:-:S02]  /*18960*/  PRMT R24, R6, 0x5410, R2 ;  /* 0x0000541006187816 */ /* 0x000fc40000000002 */
[----:B------:R-:W-:Y:S02]  /*18970*/  PRMT R25, R4, 0x5410, R3 ;  /* 0x0000541004197816 */ /* 0x000fe40000000003 */
[----:B------:R-:W-:-:S05]  /*18980*/  PRMT R26, R194, 0x5410, R29 ;  /* 0x00005410c21a7816 */ /* 0x000fca000000001d */
[----:B------:R0:W-:Y:S01]  /*18990*/  STSM.16.M88.4 [R65], R24 ;  /* 0x0000001841007844 */ /* 0x0001e20000000200 */
[----:B------:R-:W-:Y:S01]  /*189a0*/  LEA R2, R196, UR12, 0x4 ;  /* 0x0000000cc4027c11 */ /* 0x000fe2000f8e20ff */
[----:B------:R-:W-:Y:S01]  /*189b0*/  BAR.SYNC.DEFER_BLOCKING 0x0 ;  /* 0x0000000000007b1d */ /* 0x000fe20000010000 */
[----:B------:R-:W-:Y:S02]  /*189c0*/  PRMT R4, R5, 0x5410, R8 ;  /* 0x0000541005047816 */ /* 0x000fe40000000008 */
[----:B------:R-:W-:-:S03]  /*189d0*/  PRMT R5, R7, 0x5410, R9 ;  /* 0x0000541007057816 */ /* 0x000fc60000000009 */
[----:B------:R-:W1:Y:S01]  /*189e0*/  LDS.128 R28, [R2] ;  /* 0x00000000021c7984 */ /* 0x000e620000000c00 */
[----:B------:R-:W-:Y:S02]  /*189f0*/  PRMT R6, R32, 0x5410, R37 ;  /* 0x0000541020067816 */ /* 0x000fe40000000025 */
[----:B------:R-:W-:Y:S01]  /*18a00*/  PRMT R7, R34, 0x5410, R39 ;  /* 0x0000541022077816 */ /* 0x000fe20000000027 */
[----:B------:R-:W-:Y:S06]  /*18a10*/  BAR.SYNC.DEFER_BLOCKING 0x0 ;  /* 0x0000000000007b1d */ /* 0x000fec0000010000 */
[----:B------:R-:W-:Y:S02]  /*18a20*/  STSM.16.M88.4 [R65], R4 ;  /* 0x0000000441007844 */ /* 0x000fe40000000200 */
[----:B------:R-:W-:Y:S01]  /*18a30*/  BAR.SYNC.DEFER_BLOCKING 0x0 ;  /* 0x0000000000007b1d */ /* 0x000fe20000010000 */
[----:B0-----:R-:W-:-:S02]  /*18a40*/  PRMT R24, R10, 0x5410, R13 ;  /* 0x000054100a187816 */ /* 0x001fc4000000000d */
[----:B------:R-:W-:-:S03]  /*18a50*/  PRMT R25, R11, 0x5410, R12 ;  /* 0x000054100b197816 */ /* 0x000fc6000000000c */
[----:B------:R-:W0:Y:S01]  /*18a60*/  LDS.128 R8, [R2] ;  /* 0x0000000002087984 */ /* 0x000e220000000c00 */
[----:B------:R-:W-:Y:S02]  /*18a70*/  PRMT R26, R40, 0x5410, R45 ;  /* 0x00005410281a7816 */ /* 0x000fe4000000002d */
[----:B------:R-:W-:Y:S01]  /*18a80*/  PRMT R27, R42, 0x5410, R47 ;  /* 0x000054102a1b7816 */ /* 0x000fe2000000002f */
[----:B------:R-:W-:Y:S06]  /*18a90*/  BAR.SYNC.DEFER_BLOCKING 0x0 ;  /* 0x0000000000007b1d */ /* 0x000fec0000010000 */
[----:B------:R2:W-:Y:S02]  /*18aa0*/  STSM.16.M88.4 [R65], R24 ;  /* 0x0000001841007844 */ /* 0x0005e40000000200 */
[----:B------:R-:W-:Y:S06]  /*18ab0*/  BAR.SYNC.DEFER_BLOCKING 0x0 ;  /* 0x0000000000007b1d */ /* 0x000fec0000010000 */
[----:B------:R-:W3:Y:S01]  /*18ac0*/  LDS.128 R4, [R2] ;  /* 0x0000000002047984 */ /* 0x000ee20000000c00 */
[----:B--2---:R-:W-:-:S02]  /*18ad0*/  PRMT R24, R14, 0x5410, R17 ;  /* 0x000054100e187816 */ /* 0x004fc40000000011 */
[----:B------:R-:W-:Y:S01]  /*18ae0*/  PRMT R25, R15, 0x5410, R16 ;  /* 0x000054100f197816 */ /* 0x000fe20000000010 */
[----:B------:R-:W-:Y:S01]  /*18af0*/  BAR.SYNC.DEFER_BLOCKING 0x0 ;  /* 0x0000000000007b1d */ /* 0x000fe20000010000 */
[----:B------:R-:W-:Y:S02]  /*18b00*/  PRMT R26, R48, 0x5410, R53 ;  /* 0x00005410301a7816 */ /* 0x000fe40000000035 */
[----:B------:R-:W-:-:S05]  /*18b10*/  PRMT R27, R50, 0x5410, R55 ;  /* 0x00005410321b7816 */ /* 0x000fca0000000037 */
[----:B------:R-:W-:Y:S01]  /*18b20*/  STSM.16.M88.4 [R65], R24 ;  /* 0x0000001841007844 */ /* 0x000fe20000000200 */
[----:B------:R-:W-:Y:S01]  /*18b30*/  BAR.SYNC.DEFER_BLOCKING 0x0 ;  /* 0x0000000000007b1d */ /* 0x000fe20000010000 */
[----:B------:R-:W-:Y:S02]  /*18b40*/  PRMT R16, R18, 0x5410, R21 ;  /* 0x0000541012107816 */ /* 0x000fe40000000015 */
[----:B------:R-:W-:-:S03]  /*18b50*/  PRMT R17, R19, 0x5410, R20 ;  /* 0x0000541013117816 */ /* 0x000fc60000000014 */
[----:B------:R-:W2:Y:S01]  /*18b60*/  LDS.128 R12, [R2] ;  /* 0x00000000020c7984 */ /* 0x000ea20000000c00 */
[----:B------:R-:W-:Y:S02]  /*18b70*/  PRMT R18, R56, 0x5410, R61 ;  /* 0x0000541038127816 */ /* 0x000fe4000000003d */
[----:B------:R-:W-:Y:S01]  /*18b80*/  PRMT R19, R58, 0x5410, R63 ;  /* 0x000054103a137816 */ /* 0x000fe2000000003f */
[----:B------:R-:W-:Y:S06]  /*18b90*/  BAR.SYNC.DEFER_BLOCKING 0x0 ;  /* 0x0000000000007b1d */ /* 0x000fec0000010000 */
[----:B------:R4:W-:Y:S02]  /*18ba0*/  STSM.16.M88.4 [R65], R16 ;  /* 0x0000001041007844 */ /* 0x0009e40000000200 */
[----:B----4-:R-:W-:-:S02]  /*18bb0*/  PRMT R16, R22, 0x5410, R153 ;  /* 0x0000541016107816 */ /* 0x010fc40000000099 */
[----:B------:R-:W-:Y:S01]  /*18bc0*/  PRMT R17, R23, 0x5410, R152 ;  /* 0x0000541017117816 */ /* 0x000fe20000000098 */
[----:B------:R-:W-:Y:S01]  /*18bd0*/  BAR.SYNC.DEFER_BLOCKING 0x0 ;  /* 0x0000000000007b1d */ /* 0x000fe20000010000 */
[----:B------:R-:W-:Y:S02]  /*18be0*/  PRMT R18, R64, 0x5410, R69 ;  /* 0x0000541040127816 */ /* 0x000fe40000000045 */
[----:B------:R-:W-:-:S03]  /*18bf0*/  PRMT R19, R66, 0x5410, R71 ;  /* 0x0000541042137816 */ /* 0x000fc60000000047 */
[----:B------:R-:W4:Y:S02]  /*18c00*/  LDS.128 R20, [R2] ;  /* 0x0000000002147984 */ /* 0x000f240000000c00 */
[----:B------:R-:W-:Y:S06]  /*18c10*/  BAR.SYNC.DEFER_BLOCKING 0x0 ;  /* 0x0000000000007b1d */ /* 0x000fec0000010000 */
[----:B------:R1:W-:Y:S02]  /*18c20*/  STSM.16.M88.4 [R65], R16 ;  /* 0x0000001041007844 */ /* 0x0003e40000000200 */
[----:B------:R-:W-:Y:S06]  /*18c30*/  BAR.SYNC.DEFER_BLOCKING 0x0 ;  /* 0x0000000000007b1d */ /* 0x000fec0000010000 */
[----:B------:R-:W4:Y:S01]  /*18c40*/  LDS.128 R24, [R2] ;  /* 0x0000000002187984 */ /* 0x000f220000000c00 */
[----:B-1----:R-:W-:-:S02]  /*18c50*/  PRMT R16, R154, 0x5410, R157 ;  /* 0x000054109a107816 */ /* 0x002fc4000000009d */
[----:B------:R-:W-:Y:S02]  /*18c60*/  PRMT R17, R155, 0x5410, R156 ;  /* 0x000054109b117816 */ /* 0x000fe4000000009c */
[----:B------:R-:W-:Y:S02]  /*18c70*/  PRMT R18, R72, 0x5410, R77 ;  /* 0x0000541048127816 */ /* 0x000fe4000000004d */
[----:B------:R-:W-:Y:S01]  /*18c80*/  PRMT R19, R74, 0x5410, R79 ;  /* 0x000054104a137816 */ /* 0x000fe2000000004f */
        /* <DEDUP_REMOVED lines=25> */
[----:B------:R-:W-:Y:S02]  /*18e20*/  STSM.16.M88.4 [R65], R16 ;  /* 0x0000001041007844 */ /* 0x000fe40000000200 */
[----:B------:R-:W-:Y:S01]  /*18e30*/  BAR.SYNC.DEFER_BLOCKING 0x0 ;  /* 0x0000000000007b1d */ /* 0x000fe20000010000 */
[----:B------:R-:W-:-:S02]  /*18e40*/  PRMT R48, R170, 0x5410, R173 ;  /* 0x00005410aa307816 */ /* 0x000fc400000000ad */
[----:B------:R-:W-:-:S03]  /*18e50*/  PRMT R49, R171, 0x5410, R172 ;  /* 0x00005410ab317816 */ /* 0x000fc600000000ac */
[----:B------:R-:W1:Y:S01]  /*18e60*/  LDS.128 R44, [R2] ;  /* 0x00000000022c7984 */ /* 0x000e620000000c00 */
        /* <DEDUP_REMOVED lines=27> */
[----:B------:R0:W-:Y:S02]  /*19020*/  STSM.16.M88.4 [R65], R60 ;  /* 0x0000003c41007844 */ /* 0x0001e40000000200 */
[----:B------:R-:W-:Y:S06]  /*19030*/  BAR.SYNC.DEFER_BLOCKING 0x0 ;  /* 0x0000000000007b1d */ /* 0x000fec0000010000 */
[----:B------:R-:W1:Y:S01]  /*19040*/  LDS.128 R56, [R2] ;  /* 0x0000000002387984 */ /* 0x000e620000000c00 */
[----:B0-----:R-:W-:-:S02]  /*19050*/  PRMT R60, R186, 0x5410, R189 ;  /* 0x00005410ba3c7816 */ /* 0x001fc400000000bd */
[----:B------:R-:W-:Y:S02]  /*19060*/  PRMT R61, R187, 0x5410, R188 ;  /* 0x00005410bb3d7816 */ /* 0x000fe400000000bc */
[----:B------:R-:W-:Y:S02]  /*19070*/  PRMT R62, R136, 0x5410, R141 ;  /* 0x00005410883e7816 */ /* 0x000fe4000000008d */
[----:B------:R-:W-:Y:S01]  /*19080*/  PRMT R63, R138, 0x5410, R143 ;  /* 0x000054108a3f7816 */ /* 0x000fe2000000008f */
[----:B------:R-:W-:Y:S06]  /*19090*/  BAR.SYNC.DEFER_BLOCKING 0x0 ;  /* 0x0000000000007b1d */ /* 0x000fec0000010000 */
[----:B------:R-:W-:Y:S02]  /*190a0*/  STSM.16.M88.4 [R65], R60 ;  /* 0x0000003c41007844 */ /* 0x000fe40000000200 */
[----:B------:R-:W-:Y:S01]  /*190b0*/  BAR.SYNC.DEFER_BLOCKING 0x0 ;  /* 0x0000000000007b1d */ /* 0x000fe20000010000 */
[----:B------:R-:W-:-:S02]  /*190c0*/  F2FP.SATFINITE.E4M3.F32.PACK_AB_MERGE_C R144, R145, R144, RZ ;  /* 0x000000909190723e */ /* 0x000fc400048070ff */
[----:B------:R-:W-:Y:S02]  /*190d0*/  F2FP.SATFINITE.E4M3.F32.PACK_AB_MERGE_C R146, R147, R146, RZ ;  /* 0x000000929392723e */ /* 0x000fe400048070ff */
[----:B------:R-:W-:Y:S02]  /*190e0*/  F2FP.SATFINITE.E4M3.F32.PACK_AB_MERGE_C R149, R149, R148, RZ ;  /* 0x000000949595723e */ /* 0x000fe400048070ff */
[----:B------:R-:W-:Y:S01]  /*190f0*/  F2FP.SATFINITE.E4M3.F32.PACK_AB_MERGE_C R151, R151, R150, RZ ;  /* 0x000000969797723e */ /* 0x000fe200048070ff */
[----:B------:R-:W0:Y:S01]  /*19100*/  LDS.128 R60, [R2] ;  /* 0x00000000023c7984 */ /* 0x000e220000000c00 */
[----:B------:R-:W-:Y:S02]  /*19110*/  PRMT R72, R190, 0x5410, R193 ;  /* 0x00005410be487816 */ /* 0x000fe400000000c1 */
[----:B------:R-:W-:Y:S02]  /*19120*/  PRMT R73, R191, 0x5410, R192 ;  /* 0x00005410bf497816 */ /* 0x000fe400000000c0 */
[----:B------:R-:W-:-:S02]  /*19130*/  PRMT R74, R144, 0x5410, R149 ;  /* 0x00005410904a7816 */ /* 0x000fc40000000095 */
[----:B------:R-:W-:Y:S01]  /*19140*/  PRMT R75, R146, 0x5410, R151 ;  /* 0x00005410924b7816 */ /* 0x000fe20000000097 */
[----:B------:R-:W-:Y:S01]  /*19150*/  BAR.SYNC.DEFER_BLOCKING 0x0 ;  /* 0x0000000000007b1d */ /* 0x000fe20000010000 */
[----:B------:R-:W-:-:S05]  /*19160*/  IMAD R3, R195, UR4, RZ ;  /* 0x00000004c3037c24 */ /* 0x000fca000f8e02ff */
[----:B------:R-:W-:Y:S02]  /*19170*/  ULDC.64 UR4, c[0x0][0x220] ;  /* 0x0000880000047ab9 */ /* 0x000fe40000000a00 */
[C---:B------:R-:W-:Y:S01]  /*19180*/  IADD3 R64, P2, R3.reuse, UR4, RZ ;  /* 0x0000000403407c10 */ /* 0x040fe2000ff5e0ff */
[----:B------:R-:W-:Y:S01]  /*19190*/  ULDC UR4, c[0x0][0x248] ;  /* 0x0000920000047ab9 */ /* 0x000fe20000000800 */
[C---:B------:R-:W-:Y:S01]  /*191a0*/  ISETP.LT.AND P1, PT, R0.reuse, UR7, !P0 ;  /* 0x0000000700007c0c */ /* 0x040fe2000c721270 */
[----:B------:R-:W-:Y:S01]  /*191b0*/  IMAD R68, R0, UR4, RZ ;  /* 0x0000000400447c24 */ /* 0x000fe2000f8e02ff */
[----:B------:R3:W-:Y:S01]  /*191c0*/  STSM.16.M88.4 [R65], R72 ;  /* 0x0000004841007844 */ /* 0x0007e20000000200 */
[----:B------:R-:W-:Y:S01]  /*191d0*/  LEA.HI.X.SX32 R3, R3, UR5, 0x1, P2 ;  /* 0x0000000503037c11 */ /* 0x000fe200090f0eff */
[----:B------:R-:W-:Y:S02]  /*191e0*/  ULDC UR4, c[0x0][0x248] ;  /* 0x0000920000047ab9 */ /* 0x000fe40000000800 */
[CC--:B------:R-:W-:Y:S01]  /*191f0*/  IADD3 R66, P2, R68.reuse, R64.reuse, RZ ;  /* 0x0000004044427210 */ /* 0x0c0fe20007f5e0ff */
[----:B------:R-:W-:Y:S01]  /*19200*/  VIADD R70, R68, UR4 ;  /* 0x0000000444467c36 */ /* 0x000fe20008000000 */
[----:B------:R-:W-:Y:S01]  /*19210*/  PRMT R71, R28, 0x7770, RZ ;  /* 0x000077701c477816 */ /* 0x000fe200000000ff */
[----:B------:R-:W-:Y:S01]  /*19220*/  VIADD R69, R0, 0x5 ;  /* 0x0000000500457836 */ /* 0x000fe20000000000 */
[----:B------:R-:W-:Y:S01]  /*19230*/  LEA.HI.X.SX32 R67, R68, R3, 0x1, P2 ;  /* 0x0000000344437211 */ /* 0x000fe200010f0eff */
[----:B------:R-:W-:Y:S06]  /*19240*/  BAR.SYNC.DEFER_BLOCKING 0x0 ;  /* 0x0000000000007b1d */ /* 0x000fec0000010000 */
[----:B------:R-:W-:Y:S01]  /*19250*/  ULDC UR4, c[0x0][0x22c] ;  /* 0x00008b0000047ab9 */ /* 0x000fe20000000800 */
[----:B------:R-:W-:Y:S01]  /*19260*/  ULDC UR5, c[0x0][0x22c] ;  /* 0x00008b0000057ab9 */ /* 0x000fe20000000800 */
[----:B------:R-:W-:Y:S01]  /*19270*/  ISETP.LT.AND P2, PT, R69, UR4, !P0 ;  /* 0x0000000445007c0c */ /* 0x000fe2000c741270 */
[----:B------:R-:W-:Y:S01]  /*19280*/  ULDC UR4, c[0x0][0x248] ;  /* 0x0000920000047ab9 */ /* 0x000fe20000000800 */
[----:B---3--:R-:W-:Y:S01]  /*19290*/  PRMT R73, R28, 0x7771, RZ ;  /* 0x000077711c497816 */ /* 0x008fe200000000ff */
[----:B------:R-:W-:Y:S01]  /*192a0*/  VIADD R65, R0, 0x6 ;  /* 0x0000000600417836 */ /* 0x000fe20000000000 */
[----:B------:R-:W-:Y:S01]  /*192b0*/  PRMT R77, R29, 0x7770, RZ ;  /* 0x000077701d4d7816 */ /* 0x000fe200000000ff */
[----:B------:R-:W-:Y:S01]  /*192c0*/  ULDC UR7, c[0x0][0x22c] ;  /* 0x00008b0000077ab9 */ /* 0x000fe20000000800 */
[----:B------:R3:W-:Y:S01]  /*192d0*/  @P1 STG.E.U8 desc[UR16][R66.64], R71 ;  /* 0x0000004742001986 */ /* 0x0007e2000c101110 */
[----:B------:R-:W-:-:S04]  /*192e0*/  IADD3 R68, P1, R70, R64, RZ ;  /* 0x0000004046447210 */ /* 0x000fc80007f3e0ff */
[C---:B------:R-:W-:Y:S01]  /*192f0*/  LEA.HI.X.SX32 R69, R70.reuse, R3, 0x1, P1 ;  /* 0x0000000346457211 */ /* 0x040fe200008f0eff */
[----:B------:R-:W-:Y:S01]  /*19300*/  VIADD R70, R70, UR4 ;  /* 0x0000000446467c36 */ /* 0x000fe20008000000 */
[----:B------:R-:W-:-:S03]  /*19310*/  ULDC UR4, c[0x0][0x248] ;  /* 0x0000920000047ab9 */ /* 0x000fc60000000800 */
[----:B------:R2:W-:Y:S01]  /*19320*/  @P6 STG.E.U8 desc[UR16][R68.64], R73 ;  /* 0x0000004944006986 */ /* 0x0005e2000c101110 */
[CC--:B---3--:R-:W-:Y:S01]  /*19330*/  IADD3 R66, P6, R70.reuse, R64.reuse, RZ ;  /* 0x0000004046427210 */ /* 0x0c8fe20007fde0ff */
[C---:B------:R-:W-:Y:S01]  /*19340*/  VIADD R71, R70.reuse, UR4 ;  /* 0x0000000446477c36 */ /* 0x040fe20008000000 */
[----:B------:R-:W-:Y:S01]  /*19350*/  ISETP.LT.AND P1, PT, R65, UR5, !P0 ;  /* 0x0000000541007c0c */ /* 0x000fe2000c721270 */
[----:B------:R-:W-:Y:S01]  /*19360*/  ULDC UR5, c[0x0][0x248] ;  /* 0x0000920000057ab9 */ /* 0x000fe20000000800 */
[-C--:B------:R-:W-:Y:S01]  /*19370*/  LEA.HI.X.SX32 R67, R70, R3.reuse, 0x1, P6 ;  /* 0x0000000346437211 */ /* 0x080fe200030f0eff */
[C---:B------:R-:W-:Y:S01]  /*19380*/  VIADD R72, R71.reuse, UR5 ;  /* 0x0000000547487c36 */ /* 0x040fe20008000000 */
[CC--:B------:R-:W-:Y:S01]  /*19390*/  IADD3 R70, P6, R71.reuse, R64.reuse, RZ ;  /* 0x0000004047467210 */ /* 0x0c0fe20007fde0ff */
[----:B------:R-:W-:Y:S01]  /*193a0*/  VIADD R65, R0, 0x7 ;  /* 0x0000000700417836 */ /* 0x000fe20000000000 */
[----:B------:R-:W-:Y:S01]  /*193b0*/  ULDC UR4, c[0x0][0x22c] ;  /* 0x00008b0000047ab9 */ /* 0x000fe20000000800 */
[----:B------:R3:W-:Y:S01]  /*193c0*/  @P4 STG.E.U8 desc[UR16][R66.64], R77 ;  /* 0x0000004d42004986 */ /* 0x0007e2000c101110 */
[----:B------:R-:W-:Y:S01]  /*193d0*/  LEA.HI.X.SX32 R71, R71, R3, 0x1, P6 ;  /* 0x0000000347477211 */ /* 0x000fe200030f0eff */
[----:B------:R-:W-:Y:S01]  /*193e0*/  ULDC UR5, c[0x0][0x22c] ;  /* 0x00008b0000057ab9 */ /* 0x000fe20000000800 */
[----:B--2---:R-:W-:-:S02]  /*193f0*/  IADD3 R68, P6, R72, R64, RZ ;  /* 0x0000004048447210 */ /* 0x004fc40007fde0ff */
[----:B------:R-:W-:Y:S01]  /*19400*/  ISETP.LT.AND P4, PT, R65, UR4, !P0 ;  /* 0x0000000441007c0c */ /* 0x000fe2000c781270 */
[----:B------:R-:W-:Y:S01]  /*19410*/  VIADD R65, R0, 0x8 ;  /* 0x0000000800417836 */ /* 0x000fe20000000000 */
[----:B------:R-:W-:Y:S01]  /*19420*/  PRMT R75, R29, 0x7771, RZ ;  /* 0x000077711d4b7816 */ /* 0x000fe200000000ff */
[----:B------:R-:W-:Y:S01]  /*19430*/  ULDC UR4, c[0x0][0x248] ;  /* 0x0000920000047ab9 */ /* 0x000fe20000000800 */
[C---:B------:R-:W-:Y:S01]  /*19440*/  LEA.HI.X.SX32 R69, R72.reuse, R3, 0x1, P6 ;  /* 0x0000000348457211 */ /* 0x040fe200030f0eff */
[----:B------:R-:W-:Y:S01]  /*19450*/  VIADD R72, R72, UR4 ;  /* 0x0000000448487c36 */ /* 0x000fe20008000000 */
[----:B------:R-:W-:Y:S01]  /*19460*/  PRMT R73, R30, 0x7770, RZ ;  /* 0x000077701e497816 */ /* 0x000fe200000000ff */
[----:B------:R2:W-:Y:S01]  /*19470*/  @P5 STG.E.U8 desc[UR16][R70.64], R75 ;  /* 0x0000004b46005986 */ /* 0x0005e2000c101110 */
[----:B------:R-:W-:Y:S01]  /*19480*/  ISETP.LT.AND P6, PT, R65, UR5, !P0 ;  /* 0x0000000541007c0c */ /* 0x000fe2000c7c1270 */
[----:B------:R-:W-:Y:S01]  /*19490*/  VIADD R65, R0, 0x9 ;  /* 0x0000000900417836 */ /* 0x000fe20000000000 */
[----:B------:R-:W-:Y:S01]  /*194a0*/  ULDC UR4, c[0x0][0x248] ;  /* 0x0000920000047ab9 */ /* 0x000fe20000000800 */
[----:B------:R4:W-:Y:S01]  /*194b0*/  @P3 STG.E.U8 desc[UR16][R68.64], R73 ;  /* 0x0000004944003986 */ /* 0x0009e2000c101110 */
[----:B---3--:R-:W-:Y:S01]  /*194c0*/  IADD3 R66, P3, R72, R64, RZ ;  /* 0x0000004048427210 */ /* 0x008fe20007f7e0ff */
[----:B------:R-:W-:-:S02]  /*194d0*/  ULDC UR5, c[0x0][0x22c] ;  /* 0x00008b0000057ab9 */ /* 0x000fc40000000800 */
[----:B------:R-:W-:Y:S01]  /*194e0*/  ISETP.LT.AND P5, PT, R65, UR5, !P0 ;  /* 0x0000000541007c0c */ /* 0x000fe2000c7a1270 */
[----:B------:R-:W-:Y:S01]  /*194f0*/  VIADD R65, R0, 0xa ;  /* 0x0000000a00417836 */ /* 0x000fe20000000000 */
[C---:B------:R-:W-:Y:S01]  /*19500*/  LEA.HI.X.SX32 R67, R72.reuse, R3, 0x1, P3 ;  /* 0x0000000348437211 */ /* 0x040fe200018f0eff */
[----:B------:R-:W-:Y:S01]  /*19510*/  ULDC UR5, c[0x0][0x22c] ;  /* 0x00008b0000057ab9 */ /* 0x000fe20000000800 */
[----:B--2---:R-:W-:Y:S01]  /*19520*/  VIADD R70, R72, UR4 ;  /* 0x0000000448467c36 */ /* 0x004fe20008000000 */
[----:B------:R-:W-:Y:S01]  /*19530*/  PRMT R75, R30, 0x7771, RZ ;  /* 0x000077711e4b7816 */ /* 0x000fe200000000ff */
[----:B------:R-:W-:-:S03]  /*19540*/  ULDC UR4, c[0x0][0x22c] ;  /* 0x00008b0000047ab9 */ /* 0x000fc60000000800 */
[C---:B----4-:R-:W-:Y:S01]  /*19550*/  IADD3 R68, P3, R70.reuse, R64, RZ ;  /* 0x0000004046447210 */ /* 0x050fe20007f7e0ff */
[----:B------:R2:W-:Y:S01]  /*19560*/  @P2 STG.E.U8 desc[UR16][R66.64], R75 ;  /* 0x0000004b42002986 */ /* 0x0005e2000c101110 */
[----:B------:R-:W-:Y:S01]  /*19570*/  ISETP.LT.AND P2, PT, R65, UR4, !P0 ;  /* 0x0000000441007c0c */ /* 0x000fe2000c741270 */
[----:B------:R-:W-:Y:S01]  /*19580*/  ULDC UR4, c[0x0][0x248] ;  /* 0x0000920000047ab9 */ /* 0x000fe20000000800 */
[C---:B------:R-:W-:Y:S01]  /*19590*/  LEA.HI.X.SX32 R69, R70.reuse, R3, 0x1, P3 ;  /* 0x0000000346457211 */ /* 0x040fe200018f0eff */
[----:B------:R-:W-:Y:S01]  /*195a0*/  VIADD R72, R70, UR4 ;  /* 0x0000000446487c36 */ /* 0x000fe20008000000 */
[----:B------:R-:W-:Y:S01]  /*195b0*/  PRMT R73, R31, 0x7770, RZ ;  /* 0x000077701f497816 */ /* 0x000fe200000000ff */
[----:B------:R-:W-:Y:S01]  /*195c0*/  VIADD R65, R0, 0xb ;  /* 0x0000000b00417836 */ /* 0x000fe20000000000 */
[----:B------:R-:W-:-:S03]  /*195d0*/  ULDC UR4, c[0x0][0x22c] ;  /* 0x00008b0000047ab9 */ /* 0x000fc60000000800 */
[----:B------:R3:W-:Y:S01]  /*195e0*/  @P1 STG.E.U8 desc[UR16][R68.64], R73 ;  /* 0x0000004944001986 */ /* 0x0007e2000c101110 */
[C---:B------:R-:W-:Y:S02]  /*195f0*/  IADD3 R70, P1, R72.reuse, R64, RZ ;  /* 0x0000004048467210 */ /* 0x040fe40007f3e0ff */
        /* <DEDUP_REMOVED lines=8> */
[CC--:B--2---:R-:W-:Y:S01]  /*19680*/  IADD3 R66, P4, R72.reuse, R64.reuse, RZ ;  /* 0x0000004048427210 */ /* 0x0c4fe20007f9e0ff */
[C---:B---3--:R-:W-:Y:S01]  /*19690*/  VIADD R69, R72.reuse, UR4 ;  /* 0x0000000448457c36 */ /* 0x048fe20008000000 */
[----:B------:R-:W-:Y:S01]  /*196a0*/  ISETP.LT.AND P1, PT, R65, UR5, !P0 ;  /* 0x0000000541007c0c */ /* 0x000fe2000c721270 */
[----:B------:R-:W-:Y:S01]  /*196b0*/  ULDC UR5, c[0x0][0x248] ;  /* 0x0000920000057ab9 */ /* 0x000fe20000000800 */
[-C--:B------:R-:W-:Y:S01]  /*196c0*/  LEA.HI.X.SX32 R67, R72, R3.reuse, 0x1, P4 ;  /* 0x0000000348437211 */ /* 0x080fe200020f0eff */
[C---:B------:R-:W-:Y:S01]  /*196d0*/  VIADD R72, R69.reuse, UR5 ;  /* 0x0000000545487c36 */ /* 0x040fe20008000000 */
[----:B------:R-:W-:Y:S01]  /*196e0*/  PRMT R75, R28, 0x7772, RZ ;  /* 0x000077721c4b7816 */ /* 0x000fe200000000ff */
[----:B------:R-:W-:Y:S01]  /*196f0*/  VIADD R65, R0, 0xd ;  /* 0x0000000d00417836 */ /* 0x000fe20000000000 */
[CC--:B------:R-:W-:Y:S01]  /*19700*/  IADD3 R68, P4, R69.reuse, R64.reuse, RZ ;  /* 0x0000004045447210 */ /* 0x0c0fe20007f9e0ff */
[----:B------:R-:W-:Y:S01]  /*19710*/  ULDC UR4, c[0x0][0x22c] ;  /* 0x00008b0000047ab9 */ /* 0x000fe20000000800 */
[----:B------:R-:W-:Y:S01]  /*19720*/  PRMT R73, R28, 0x7773, RZ ;  /* 0x000077731c497816 */ /* 0x000fe200000000ff */
[----:B------:R2:W-:Y:S01]  /*19730*/  @P6 STG.E.U8 desc[UR16][R66.64], R75 ;  /* 0x0000004b42006986 */ /* 0x0005e2000c101110 */
[----:B----4-:R-:W-:Y:S01]  /*19740*/  IADD3 R70, P6, R72, R64, RZ ;  /* 0x0000004048467210 */ /* 0x010fe20007fde0ff */
[----:B------:R-:W-:Y:S01]  /*19750*/  ULDC UR5, c[0x0][0x22c] ;  /* 0x00008b0000057ab9 */ /* 0x000fe20000000800 */
[----:B------:R-:W-:-:S02]  /*19760*/  LEA.HI.X.SX32 R69, R69, R3, 0x1, P4 ;  /* 0x0000000345457211 */ /* 0x000fc400020f0eff */
[----:B------:R-:W-:Y:S01]  /*19770*/  ISETP.LT.AND P4, PT, R65, UR4, !P0 ;  /* 0x0000000441007c0c */ /* 0x000fe2000c781270 */
[----:B------:R-:W-:Y:S01]  /*19780*/  ULDC UR4, c[0x0][0x248] ;  /* 0x0000920000047ab9 */ /* 0x000fe20000000800 */
[C---:B------:R-:W-:Y:S01]  /*19790*/  LEA.HI.X.SX32 R71, R72.reuse, R3, 0x1, P6 ;  /* 0x0000000348477211 */ /* 0x040fe200030f0eff */
[----:B------:R-:W-:Y:S01]  /*197a0*/  VIADD R72, R72, UR4 ;  /* 0x0000000448487c36 */ /* 0x000fe20008000000 */
[----:B------:R-:W-:Y:S01]  /*197b0*/  PRMT R65, R29, 0x7772, RZ ;  /* 0x000077721d417816 */ /* 0x000fe200000000ff */
[----:B------:R-:W-:Y:S01]  /*197c0*/  VIADD R28, R0, 0xe ;  /* 0x0000000e001c7836 */ /* 0x000fe20000000000 */
[----:B------:R3:W-:Y:S01]  /*197d0*/  @P5 STG.E.U8 desc[UR16][R68.64], R73 ;  /* 0x0000004944005986 */ /* 0x0007e2000c101110 */
[----:B------:R-:W-:-:S03]  /*197e0*/  ULDC UR4, c[0x0][0x248] ;  /* 0x0000920000047ab9 */ /* 0x000fc60000000800 */
[----:B------:R4:W-:Y:S01]  /*197f0*/  @P2 STG.E.U8 desc[UR16][R70.64], R65 ;  /* 0x0000004146002986 */ /* 0x0009e2000c101110 */
[-C--:B--2---:R-:W-:Y:S02]  /*19800*/  IADD3 R66, P2, R72, R64.reuse, RZ ;  /* 0x0000004048427210 */ /* 0x084fe40007f5e0ff */
[----:B------:R-:W-:Y:S01]  /*19810*/  ISETP.LT.AND P6, PT, R28, UR5, !P0 ;  /* 0x000000051c007c0c */ /* 0x000fe2000c7c1270 */
[----:B------:R-:W-:Y:S01]  /*19820*/  VIADD R28, R0, 0xf ;  /* 0x0000000f001c7836 */ /* 0x000fe20000000000 */
[CC--:B------:R-:W-:Y:S01]  /*19830*/  LEA.HI.X.SX32 R67, R72.reuse, R3.reuse, 0x1, P2 ;  /* 0x0000000348437211 */ /* 0x0c0fe200010f0eff */
[----:B------:R-:W-:Y:S01]  /*19840*/  ULDC UR5, c[0x0][0x22c] ;  /* 0x00008b0000057ab9 */ /* 0x000fe20000000800 */
[----:B---3--:R-:W-:Y:S01]  /*19850*/  VIADD R68, R72, UR4 ;  /* 0x0000000448447c36 */ /* 0x008fe20008000000 */
[----:B------:R-:W-:Y:S01]  /*19860*/  PRMT R73, R29, 0x7773, RZ ;  /* 0x000077731d497816 */ /* 0x000fe200000000ff */
[----:B------:R-:W-:Y:S01]  /*19870*/  VIADD R29, R0, 0x10 ;  /* 0x00000010001d7836 */ /* 0x000fe20000000000 */
[----:B------:R-:W-:Y:S01]  /*19880*/  ISETP.LT.AND P5, PT, R28, UR5, !P0 ;  /* 0x000000051c007c0c */ /* 0x000fe2000c7a1270 */
[----:B------:R-:W-:Y:S01]  /*19890*/  ULDC UR4, c[0x0][0x22c] ;  /* 0x00008b0000047ab9 */ /* 0x000fe20000000800 */
[C---:B------:R-:W-:Y:S01]  /*198a0*/  IADD3 R28, P2, R68.reuse, R64, RZ ;  /* 0x00000040441c7210 */ /* 0x040fe20007f5e0ff */
[----:B------:R2:W-:Y:S01]  /*198b0*/  @P3 STG.E.U8 desc[UR16][R66.64], R73 ;  /* 0x0000004942003986 */ /* 0x0005e2000c101110 */
[----:B------:R-:W-:Y:S01]  /*198c0*/  ISETP.LT.AND P3, PT, R29, UR4, !P0 ;  /* 0x000000041d007c0c */ /* 0x000fe2000c761270 */
[----:B------:R-:W-:Y:S01]  /*198d0*/  ULDC UR4, c[0x0][0x248] ;  /* 0x0000920000047ab9 */ /* 0x000fe20000000800 */
[C---:B------:R-:W-:Y:S01]  /*198e0*/  LEA.HI.X.SX32 R29, R68.reuse, R3, 0x1, P2 ;  /* 0x00000003441d7211 */ /* 0x040fe200010f0eff */
[----:B----4-:R-:W-:Y:S01]  /*198f0*/  VIADD R70, R68, UR4 ;  /* 0x0000000444467c36 */ /* 0x010fe20008000000 */
[----:B------:R-:W-:Y:S01]  /*19900*/  PRMT R71, R30, 0x7772, RZ ;  /* 0x000077721e477816 */ /* 0x000fe200000000ff */
[----:B------:R-:W-:Y:S01]  /*19910*/  VIADD R65, R0, 0x11 ;  /* 0x0000001100417836 */ /* 0x000fe20000000000 */
[----:B------:R-:W-:Y:S01]  /*19920*/  ULDC UR4, c[0x0][0x22c] ;  /* 0x00008b0000047ab9 */ /* 0x000fe20000000800 */
[----:B------:R-:W-:-:S02]  /*19930*/  ULDC UR5, c[0x0][0x22c] ;  /* 0x00008b0000057ab9 */ /* 0x000fc40000000800 */
[----:B------:R3:W-:Y:S01]  /*19940*/  @P1 STG.E.U8 desc[UR16][R28.64], R71 ;  /* 0x000000471c001986 */ /* 0x0007e2000c101110 */
[CC--:B------:R-:W-:Y:S02]  /*19950*/  IADD3 R68, P1, R70.reuse, R64.reuse, RZ ;  /* 0x0000004046447210 */ /* 0x0c0fe40007f3e0ff */
[----:B------:R-:W-:Y:S01]  /*19960*/  ISETP.LT.AND P2, PT, R65, UR4, !P0 ;  /* 0x0000000441007c0c */ /* 0x000fe2000c741270 */
[----:B------:R-:W-:Y:S01]  /*19970*/  ULDC UR4, c[0x0][0x248] ;  /* 0x0000920000047ab9 */ /* 0x000fe20000000800 */
[C---:B------:R-:W-:Y:S01]  /*19980*/  LEA.HI.X.SX32 R69, R70.reuse, R3, 0x1, P1 ;  /* 0x0000000346457211 */ /* 0x040fe200008f0eff */
[----:B------:R-:W-:Y:S01]  /*19990*/  VIADD R70, R70, UR4 ;  /* 0x0000000446467c36 */ /* 0x000fe20008000000 */
[----:B--2---:R-:W-:Y:S01]  /*199a0*/  PRMT R67, R30, 0x7773, RZ ;  /* 0x000077731e437816 */ /* 0x004fe200000000ff */
[----:B------:R-:W-:Y:S02]  /*199b0*/  ULDC UR4, c[0x0][0x248] ;  /* 0x0000920000047ab9 */ /* 0x000fe40000000800 */
[C---:B------:R-:W-:Y:S01]  /*199c0*/  VIADD R66, R70.reuse, UR4 ;  /* 0x0000000446427c36 */ /* 0x040fe20008000000 */
[----:B------:R-:W-:Y:S01]  /*199d0*/  ULDC UR4, c[0x0][0x248] ;  /* 0x0000920000047ab9 */ /* 0x000fe20000000800 */
[----:B------:R2:W-:Y:S01]  /*199e0*/  @P4 STG.E.U8 desc[UR16][R68.64], R67 ;  /* 0x0000004344004986 */ /* 0x0005e2000c101110 */
[----:B---3--:R-:W-:Y:S01]  /*199f0*/  IADD3 R28, P4, R70, R64, RZ ;  /* 0x00000040461c7210 */ /* 0x008fe20007f9e0ff */
[----:B------:R-:W-:Y:S01]  /*19a00*/  VIADD R65, R0, 0x12 ;  /* 0x0000001200417836 */ /* 0x000fe20000000000 */
[----:B------:R-:W-:-:S02]  /*19a10*/  PRMT R73, R31, 0x7772, RZ ;  /* 0x000077721f497816 */ /* 0x000fc400000000ff */
[-C--:B------:R-:W-:Y:S02]  /*19a20*/  LEA.HI.X.SX32 R29, R70, R3.reuse, 0x1, P4 ;  /* 0x00000003461d7211 */ /* 0x080fe400020f0eff */
[CC--:B------:R-:W-:Y:S02]  /*19a30*/  IADD3 R30, P4, R66.reuse, R64.reuse, RZ ;  /* 0x00000040421e7210 */ /* 0x0c0fe40007f9e0ff */
[----:B------:R-:W-:Y:S01]  /*19a40*/  ISETP.LT.AND P1, PT, R65, UR5, !P0 ;  /* 0x0000000541007c0c */ /* 0x000fe2000c721270 */
[----:B--2---:R-:W-:Y:S01]  /*19a50*/  VIADD R68, R66, UR4 ;  /* 0x0000000442447c36 */ /* 0x004fe20008000000 */
[----:B------:R-:W-:Y:S01]  /*19a60*/  PRMT R71, R31, 0x7773, RZ ;  /* 0x000077731f477816 */ /* 0x000fe200000000ff */
[----:B------:R-:W-:Y:S01]  /*19a70*/  VIADD R65, R0, 0x13 ;  /* 0x0000001300417836 */ /* 0x000fe20000000000 */
[-C--:B------:R-:W-:Y:S01]  /*19a80*/  LEA.HI.X.SX32 R31, R66, R3.reuse, 0x1, P4 ;  /* 0x00000003421f7211 */ /* 0x080fe200020f0eff */
[----:B------:R2:W-:Y:S01]  /*19a90*/  @P6 STG.E.U8 desc[UR16][R28.64], R73 ;  /* 0x000000491c006986 */ /* 0x0005e2000c101110 */
[-C--:B------:R-:W-:Y:S01]  /*19aa0*/  IADD3 R66, P6, R68, R64.reuse, RZ ;  /* 0x0000004044427210 */ /* 0x080fe20007fde0ff */
[----:B------:R-:W-:Y:S01]  /*19ab0*/  ULDC UR5, c[0x0][0x22c] ;  /* 0x00008b0000057ab9 */ /* 0x000fe20000000800 */
[----:B------:R-:W-:Y:S01]  /*19ac0*/  ULDC UR4, c[0x0][0x248] ;  /* 0x0000920000047ab9 */ /* 0x000fe20000000800 */
[----:B------:R-:W-:Y:S01]  /*19ad0*/  ISETP.LT.AND P4, PT, R65, UR5, !P0 ;  /* 0x0000000541007c0c */ /* 0x000fe2000c781270 */
[----:B------:R-:W-:Y:S01]  /*19ae0*/  VIADD R65, R0, 0x14 ;  /* 0x0000001400417836 */ /* 0x000fe20000000000 */
[CC--:B------:R-:W-:Y:S01]  /*19af0*/  LEA.HI.X.SX32 R67, R68.reuse, R3.reuse, 0x1, P6 ;  /* 0x0000000344437211 */ /* 0x0c0fe200030f0eff */
[----:B------:R-:W-:Y:S01]  /*19b00*/  VIADD R68, R68, UR4 ;  /* 0x0000000444447c36 */ /* 0x000fe20008000000 */
[----:B------:R-:W-:Y:S01]  /*19b10*/  PRMT R75, R8, 0x7770, RZ ;  /* 0x00007770084b7816 */ /* 0x000fe200000000ff */
[----:B------:R3:W-:Y:S01]  /*19b20*/  @P5 STG.E.U8 desc[UR16][R30.64], R71 ;  /* 0x000000471e005986 */ /* 0x0007e2000c101110 */
[----:B------:R-:W-:Y:S01]  /*19b30*/  ULDC UR5, c[0x0][0x22c] ;  /* 0x00008b0000057ab9 */ /* 0x000fe20000000800 */
[----:B------:R-:W-:Y:S01]  /*19b40*/  ULDC UR4, c[0x0][0x248] ;  /* 0x0000920000047ab9 */ /* 0x000fe20000000800 */
[----:B--2---:R-:W-:Y:S01]  /*19b50*/  VIADD R29, R0, 0x15 ;  /* 0x00000015001d7836 */ /* 0x004fe20000000000 */
[----:B------:R2:W-:Y:S01]  /*19b60*/  @P3 STG.E.U8 desc[UR16][R66.64], R75 ;  /* 0x0000004b42003986 */ /* 0x0005e2000c101110 */
[----:B------:R-:W-:Y:S01]  /*19b70*/  ISETP.LT.AND P6, PT, R65, UR5, !P0 ;  /* 0x0000000541007c0c */ /* 0x000fe2000c7c1270 */
[----:B------:R-:W-:Y:S01]  /*19b80*/  ULDC UR5, c[0x0][0x22c] ;  /* 0x00008b0000057ab9 */ /* 0x000fe20000000800 */
[C---:B------:R-:W-:Y:S01]  /*19b90*/  IADD3 R28, P3, R68.reuse, R64, RZ ;  /* 0x00000040441c7210 */ /* 0x040fe20007f7e0ff */
[C---:B------:R-:W-:Y:S01]  /*19ba0*/  VIADD R69, R68.reuse, UR4 ;  /* 0x0000000444457c36 */ /* 0x040fe20008000000 */
[----:B------:R-:W-:Y:S01]  /*19bb0*/  ISETP.LT.AND P5, PT, R29, UR5, !P0 ;  /* 0x000000051d007c0c */ /* 0x000fe2000c7a1270 */
[----:B------:R-:W-:Y:S01]  /*19bc0*/  ULDC UR4, c[0x0][0x22c] ;  /* 0x00008b0000047ab9 */ /* 0x000fe20000000800 */
[----:B------:R-:W-:Y:S01]  /*19bd0*/  LEA.HI.X.SX32 R29, R68, R3, 0x1, P3 ;  /* 0x00000003441d7211 */ /* 0x000fe200018f0eff */
[----:B---3--:R-:W-:Y:S01]  /*19be0*/  VIADD R31, R0, 0x16 ;  /* 0x00000016001f7836 */ /* 0x008fe20000000000 */
[----:B------:R-:W-:-:S02]  /*19bf0*/  PRMT R71, R8, 0x7771, RZ ;  /* 0x0000777108477816 */ /* 0x000fc400000000ff */
[----:B------:R-:W-:Y:S01]  /*19c00*/  PRMT R73, R9, 0x7770, RZ ;  /* 0x0000777009497816 */ /* 0x000fe200000000ff */
[----:B------:R-:W-:Y:S01]  /*19c10*/  VIADD R65, R0, 0x17 ;  /* 0x0000001700417836 */ /* 0x000fe20000000000 */
[-C--:B------:R-:W-:Y:S01]  /*19c20*/  IADD3 R30, P3, R69, R64.reuse, RZ ;  /* 0x00000040451e7210 */ /* 0x080fe20007f7e0ff */
[----:B------:R3:W-:Y:S01]  /*19c30*/  @P2 STG.E.U8 desc[UR16][R28.64], R71 ;  /* 0x000000471c002986 */ /* 0x0007e2000c101110 */
[----:B------:R-:W-:Y:S01]  /*19c40*/  ISETP.LT.AND P2, PT, R31, UR4, !P0 ;  /* 0x000000041f007c0c */ /* 0x000fe2000c741270 */
[----:B------:R-:W-:Y:S01]  /*19c50*/  ULDC UR4, c[0x0][0x248] ;  /* 0x0000920000047ab9 */ /* 0x000fe20000000800 */
[C---:B------:R-:W-:Y:S01]  /*19c60*/  LEA.HI.X.SX32 R31, R69.reuse, R3, 0x1, P3 ;  /* 0x00000003451f7211 */ /* 0x040fe200018f0eff */
[----:B------:R-:W-:Y:S01]  /*19c70*/  VIADD R69, R69, UR4 ;  /* 0x0000000445457c36 */ /* 0x000fe20008000000 */
[----:B------:R-:W-:Y:S01]  /*19c80*/  ULDC UR4, c[0x0][0x22c] ;  /* 0x00008b0000047ab9 */ /* 0x000fe20000000800 */
[----:B------:R-:W-:Y:S02]  /*19c90*/  ULDC UR5, c[0x0][0x22c] ;  /* 0x00008b0000057ab9 */ /* 0x000fe40000000800 */
[----:B------:R4:W-:Y:S01]  /*19ca0*/  @P1 STG.E.U8 desc[UR16][R30.64], R73 ;  /* 0x000000491e001986 */ /* 0x0009e2000c101110 */
[----:B--2---:R-:W-:-:S02]  /*19cb0*/  IADD3 R66, P1, R69, R64, RZ ;  /* 0x0000004045427210 */ /* 0x004fc40007f3e0ff */
[----:B------:R-:W-:Y:S01]  /*19cc0*/  ISETP.LT.AND P3, PT, R65, UR4, !P0 ;  /* 0x0000000441007c0c */ /* 0x000fe2000c761270 */
[----:B------:R-:W-:Y:S01]  /*19cd0*/  ULDC UR4, c[0x0][0x248] ;  /* 0x0000920000047ab9 */ /* 0x000fe20000000800 */
[----:B---3--:R-:W-:Y:S01]  /*19ce0*/  VIADD R28, R0, 0x18 ;  /* 0x00000018001c7836 */ /* 0x008fe20000000000 */
[CC--:B------:R-:W-:Y:S01]  /*19cf0*/  LEA.HI.X.SX32 R67, R69.reuse, R3.reuse, 0x1, P1 ;  /* 0x0000000345437211 */ /* 0x0c0fe200008f0eff */
[----:B------:R-:W-:Y:S01]  /*19d00*/  VIADD R69, R69, UR4 ;  /* 0x0000000445457c36 */ /* 0x000fe20008000000 */
[----:B------:R-:W-:Y:S01]  /*19d10*/  PRMT R71, R9, 0x7771, RZ ;  /* 0x0000777109477816 */ /* 0x000fe200000000ff */
[----:B------:R-:W-:Y:S01]  /*19d20*/  ULDC UR4, c[0x0][0x248] ;  /* 0x0000920000047ab9 */ /* 0x000fe20000000800 */
[----:B------:R-:W-:Y:S01]  /*19d30*/  ISETP.LT.AND P1, PT, R28, UR5, !P0 ;  /* 0x000000051c007c0c */ /* 0x000fe2000c721270 */
[----:B------:R-:W-:Y:S02]  /*19d40*/  ULDC UR5, c[0x0][0x248] ;  /* 0x0000920000057ab9 */ /* 0x000fe40000000800 */
[----:B------:R2:W-:Y:S01]  /*19d50*/  @P4 STG.E.U8 desc[UR16][R66.64], R71 ;  /* 0x0000004742004986 */ /* 0x0005e2000c101110 */
[CC--:B------:R-:W-:Y:S01]  /*19d60*/  IADD3 R28, P4, R69.reuse, R64.reuse, RZ ;  /* 0x00000040451c7210 */ /* 0x0c0fe20007f9e0ff */
[C---:B----4-:R-:W-:Y:S01]  /*19d70*/  VIADD R31, R69.reuse, UR4 ;  /* 0x00000004451f7c36 */ /* 0x050fe20008000000 */
[----:B------:R-:W-:Y:S01]  /*19d80*/  PRMT R73, R10, 0x7770, RZ ;  /* 0x000077700a497816 */ /* 0x000fe200000000ff */
[----:B------:R-:W-:Y:S01]  /*19d90*/  VIADD R65, R0, 0x19 ;  /* 0x0000001900417836 */ /* 0x000fe20000000000 */
[-C--:B------:R-:W-:Y:S01]  /*19da0*/  LEA.HI.X.SX32 R29, R69, R3.reuse, 0x1, P4 ;  /* 0x00000003451d7211 */ /* 0x080fe200020f0eff */
[C---:B------:R-:W-:Y:S01]  /*19db0*/  VIADD R68, R31.reuse, UR5 ;  /* 0x000000051f447c36 */ /* 0x040fe20008000000 */
[CC--:B------:R-:W-:Y:S01]  /*19dc0*/  IADD3 R30, P4, R31.reuse, R64.reuse, RZ ;  /* 0x000000401f1e7210 */ /* 0x0c0fe20007f9e0ff */
[----:B------:R-:W-:Y:S01]  /*19dd0*/  ULDC UR4, c[0x0][0x22c] ;  /* 0x00008b0000047ab9 */ /* 0x000fe20000000800 */
[----:B------:R-:W-:Y:S01]  /*19de0*/  PRMT R69, R10, 0x7771, RZ ;  /* 0x000077710a457816 */ /* 0x000fe200000000ff */
[----:B------:R3:W-:Y:S01]  /*19df0*/  @P6 STG.E.U8 desc[UR16][R28.64], R73 ;  /* 0x000000491c006986 */ /* 0x0007e2000c101110 */
[----:B------:R-:W-:Y:S01]  /*19e00*/  LEA.HI.X.SX32 R31, R31, R3, 0x1, P4 ;  /* 0x000000031f1f7211 */ /* 0x000fe200020f0eff */
[----:B------:R-:W-:Y:S01]  /*19e10*/  ULDC UR5, c[0x0][0x22c] ;  /* 0x00008b0000057ab9 */ /* 0x000fe20000000800 */
[----:B--2---:R-:W-:-:S02]  /*19e20*/  IADD3 R66, P6, R68, R64, RZ ;  /* 0x0000004044427210 */ /* 0x004fc40007fde0ff */
[----:B------:R-:W-:Y:S01]  /*19e30*/  ISETP.LT.AND P4, PT, R65, UR4, !P0 ;  /* 0x0000000441007c0c */ /* 0x000fe2000c781270 */
[----:B------:R-:W-:Y:S01]  /*19e40*/  ULDC UR4, c[0x0][0x248] ;  /* 0x0000920000047ab9 */ /* 0x000fe20000000800 */
[----:B------:R-:W-:Y:S01]  /*19e50*/  LEA.HI.X.SX32 R67, R68, R3, 0x1, P6 ;  /* 0x0000000344437211 */ /* 0x000fe200030f0eff */
[----:B------:R-:W-:Y:S01]  /*19e60*/  VIADD R65, R0, 0x1a ;  /* 0x0000001a00417836 */ /* 0x000fe20000000000 */
[----:B------:R-:W-:Y:S01]  /*19e70*/  PRMT R71, R11, 0x7770, RZ ;  /* 0x000077700b477816 */ /* 0x000fe200000000ff */
[----:B------:R-:W-:Y:S01]  /*19e80*/  VIADD R68, R68, UR4 ;  /* 0x0000000444447c36 */ /* 0x000fe20008000000 */
[----:B------:R2:W-:Y:S01]  /*19e90*/  @P5 STG.E.U8 desc[UR16][R30.64], R69 ;  /* 0x000000451e005986 */ /* 0x0005e2000c101110 */
[----:B---3--:R-:W-:Y:S01]  /*19ea0*/  VIADD R29, R0, 0x1b ;  /* 0x0000001b001d7836 */ /* 0x008fe20000000000 */
[----:B------:R-:W-:Y:S01]  /*19eb0*/  ISETP.LT.AND P6, PT, R65, UR5, !P0 ;  /* 0x0000000541007c0c */ /* 0x000fe2000c7c1270 */
[----:B------:R-:W-:Y:S01]  /*19ec0*/  ULDC UR5, c[0x0][0x22c] ;  /* 0x00008b0000057ab9 */ /* 0x000fe20000000800 */
[----:B------:R3:W-:Y:S01]  /*19ed0*/  @P2 STG.E.U8 desc[UR16][R66.64], R71 ;  /* 0x0000004742002986 */ /* 0x0007e2000c101110 */
[----:B------:R-:W-:Y:S01]  /*19ee0*/  IADD3 R28, P2, R68, R64, RZ ;  /* 0x00000040441c7210 */ /* 0x000fe20007f5e0ff */
[----:B------:R-:W-:Y:S01]  /*19ef0*/  ULDC UR4, c[0x0][0x248] ;  /* 0x0000920000047ab9 */ /* 0x000fe20000000800 */
[----:B------:R-:W-:-:S02]  /*19f00*/  ISETP.LT.AND P5, PT, R29, UR5, !P0 ;  /* 0x000000051d007c0c */ /* 0x000fc4000c7a1270 */
[----:B------:R-:W-:Y:S01]  /*19f10*/  PRMT R73, R11, 0x7771, RZ ;  /* 0x000077710b497816 */ /* 0x000fe200000000ff */
[----:B--2---:R-:W-:Y:S01]  /*19f20*/  VIADD R31, R0, 0x1c ;  /* 0x0000001c001f7836 */ /* 0x004fe20000000000 */
[CC--:B------:R-:W-:Y:S01]  /*19f30*/  LEA.HI.X.SX32 R29, R68.reuse, R3.reuse, 0x1, P2 ;  /* 0x00000003441d7211 */ /* 0x0c0fe200010f0eff */
[----:B------:R-:W-:Y:S01]  /*19f40*/  VIADD R69, R68, UR4 ;  /* 0x0000000444457c36 */ /* 0x000fe20008000000 */
[----:B------:R-:W-:Y:S01]  /*19f50*/  ULDC UR4, c[0x0][0x22c] ;  /* 0x00008b0000047ab9 */ /* 0x000fe20000000800 */
[----:B---3--:R-:W-:Y:S01]  /*19f60*/  PRMT R71, R8, 0x7772, RZ ;  /* 0x0000777208477816 */ /* 0x008fe200000000ff */
[----:B------:R-:W-:Y:S01]  /*19f70*/  VIADD R65, R0, 0x1d ;  /* 0x0000001d00417836 */ /* 0x000fe20000000000 */
[----:B------:R2:W-:Y:S01]  /*19f80*/  @P3 STG.E.U8 desc[UR16][R28.64], R73 ;  /* 0x000000491c003986 */ /* 0x0005e2000c101110 */
[----:B------:R-:W-:Y:S01]  /*19f90*/  IADD3 R30, P2, R69, R64, RZ ;  /* 0x00000040451e7210 */ /* 0x000fe20007f5e0ff */
[----:B------:R-:W-:Y:S01]  /*19fa0*/  ULDC UR5, c[0x0][0x22c] ;  /* 0x00008b0000057ab9 */ /* 0x000fe20000000800 */
[----:B------:R-:W-:Y:S01]  /*19fb0*/  ISETP.LT.AND P3, PT, R31, UR4, !P0 ;  /* 0x000000041f007c0c */ /* 0x000fe2000c761270 */
[----:B------:R-:W-:Y:S01]  /*19fc0*/  ULDC UR4, c[0x0][0x248] ;  /* 0x0000920000047ab9 */ /* 0x000fe20000000800 */
[C---:B------:R-:W-:Y:S01]  /*19fd0*/  LEA.HI.X.SX32 R31, R69.reuse, R3, 0x1, P2 ;  /* 0x00000003451f7211 */ /* 0x040fe200010f0eff */
[----:B------:R-:W-:Y:S01]  /*19fe0*/  VIADD R69, R69, UR4 ;  /* 0x0000000445457c36 */ /* 0x000fe20008000000 */
[----:B------:R-:W-:-:S03]  /*19ff0*/  ULDC UR4, c[0x0][0x22c] ;  /* 0x00008b0000047ab9 */ /* 0x000fc60000000800 */
[----:B------:R3:W-:Y:S01]  /*1a000*/  @P1 STG.E.U8 desc[UR16][R30.64], R71 ;  /* 0x000000471e001986 */ /* 0x0007e2000c101110 */
[-C--:B------:R-:W-:Y:S02]  /*1a010*/  IADD3 R66, P1, R69, R64.reuse, RZ ;  /* 0x0000004045427210 */ /* 0x080fe40007f3e0ff */
[----:B------:R-:W-:Y:S01]  /*1a020*/  ISETP.LT.AND P2, PT, R65, UR4, !P0 ;  /* 0x0000000441007c0c */ /* 0x000fe2000c741270 */
[----:B------:R-:W-:Y:S01]  /*1a030*/  ULDC UR4, c[0x0][0x248] ;  /* 0x0000920000047ab9 */ /* 0x000fe20000000800 */
[----:B--2---:R-:W-:Y:S01]  /*1a040*/  VIADD R28, R0, 0x1e ;  /* 0x0000001e001c7836 */ /* 0x004fe20000000000 */
[CC--:B------:R-:W-:Y:S01]  /*1a050*/  LEA.HI.X.SX32 R67, R69.reuse, R3.reuse, 0x1, P1 ;  /* 0x0000000345437211 */ /* 0x0c0fe200008f0eff */
[----:B------:R-:W-:Y:S01]  /*1a060*/  VIADD R69, R69, UR4 ;  /* 0x0000000445457c36 */ /* 0x000fe20008000000 */
[----:B------:R-:W-:Y:S01]  /*1a070*/  PRMT R65, R8, 0x7773, RZ ;  /* 0x0000777308417816 */ /* 0x000fe200000000ff */
[----:B------:R-:W-:Y:S01]  /*1a080*/  ULDC UR4, c[0x0][0x248] ;  /* 0x0000920000047ab9 */ /* 0x000fe20000000800 */
[----:B------:R-:W-:Y:S01]  /*1a090*/  ISETP.LT.AND P1, PT, R28, UR5, !P0 ;  /* 0x000000051c007c0c */ /* 0x000fe2000c721270 */
[----:B------:R-:W-:Y:S01]  /*1a0a0*/  ULDC UR5, c[0x0][0x248] ;  /* 0x0000920000057ab9 */ /* 0x000fe20000000800 */
[C---:B---3--:R-:W-:Y:S01]  /*1a0b0*/  VIADD R31, R69.reuse, UR4 ;  /* 0x00000004451f7c36 */ /* 0x048fe20008000000 */
[----:B------:R2:W-:Y:S01]  /*1a0c0*/  @P4 STG.E.U8 desc[UR16][R66.64], R65 ;  /* 0x0000004142004986 */ /* 0x0005e2000c101110 */
[----:B------:R-:W-:Y:S01]  /*1a0d0*/  IADD3 R28, P4, R69, R64, RZ ;  /* 0x00000040451c7210 */ /* 0x000fe20007f9e0ff */
[----:B------:R-:W-:Y:S01]  /*1a0e0*/  VIADD R30, R0, 0x1f ;  /* 0x0000001f001e7836 */ /* 0x000fe20000000000 */
[----:B------:R-:W-:Y:S01]  /*1a0f0*/  PRMT R71, R9, 0x7772, RZ ;  /* 0x0000777209477816 */ /* 0x000fe200000000ff */
[----:B------:R-:W-:Y:S01]  /*1a100*/  ULDC UR4, c[0x0][0x22c] ;  /* 0x00008b0000047ab9 */ /* 0x000fe20000000800 */
[----:B------:R-:W-:-:S02]  /*1a110*/  LEA.HI.X.SX32 R29, R69, R3, 0x1, P4 ;  /* 0x00000003451d7211 */ /* 0x000fc400020f0eff */
[-C--:B------:R-:W-:Y:S02]  /*1a120*/  IADD3 R8, P4, R31, R64.reuse, RZ ;  /* 0x000000401f087210 */ /* 0x080fe40007f9e0ff */
[----:B------:R-:W-:Y:S01]  /*1a130*/  PRMT R69, R9, 0x7773, RZ ;  /* 0x0000777309457816 */ /* 0x000fe200000000ff */
[C---:B--2---:R-:W-:Y:S01]  /*1a140*/  VIADD R66, R31.reuse, UR5 ;  /* 0x000000051f427c36 */ /* 0x044fe20008000000 */
[-C--:B------:R-:W-:Y:S01]  /*1a150*/  LEA.HI.X.SX32 R9, R31, R3.reuse, 0x1, P4 ;  /* 0x000000031f097211 */ /* 0x080fe200020f0eff */
[----:B------:R2:W-:Y:S01]  /*1a160*/  @P6 STG.E.U8 desc[UR16][R28.64], R71 ;  /* 0x000000471c006986 */ /* 0x0005e2000c101110 */
[----:B------:R-:W-:Y:S01]  /*1a170*/  ISETP.LT.AND P4, PT, R30, UR4, !P0 ;  /* 0x000000041e007c0c */ /* 0x000fe2000c781270 */
[----:B------:R-:W-:Y:S01]  /*1a180*/  ULDC UR4, c[0x0][0x248] ;  /* 0x0000920000047ab9 */ /* 0x000fe20000000800 */
[----:B------:R-:W-:Y:S01]  /*1a190*/  IADD3 R30, P6, R66, R64, RZ ;  /* 0x00000040421e7210 */ /* 0x000fe20007fde0ff */
[----:B------:R-:W-:Y:S01]  /*1a1a0*/  VIADD R65, R0, 0x20 ;  /* 0x0000002000417836 */ /* 0x000fe20000000000 */
[----:B------:R-:W-:Y:S01]  /*1a1b0*/  PRMT R67, R10, 0x7772, RZ ;  /* 0x000077720a437816 */ /* 0x000fe200000000ff */
[----:B------:R-:W-:Y:S01]  /*1a1c0*/  ULDC UR5, c[0x0][0x22c] ;  /* 0x00008b0000057ab9 */ /* 0x000fe20000000800 */
[C---:B------:R-:W-:Y:S01]  /*1a1d0*/  LEA.HI.X.SX32 R31, R66.reuse, R3, 0x1, P6 ;  /* 0x00000003421f7211 */ /* 0x040fe200030f0eff */
[----:B------:R-:W-:Y:S01]  /*1a1e0*/  VIADD R66, R66, UR4 ;  /* 0x0000000442427c36 */ /* 0x000fe20008000000 */
[----:B------:R3:W-:Y:S01]  /*1a1f0*/  @P5 STG.E.U8 desc[UR16][R8.64], R69 ;  /* 0x0000004508005986 */ /* 0x0007e2000c101110 */
[----:B------:R-:W-:-:S03]  /*1a200*/  ULDC UR4, c[0x0][0x248] ;  /* 0x0000920000047ab9 */ /* 0x000fc60000000800 */
[----:B------:R4:W-:Y:S01]  /*1a210*/  @P3 STG.E.U8 desc[UR16][R30.64], R67 ;  /* 0x000000431e003986 */ /* 0x0009e2000c101110 */
[----:B------:R-:W-:Y:S01]  /*1a220*/  ISETP.LT.AND P6, PT, R65, UR5, !P0 ;  /* 0x0000000541007c0c */ /* 0x000fe2000c7c1270 */
[----:B--2---:R-:W-:Y:S01]  /*1a230*/  VIADD R28, R0, 0x21 ;  /* 0x00000021001c7836 */ /* 0x004fe20000000000 */
[----:B------:R-:W-:Y:S01]  /*1a240*/  ULDC UR5, c[0x0][0x22c] ;  /* 0x00008b0000057ab9 */ /* 0x000fe20000000800 */
[C---:B------:R-:W-:Y:S01]  /*1a250*/  VIADD R65, R66.reuse, UR4 ;  /* 0x0000000442417c36 */ /* 0x040fe20008000000 */
[----:B------:R-:W-:Y:S01]  /*1a260*/  ULDC UR4, c[0x0][0x22c] ;  /* 0x00008b0000047ab9 */ /* 0x000fe20000000800 */
[----:B---3--:R-:W-:Y:S02]  /*1a270*/  IADD3 R8, P3, R66, R64, RZ ;  /* 0x0000004042087210 */ /* 0x008fe40007f7e0ff */
[----:B------:R-:W-:Y:S01]  /*1a280*/  PRMT R69, R10, 0x7773, RZ ;  /* 0x000077730a457816 */ /* 0x000fe200000000ff */
[----:B------:R-:W-:Y:S01]  /*1a290*/  VIADD R10, R0, 0x22 ;  /* 0x00000022000a7836 */ /* 0x000fe20000000000 */
[----:B------:R-:W-:-:S02]  /*1a2a0*/  LEA.HI.X.SX32 R9, R66, R3, 0x1, P3 ;  /* 0x0000000342097211 */ /* 0x000fc400018f0eff */
[----:B------:R-:W-:Y:S02]  /*1a2b0*/  ISETP.LT.AND P5, PT, R28, UR5, !P0 ;  /* 0x000000051c007c0c */ /* 0x000fe4000c7a1270 */
[----:B----4-:R-:W-:Y:S01]  /*1a2c0*/  PRMT R67, R11, 0x7772, RZ ;  /* 0x000077720b437816 */ /* 0x010fe200000000ff */
[----:B------:R2:W-:Y:S01]  /*1a2d0*/  @P2 STG.E.U8 desc[UR16][R8.64], R69 ;  /* 0x0000004508002986 */ /* 0x0005e2000c101110 */
[CC--:B------:R-:W-:Y:S01]  /*1a2e0*/  IADD3 R28, P3, R65.reuse, R64.reuse, RZ ;  /* 0x00000040411c7210 */ /* 0x0c0fe20007f7e0ff */
[----:B------:R-:W-:Y:S01]  /*1a2f0*/  VIADD R30, R0, 0x23 ;  /* 0x00000023001e7836 */ /* 0x000fe20000000000 */
[----:B------:R-:W-:Y:S01]  /*1a300*/  ISETP.LT.AND P2, PT, R10, UR4, !P0 ;  /* 0x000000040a007c0c */ /* 0x000fe2000c741270 */
[----:B------:R-:W-:Y:S01]  /*1a310*/  ULDC UR4, c[0x0][0x248] ;  /* 0x0000920000047ab9 */ /* 0x000fe20000000800 */
[C---:B------:R-:W-:Y:S01]  /*1a320*/  LEA.HI.X.SX32 R29, R65.reuse, R3, 0x1, P3 ;  /* 0x00000003411d7211 */ /* 0x040fe200018f0eff */
[----:B------:R-:W-:Y:S01]  /*1a330*/  VIADD R65, R65, UR4 ;  /* 0x0000000441417c36 */ /* 0x000fe20008000000 */
[----:B------:R-:W-:Y:S01]  /*1a340*/  ULDC UR4, c[0x0][0x22c] ;  /* 0x00008b0000047ab9 */ /* 0x000fe20000000800 */
[----:B------:R-:W-:Y:S01]  /*1a350*/  PRMT R31, R11, 0x7773, RZ ;  /* 0x000077730b1f7816 */ /* 0x000fe200000000ff */
[----:B------:R-:W-:Y:S01]  /*1a360*/  ULDC UR5, c[0x0][0x22c] ;  /* 0x00008b0000057ab9 */ /* 0x000fe20000000800 */
[----:B------:R3:W-:Y:S01]  /*1a370*/  @P1 STG.E.U8 desc[UR16][R28.64], R67 ;  /* 0x000000431c001986 */ /* 0x0007e2000c101110 */
[----:B------:R-:W-:-:S02]  /*1a380*/  IADD3 R10, P1, R65, R64, RZ ;  /* 0x00000040410a7210 */ /* 0x000fc40007f3e0ff */
[----:B------:R-:W-:Y:S01]  /*1a390*/  ISETP.LT.AND P3, PT, R30, UR4, !P0 ;  /* 0x000000041e007c0c */ /* 0x000fe2000c761270 */
[----:B------:R-:W-:Y:S01]  /*1a3a0*/  ULDC UR4, c[0x0][0x248] ;  /* 0x0000920000047ab9 */ /* 0x000fe20000000800 */
[----:B--2---:R-:W-:Y:S01]  /*1a3b0*/  VIADD R8, R0, 0x24 ;  /* 0x0000002400087836 */ /* 0x004fe20000000000 */
[CC--:B------:R-:W-:Y:S01]  /*1a3c0*/  LEA.HI.X.SX32 R11, R65.reuse, R3.reuse, 0x1, P1 ;  /* 0x00000003410b7211 */ /* 0x0c0fe200008f0eff */
[----:B------:R-:W-:Y:S01]  /*1a3d0*/  VIADD R65, R65, UR4 ;  /* 0x0000000441417c36 */ /* 0x000fe20008000000 */
[----:B------:R-:W-:Y:S02]  /*1a3e0*/  ULDC UR4, c[0x0][0x248] ;  /* 0x0000920000047ab9 */ /* 0x000fe40000000800 */
[----:B------:R-:W-:Y:S01]  /*1a3f0*/  ISETP.LT.AND P1, PT, R8, UR5, !P0 ;  /* 0x0000000508007c0c */ /* 0x000fe2000c721270 */
[----:B------:R2:W-:Y:S01]  /*1a400*/  @P4 STG.E.U8 desc[UR16][R10.64], R31 ;  /* 0x0000001f0a004986 */ /* 0x0005e2000c101110 */
[CC--:B------:R-:W-:Y:S01]  /*1a410*/  IADD3 R8, P4, R65.reuse, R64.reuse, RZ ;  /* 0x0000004041087210 */ /* 0x0c0fe20007f9e0ff */
[C---:B---3--:R-:W-:Y:S01]  /*1a420*/  VIADD R29, R65.reuse, UR4 ;  /* 0x00000004411d7c36 */ /* 0x048fe20008000000 */
[----:B------:R-:W-:Y:S01]  /*1a430*/  ULDC UR5, c[0x0][0x248] ;  /* 0x0000920000057ab9 */ /* 0x000fe20000000800 */
[----:B------:R-:W-:Y:S01]  /*1a440*/  PRMT R69, R4, 0x7770, RZ ;  /* 0x0000777004457816 */ /* 0x000fe200000000ff */
[----:B------:R-:W-:Y:S01]  /*1a450*/  VIADD R30, R0, 0x25 ;  /* 0x00000025001e7836 */ /* 0x000fe20000000000 */
[----:B------:R-:W-:Y:S01]  /*1a460*/  LEA.HI.X.SX32 R9, R65, R3, 0x1, P4 ;  /* 0x0000000341097211 */ /* 0x000fe200020f0eff */
[----:B------:R-:W-:Y:S01]  /*1a470*/  ULDC UR4, c[0x0][0x22c] ;  /* 0x00008b0000047ab9 */ /* 0x000fe20000000800 */
[C---:B------:R-:W-:Y:S01]  /*1a480*/  IADD3 R28, P4, R29.reuse, R64, RZ ;  /* 0x000000401d1c7210 */ /* 0x040fe20007f9e0ff */
[----:B--2---:R-:W-:-:S02]  /*1a490*/  VIADD R31, R29, UR5 ;  /* 0x000000051d1f7c36 */ /* 0x004fc40008000000 */
[----:B------:R2:W-:Y:S01]  /*1a4a0*/  @P6 STG.E.U8 desc[UR16][R8.64], R69 ;  /* 0x0000004508006986 */ /* 0x0005e2000c101110 */
[-C--:B------:R-:W-:Y:S01]  /*1a4b0*/  LEA.HI.X.SX32 R29, R29, R3.reuse, 0x1, P4 ;  /* 0x000000031d1d7211 */ /* 0x080fe200020f0eff */
[----:B------:R-:W-:Y:S01]  /*1a4c0*/  ULDC UR5, c[0x0][0x22c] ;  /* 0x00008b0000057ab9 */ /* 0x000fe20000000800 */
[CC--:B------:R-:W-:Y:S02]  /*1a4d0*/  IADD3 R10, P6, R31.reuse, R64.reuse, RZ ;  /* 0x000000401f0a7210 */ /* 0x0c0fe40007fde0ff */
[----:B------:R-:W-:Y:S01]  /*1a4e0*/  ISETP.LT.AND P4, PT, R30, UR4, !P0 ;  /* 0x000000041e007c0c */ /* 0x000fe2000c781270 */
[----:B------:R-:W-:Y:S01]  /*1a4f0*/  ULDC UR4, c[0x0][0x248] ;  /* 0x0000920000047ab9 */ /* 0x000fe20000000800 */
[----:B------:R-:W-:Y:S01]  /*1a500*/  PRMT R67, R4, 0x7771, RZ ;  /* 0x0000777104437816 */ /* 0x000fe200000000ff */
[C---:B------:R-:W-:Y:S01]  /*1a510*/  VIADD R30, R0.reuse, 0x26 ;  /* 0x00000026001e7836 */ /* 0x040fe20000000000 */
[CC--:B------:R-:W-:Y:S01]  /*1a520*/  LEA.HI.X.SX32 R11, R31.reuse, R3.reuse, 0x1, P6 ;  /* 0x000000031f0b7211 */ /* 0x0c0fe200030f0eff */
[----:B------:R-:W-:Y:S01]  /*1a530*/  VIADD R31, R31, UR4 ;  /* 0x000000041f1f7c36 */ /* 0x000fe20008000000 */
[----:B------:R-:W-:Y:S01]  /*1a540*/  PRMT R65, R5, 0x7770, RZ ;  /* 0x0000777005417816 */ /* 0x000fe200000000ff */
[----:B------:R3:W-:Y:S01]  /*1a550*/  @P5 STG.E.U8 desc[UR16][R28.64], R67 ;  /* 0x000000431c005986 */ /* 0x0007e2000c101110 */
[----:B--2---:R-:W-:Y:S01]  /*1a560*/  VIADD R9, R0, 0x27 ;  /* 0x0000002700097836 */ /* 0x004fe20000000000 */
[----:B------:R-:W-:Y:S01]  /*1a570*/  ISETP.LT.AND P6, PT, R30, UR5, !P0 ;  /* 0x000000051e007c0c */ /* 0x000fe2000c7c1270 */
[----:B------:R-:W-:Y:S01]  /*1a580*/  ULDC UR5, c[0x0][0x22c] ;  /* 0x00008b0000057ab9 */ /* 0x000fe20000000800 */
[----:B------:R2:W-:Y:S01]  /*1a590*/  @P2 STG.E.U8 desc[UR16][R10.64], R65 ;  /* 0x000000410a002986 */ /* 0x0005e2000c101110 */
[-C--:B------:R-:W-:Y:S01]  /*1a5a0*/  IADD3 R8, P2, R31, R64.reuse, RZ ;  /* 0x000000401f087210 */ /* 0x080fe20007f5e0ff */
[----:B------:R-:W-:Y:S01]  /*1a5b0*/  ULDC UR4, c[0x0][0x248] ;  /* 0x0000920000047ab9 */ /* 0x000fe20000000800 */
[----:B------:R-:W-:Y:S01]  /*1a5c0*/  ISETP.LT.AND P5, PT, R9, UR5, !P0 ;  /* 0x0000000509007c0c */ /* 0x000fe2000c7a1270 */
[C---:B------:R-:W-:Y:S01]  /*1a5d0*/  VIADD R30, R31.reuse, UR4 ;  /* 0x000000041f1e7c36 */ /* 0x040fe20008000000 */
[----:B------:R-:W-:Y:S01]  /*1a5e0*/  LEA.HI.X.SX32 R9, R31, R3, 0x1, P2 ;  /* 0x000000031f097211 */ /* 0x000fe200010f0eff */
[----:B------:R-:W-:Y:S01]  /*1a5f0*/  ULDC UR4, c[0x0][0x22c] ;  /* 0x00008b0000047ab9 */ /* 0x000fe20000000800 */
[----:B------:R-:W-:Y:S01]  /*1a600*/  PRMT R31, R5, 0x7771, RZ ;  /* 0x00007771051f7816 */ /* 0x000fe200000000ff */
[----:B---3--:R-:W-:Y:S01]  /*1a610*/  VIADD R28, R0, 0x28 ;  /* 0x00000028001c7836 */ /* 0x008fe20000000000 */
[----:B------:R-:W-:Y:S01]  /*1a620*/  ULDC UR5, c[0x0][0x22c] ;  /* 0x00008b0000057ab9 */ /* 0x000fe20000000800 */
[----:B--2---:R-:W-:-:S02]  /*1a630*/  IADD3 R10, P2, R30, R64, RZ ;  /* 0x000000401e0a7210 */ /* 0x004fc40007f5e0ff */
        /* <DEDUP_REMOVED lines=9> */
[----:B------:R-:W-:Y:S02]  /*1a6d0*/  IADD3 R28, P1, R30, R64, RZ ;  /* 0x000000401e1c7210 */ /* 0x000fe40007f3e0ff */
[----:B------:R-:W-:Y:S01]  /*1a6e0*/  ISETP.LT.AND P2, PT, R29, UR4, !P0 ;  /* 0x000000041d007c0c */ /* 0x000fe2000c741270 */
[----:B------:R-:W-:Y:S01]  /*1a6f0*/  ULDC UR4, c[0x0][0x248] ;  /* 0x0000920000047ab9 */ /* 0x000fe20000000800 */
[----:B--2---:R-:W-:Y:S01]  /*1a700*/  VIADD R8, R0, 0x2a ;  /* 0x0000002a00087836 */ /* 0x004fe20000000000 */
[C---:B------:R-:W-:Y:S01]  /*1a710*/  LEA.HI.X.SX32 R29, R30.reuse, R3, 0x1, P1 ;  /* 0x000000031e1d7211 */ /* 0x040fe200008f0eff */
[----:B------:R-:W-:Y:S01]  /*1a720*/  VIADD R9, R30, UR4 ;  /* 0x000000041e097c36 */ /* 0x000fe20008000000 */
[----:B------:R-:W-:Y:S01]  /*1a730*/  PRMT R31, R6, 0x7771, RZ ;  /* 0x00007771061f7816 */ /* 0x000fe200000000ff */
[----:B------:R-:W-:Y:S01]  /*1a740*/  ULDC UR4, c[0x0][0x248] ;  /* 0x0000920000047ab9 */ /* 0x000fe20000000800 */
[----:B------:R-:W-:Y:S01]  /*1a750*/  ISETP.LT.AND P1, PT, R8, UR5, !P0 ;  /* 0x0000000508007c0c */ /* 0x000fe2000c721270 */
[----:B------:R-:W-:-:S02]  /*1a760*/  ULDC UR5, c[0x0][0x248] ;  /* 0x0000920000057ab9 */ /* 0x000fc40000000800 */
[----:B------:R2:W-:Y:S01]  /*1a770*/  @P4 STG.E.U8 desc[UR16][R28.64], R31 ;  /* 0x0000001f1c004986 */ /* 0x0005e2000c101110 */
[CC--:B------:R-:W-:Y:S01]  /*1a780*/  IADD3 R8, P4, R9.reuse, R64.reuse, RZ ;  /* 0x0000004009087210 */ /* 0x0c0fe20007f9e0ff */
[----:B---3--:R-:W-:Y:S01]  /*1a790*/  VIADD R11, R9, UR4 ;  /* 0x00000004090b7c36 */ /* 0x008fe20008000000 */
[----:B------:R-:W-:Y:S01]  /*1a7a0*/  PRMT R69, R7, 0x7770, RZ ;  /* 0x0000777007457816 */ /* 0x000fe200000000ff */
[----:B------:R-:W-:Y:S01]  /*1a7b0*/  VIADD R30, R0, 0x2b ;  /* 0x0000002b001e7836 */ /* 0x000fe20000000000 */
[-C--:B------:R-:W-:Y:S01]  /*1a7c0*/  LEA.HI.X.SX32 R9, R9, R3.reuse, 0x1, P4 ;  /* 0x0000000309097211 */ /* 0x080fe200020f0eff */
[----:B------:R-:W-:Y:S01]  /*1a7d0*/  ULDC UR4, c[0x0][0x22c] ;  /* 0x00008b0000047ab9 */ /* 0x000fe20000000800 */
[CC--:B------:R-:W-:Y:S01]  /*1a7e0*/  IADD3 R10, P4, R11.reuse, R64.reuse, RZ ;  /* 0x000000400b0a7210 */ /* 0x0c0fe20007f9e0ff */
[C---:B--2---:R-:W-:Y:S02]  /*1a7f0*/  VIADD R31, R11.reuse, UR5 ;  /* 0x000000050b1f7c36 */ /* 0x044fe40008000000 */
[----:B------:R2:W-:Y:S01]  /*1a800*/  @P6 STG.E.U8 desc[UR16][R8.64], R69 ;  /* 0x0000004508006986 */ /* 0x0005e2000c101110 */
[----:B------:R-:W-:Y:S01]  /*1a810*/  LEA.HI.X.SX32 R11, R11, R3, 0x1, P4 ;  /* 0x000000030b0b7211 */ /* 0x000fe200020f0eff */
[----:B------:R-:W-:Y:S01]  /*1a820*/  ULDC UR5, c[0x0][0x22c] ;  /* 0x00008b0000057ab9 */ /* 0x000fe20000000800 */
[----:B------:R-:W-:-:S02]  /*1a830*/  IADD3 R28, P6, R31, R64, RZ ;  /* 0x000000401f1c7210 */ /* 0x000fc40007fde0ff */
[----:B------:R-:W-:Y:S01]  /*1a840*/  ISETP.LT.AND P4, PT, R30, UR4, !P0 ;  /* 0x000000041e007c0c */ /* 0x000fe2000c781270 */
[----:B------:R-:W-:Y:S01]  /*1a850*/  ULDC UR4, c[0x0][0x248] ;  /* 0x0000920000047ab9 */ /* 0x000fe20000000800 */
[----:B------:R-:W-:Y:S01]  /*1a860*/  PRMT R67, R7, 0x7771, RZ ;  /* 0x0000777107437816 */ /* 0x000fe200000000ff */
[----:B------:R-:W-:Y:S01]  /*1a870*/  VIADD R30, R0, 0x2c ;  /* 0x0000002c001e7836 */ /* 0x000fe20000000000 */
        /* <DEDUP_REMOVED lines=15> */
[----:B------:R-:W-:Y:S01]  /*1a970*/  VIADD R4, R0, 0x2e ;  /* 0x0000002e00047836 */ /* 0x000fe20000000000 */
[----:B---3--:R-:W-:Y:S01]  /*1a980*/  IADD3 R10, P3, R30, R64, RZ ;  /* 0x000000401e0a7210 */ /* 0x008fe20007f7e0ff */
[----:B------:R-:W-:-:S02]  /*1a990*/  ULDC UR5, c[0x0][0x22c] ;  /* 0x00008b0000057ab9 */ /* 0x000fc40000000800 */
[----:B------:R3:W-:Y:S01]  /*1a9a0*/  @P2 STG.E.U8 desc[UR16][R8.64], R31 ;  /* 0x0000001f08002986 */ /* 0x0007e2000c101110 */
[----:B------:R-:W-:Y:S01]  /*1a9b0*/  ISETP.LT.AND P2, PT, R4, UR4, !P0 ;  /* 0x0000000404007c0c */ /* 0x000fe2000c741270 */
[----:B------:R-:W-:Y:S01]  /*1a9c0*/  ULDC UR4, c[0x0][0x248] ;  /* 0x0000920000047ab9 */ /* 0x000fe20000000800 */
[C---:B------:R-:W-:Y:S01]  /*1a9d0*/  LEA.HI.X.SX32 R11, R30.reuse, R3, 0x1, P3 ;  /* 0x000000031e0b7211 */ /* 0x040fe200018f0eff */
[----:B------:R-:W-:Y:S01]  /*1a9e0*/  VIADD R30, R30, UR4 ;  /* 0x000000041e1e7c36 */ /* 0x000fe20008000000 */
[----:B--2---:R-:W-:Y:S01]  /*1a9f0*/  PRMT R65, R5, 0x7772, RZ ;  /* 0x0000777205417816 */ /* 0x004fe200000000ff */
[----:B------:R-:W-:Y:S01]  /*1aa00*/  VIADD R4, R0, 0x2f ;  /* 0x0000002f00047836 */ /* 0x000fe20000000000 */
[----:B------:R-:W-:-:S03]  /*1aa10*/  ULDC UR4, c[0x0][0x22c] ;  /* 0x00008b0000047ab9 */ /* 0x000fc60000000800 */
[----:B------:R2:W-:Y:S01]  /*1aa20*/  @P1 STG.E.U8 desc[UR16][R10.64], R65 ;  /* 0x000000410a001986 */ /* 0x0005e2000c101110 */
[-C--:B------:R-:W-:Y:S02]  /*1aa30*/  IADD3 R28, P1, R30, R64.reuse, RZ ;  /* 0x000000401e1c7210 */ /* 0x080fe40007f3e0ff */
[----:B------:R-:W-:Y:S01]  /*1aa40*/  ISETP.LT.AND P3, PT, R4, UR4, !P0 ;  /* 0x0000000404007c0c */ /* 0x000fe2000c761270 */
[----:B------:R-:W-:Y:S01]  /*1aa50*/  ULDC UR4, c[0x0][0x248] ;  /* 0x0000920000047ab9 */ /* 0x000fe20000000800 */
[----:B------:R-:W-:Y:S01]  /*1aa60*/  VIADD R4, R0, 0x30 ;  /* 0x0000003000047836 */ /* 0x000fe20000000000 */
[CC--:B------:R-:W-:Y:S01]  /*1aa70*/  LEA.HI.X.SX32 R29, R30.reuse, R3.reuse, 0x1, P1 ;  /* 0x000000031e1d7211 */ /* 0x0c0fe200008f0eff */
[----:B------:R-:W-:Y:S01]  /*1aa80*/  VIADD R30, R30, UR4 ;  /* 0x000000041e1e7c36 */ /* 0x000fe20008000000 */
[----:B---3--:R-:W-:Y:S01]  /*1aa90*/  PRMT R31, R5, 0x7773, RZ ;  /* 0x00007773051f7816 */ /* 0x008fe200000000ff */
[----:B------:R-:W-:Y:S01]  /*1aaa0*/  ULDC UR4, c[0x0][0x248] ;  /* 0x0000920000047ab9 */ /* 0x000fe20000000800 */
[----:B------:R-:W-:Y:S01]  /*1aab0*/  ISETP.LT.AND P1, PT, R4, UR5, !P0 ;  /* 0x0000000504007c0c */ /* 0x000fe2000c721270 */
[C---:B------:R-:W-:Y:S01]  /*1aac0*/  VIADD R9, R30.reuse, UR4 ;  /* 0x000000041e097c36 */ /* 0x040fe20008000000 */
[----:B------:R-:W-:Y:S01]  /*1aad0*/  ULDC UR5, c[0x0][0x248] ;  /* 0x0000920000057ab9 */ /* 0x000fe20000000800 */
[----:B------:R3:W-:Y:S01]  /*1aae0*/  @P4 STG.E.U8 desc[UR16][R28.64], R31 ;  /* 0x0000001f1c004986 */ /* 0x0007e2000c101110 */
[----:B------:R-:W-:Y:S01]  /*1aaf0*/  IADD3 R4, P4, R30, R64, RZ ;  /* 0x000000401e047210 */ /* 0x000fe20007f9e0ff */
[----:B--2---:R-:W-:Y:S01]  /*1ab00*/  VIADD R10, R0, 0x31 ;  /* 0x00000031000a7836 */ /* 0x004fe20000000000 */
[----:B------:R-:W-:Y:S01]  /*1ab10*/  PRMT R67, R6, 0x7772, RZ ;  /* 0x0000777206437816 */ /* 0x000fe200000000ff */
[----:B------:R-:W-:Y:S01]  /*1ab20*/  ULDC UR4, c[0x0][0x22c] ;  /* 0x00008b0000047ab9 */ /* 0x000fe20000000800 */
[----:B------:R-:W-:-:S02]  /*1ab30*/  LEA.HI.X.SX32 R5, R30, R3, 0x1, P4 ;  /* 0x000000031e057211 */ /* 0x000fc400020f0eff */
[C---:B------:R-:W-:Y:S01]  /*1ab40*/  IADD3 R8, P4, R9.reuse, R64, RZ ;  /* 0x0000004009087210 */ /* 0x040fe20007f9e0ff */
[----:B---3--:R-:W-:-:S03]  /*1ab50*/  VIADD R28, R9, UR5 ;  /* 0x00000005091c7c36 */ /* 0x008fc60008000000 */
[-C--:B------:R-:W-:Y:S01]  /*1ab60*/  LEA.HI.X.SX32 R9, R9, R3.reuse, 0x1, P4 ;  /* 0x0000000309097211 */ /* 0x080fe200020f0eff */
[----:B------:R2:W-:Y:S01]  /*1ab70*/  @P6 STG.E.U8 desc[UR16][R4.64], R67 ;  /* 0x0000004304006986 */ /* 0x0005e2000c101110 */
[----:B------:R-:W-:Y:S01]  /*1ab80*/  ISETP.LT.AND P4, PT, R10, UR4, !P0 ;  /* 0x000000040a007c0c */ /* 0x000fe2000c781270 */
[----:B------:R-:W-:Y:S01]  /*1ab90*/  ULDC UR4, c[0x0][0x248] ;  /* 0x0000920000047ab9 */ /* 0x000fe20000000800 */
[----:B------:R-:W-:Y:S01]  /*1aba0*/  IADD3 R10, P6, R28, R64, RZ ;  /* 0x000000401c0a7210 */ /* 0x000fe20007fde0ff */
[----:B------:R-:W-:Y:S01]  /*1abb0*/  ULDC UR5, c[0x0][0x22c] ;  /* 0x00008b0000057ab9 */ /* 0x000fe20000000800 */
[----:B------:R-:W-:Y:S01]  /*1abc0*/  PRMT R65, R6, 0x7773, RZ ;  /* 0x0000777306417816 */ /* 0x000fe200000000ff */
[----:B------:R-:W-:Y:S01]  /*1abd0*/  VIADD R6, R0, 0x32 ;  /* 0x0000003200067836 */ /* 0x000fe20000000000 */
[C---:B------:R-:W-:Y:S01]  /*1abe0*/  LEA.HI.X.SX32 R11, R28.reuse, R3, 0x1, P6 ;  /* 0x000000031c0b7211 */ /* 0x040fe200030f0eff */
[----:B------:R-:W-:Y:S01]  /*1abf0*/  VIADD R28, R28, UR4 ;  /* 0x000000041c1c7c36 */ /* 0x000fe20008000000 */
[----:B------:R-:W-:Y:S01]  /*1ac00*/  PRMT R31, R7, 0x7772, RZ ;  /* 0x00007772071f7816 */ /* 0x000fe200000000ff */
[----:B------:R3:W-:Y:S01]  /*1ac10*/  @P5 STG.E.U8 desc[UR16][R8.64], R65 ;  /* 0x0000004108005986 */ /* 0x0007e2000c101110 */
[----:B--2---:R-:W-:Y:S01]  /*1ac20*/  VIADD R5, R0, 0x33 ;  /* 0x0000003300057836 */ /* 0x004fe20000000000 */
[----:B------:R-:W-:-:S02]  /*1ac30*/  ISETP.LT.AND P6, PT, R6, UR5, !P0 ;  /* 0x0000000506007c0c */ /* 0x000fc4000c7c1270 */
[----:B------:R2:W-:Y:S01]  /*1ac40*/  @P2 STG.E.U8 desc[UR16][R10.64], R31 ;  /* 0x0000001f0a002986 */ /* 0x0005e2000c101110 */
[C---:B------:R-:W-:Y:S01]  /*1ac50*/  IADD3 R4, P2, R28.reuse, R64, RZ ;  /* 0x000000401c047210 */ /* 0x040fe20007f5e0ff */
[----:B------:R-:W-:Y:S01]  /*1ac60*/  ULDC UR5, c[0x0][0x22c] ;  /* 0x00008b0000057ab9 */ /* 0x000fe20000000800 */
[----:B------:R-:W-:Y:S01]  /*1ac70*/  ULDC UR4, c[0x0][0x248] ;  /* 0x0000920000047ab9 */ /* 0x000fe20000000800 */
[----:B------:R-:W-:Y:S01]  /*1ac80*/  ISETP.LT.AND P5, PT, R5, UR5, !P0 ;  /* 0x0000000505007c0c */ /* 0x000fe2000c7a1270 */
[----:B------:R-:W-:Y:S01]  /*1ac90*/  ULDC UR5, c[0x0][0x22c] ;  /* 0x00008b0000057ab9 */ /* 0x000fe20000000800 */
[C---:B------:R-:W-:Y:S01]  /*1aca0*/  LEA.HI.X.SX32 R5, R28.reuse, R3, 0x1, P2 ;  /* 0x000000031c057211 */ /* 0x040fe200010f0eff */
[----:B---3--:R-:W-:Y:S01]  /*1acb0*/  VIADD R8, R28, UR4 ;  /* 0x000000041c087c36 */ /* 0x008fe20008000000 */
[----:B------:R-:W-:Y:S01]  /*1acc0*/  PRMT R29, R7, 0x7773, RZ ;  /* 0x00007773071d7816 */ /* 0x000fe200000000ff */
[----:B------:R-:W-:Y:S01]  /*1acd0*/  VIADD R7, R0, 0x34 ;  /* 0x0000003400077836 */ /* 0x000fe20000000000 */
[----:B------:R-:W-:-:S02]  /*1ace0*/  ULDC UR4, c[0x0][0x22c] ;  /* 0x00008b0000047ab9 */ /* 0x000fc40000000800 */
[C---:B------:R-:W-:Y:S01]  /*1acf0*/  IADD3 R6, P2, R8.reuse, R64, RZ ;  /* 0x0000004008067210 */ /* 0x040fe20007f5e0ff */
[----:B------:R3:W-:Y:S01]  /*1ad00*/  @P3 STG.E.U8 desc[UR16][R4.64], R29 ;  /* 0x0000001d04003986 */ /* 0x0007e2000c101110 */
[----:B------:R-:W-:Y:S01]  /*1ad10*/  ISETP.LT.AND P3, PT, R7, UR4, !P0 ;  /* 0x0000000407007c0c */ /* 0x000fe2000c761270 */
[----:B------:R-:W-:Y:S01]  /*1ad20*/  ULDC UR4, c[0x0][0x248] ;  /* 0x0000920000047ab9 */ /* 0x000fe20000000800 */
[C---:B------:R-:W-:Y:S01]  /*1ad30*/  LEA.HI.X.SX32 R7, R8.reuse, R3, 0x1, P2 ;  /* 0x0000000308077211 */ /* 0x040fe200010f0eff */
[----:B--2---:R-:W-:Y:S01]  /*1ad40*/  VIADD R10, R8, UR4 ;  /* 0x00000004080a7c36 */ /* 0x004fe20008000000 */
[----:B------:R-:W-:Y:S01]  /*1ad50*/  PRMT R31, R12, 0x7770, RZ ;  /* 0x000077700c1f7816 */ /* 0x000fe200000000ff */
[----:B------:R-:W-:Y:S01]  /*1ad60*/  VIADD R9, R0, 0x35 ;  /* 0x0000003500097836 */ /* 0x000fe20000000000 */
[----:B------:R-:W-:-:S03]  /*1ad70*/  ULDC UR4, c[0x0][0x22c] ;  /* 0x00008b0000047ab9 */ /* 0x000fc60000000800 */
[----:B------:R2:W-:Y:S01]  /*1ad80*/  @P1 STG.E.U8 desc[UR16][R6.64], R31 ;  /* 0x0000001f06001986 */ /* 0x0005e2000c101110 */
[----:B------:R-:W-:Y:S02]  /*1ad90*/  IADD3 R8, P1, R10, R64, RZ ;  /* 0x000000400a087210 */ /* 0x000fe40007f3e0ff */
[----:B------:R-:W-:Y:S01]  /*1ada0*/  ISETP.LT.AND P2, PT, R9, UR4, !P0 ;  /* 0x0000000409007c0c */ /* 0x000fe2000c741270 */
[----:B------:R-:W-:Y:S01]  /*1adb0*/  ULDC UR4, c[0x0][0x248] ;  /* 0x0000920000047ab9 */ /* 0x000fe20000000800 */
[----:B---3--:R-:W-:Y:S01]  /*1adc0*/  VIADD R4, R0, 0x36 ;  /* 0x0000003600047836 */ /* 0x008fe20000000000 */
        /* <DEDUP_REMOVED lines=8> */
[----:B--2---:R-:W-:Y:S01]  /*1ae50*/  VIADD R7, R5, UR4 ;  /* 0x0000000405077c36 */ /* 0x004fe20008000000 */
[----:B------:R-:W-:Y:S01]  /*1ae60*/  PRMT R65, R13, 0x7770, RZ ;  /* 0x000077700d417816 */ /* 0x000fe200000000ff */
[----:B------:R-:W-:Y:S01]  /*1ae70*/  VIADD R10, R0, 0x37 ;  /* 0x00000037000a7836 */ /* 0x000fe20000000000 */
[-C--:B------:R-:W-:Y:S01]  /*1ae80*/  LEA.HI.X.SX32 R5, R5, R3.reuse, 0x1, P4 ;  /* 0x0000000305057211 */ /* 0x080fe200020f0eff */
[----:B------:R-:W-:Y:S01]  /*1ae90*/  ULDC UR4, c[0x0][0x22c] ;  /* 0x00008b0000047ab9 */ /* 0x000fe20000000800 */
[CC--:B------:R-:W-:Y:S01]  /*1aea0*/  IADD3 R6, P4, R7.reuse, R64.reuse, RZ ;  /* 0x0000004007067210 */ /* 0x0c0fe20007f9e0ff */
[C---:B---3--:R-:W-:Y:S02]  /*1aeb0*/  VIADD R11, R7.reuse, UR5 ;  /* 0x00000005070b7c36 */ /* 0x048fe40008000000 */
        /* <DEDUP_REMOVED lines=24> */
[----:B------:R-:W-:Y:S01]  /*1b040*/  IADD3 R6, P3, R10, R64, RZ ;  /* 0x000000400a067210 */ /* 0x000fe20007f7e0ff */
        /* <DEDUP_REMOVED lines=22> */
[C---:B--2---:R-:W-:Y:S01]  /*1b1b0*/  VIADD R7, R5.reuse, UR4 ;  /* 0x0000000405077c36 */ /* 0x044fe20008000000 */
        /* <DEDUP_REMOVED lines=37> */
[----:B------:R-:W-:Y:S01]  /*1b410*/  PRMT R13, R14, 0x7772, RZ ;  /* 0x000077720e0d7816 */ /* 0x000fe200000000ff */
[----:B--2---:R-:W-:Y:S01]  /*1b420*/  VIADD R9, R0, 0x41 ;  /* 0x0000004100097836 */ /* 0x004fe20000000000 */
        /* <DEDUP_REMOVED lines=15> */
[C---:B------:R-:W-:Y:S01]  /*1b520*/  PRMT R13, R15.reuse, 0x7773, RZ ;  /* 0x000077730f0d7816 */ /* 0x040fe200000000ff */
[----:B------:R-:W-:Y:S01]  /*1b530*/  ULDC UR4, c[0x0][0x248] ;  /* 0x0000920000047ab9 */ /* 0x000fe20000000800 */
[----:B------:R-:W-:Y:S02]  /*1b540*/  PRMT R15, R15, 0x7772, RZ ;  /* 0x000077720f0f7816 */ /* 0x000fe400000000ff */
[----:B------:R-:W-:Y:S01]  /*1b550*/  LEA.HI.X.SX32 R5, R10, R3, 0x1, P4 ;  /* 0x000000030a057211 */ /* 0x000fe200020f0eff */
[----:B------:R-:W-:Y:S02]  /*1b560*/  VIADD R10, R0, 0x43 ;  /* 0x00000043000a7836 */ /* 0x000fe40000000000 */
[C---:B---3--:R-:W-:Y:S01]  /*1b570*/  VIADD R11, R7.reuse, UR4 ;  /* 0x00000004070b7c36 */ /* 0x048fe20008000000 */
[----:B------:R-:W-:Y:S01]  /*1b580*/  IADD3 R6, P4, R7, R64, RZ ;  /* 0x0000004007067210 */ /* 0x000fe20007f9e0ff */
[----:B------:R2:W-:Y:S01]  /*1b590*/  @P6 STG.E.U8 desc[UR16][R4.64], R15 ;  /* 0x0000000f04006986 */ /* 0x0005e2000c101110 */
[----:B------:R-:W-:-:S02]  /*1b5a0*/  ULDC UR4, c[0x0][0x248] ;  /* 0x0000920000047ab9 */ /* 0x000fc40000000800 */
[-C--:B------:R-:W-:Y:S02]  /*1b5b0*/  IADD3 R8, P6, R11, R64.reuse, RZ ;  /* 0x000000400b087210 */ /* 0x080fe40007fde0ff */
[-C--:B------:R-:W-:Y:S02]  /*1b5c0*/  LEA.HI.X.SX32 R7, R7, R3.reuse, 0x1, P4 ;  /* 0x0000000307077211 */ /* 0x080fe400020f0eff */
[----:B------:R-:W-:Y:S01]  /*1b5d0*/  ISETP.LT.AND P4, PT, R10, UR5, !P0 ;  /* 0x000000050a007c0c */ /* 0x000fe2000c781270 */
[----:B------:R-:W-:Y:S01]  /*1b5e0*/  VIADD R10, R0, 0x44 ;  /* 0x00000044000a7836 */ /* 0x000fe20000000000 */
[CC--:B------:R-:W-:Y:S01]  /*1b5f0*/  LEA.HI.X.SX32 R9, R11.reuse, R3.reuse, 0x1, P6 ;  /* 0x000000030b097211 */ /* 0x0c0fe200030f0eff */
[----:B------:R-:W-:Y:S01]  /*1b600*/  VIADD R11, R11, UR4 ;  /* 0x000000040b0b7c36 */ /* 0x000fe20008000000 */
[----:B------:R-:W-:Y:S01]  /*1b610*/  PRMT R29, R20, 0x7770, RZ ;  /* 0x00007770141d7816 */ /* 0x000fe200000000ff */
[----:B------:R3:W-:Y:S01]  /*1b620*/  @P5 STG.E.U8 desc[UR16][R6.64], R13 ;  /* 0x0000000d06005986 */ /* 0x0007e2000c101110 */
[----:B------:R-:W-:Y:S01]  /*1b630*/  ULDC UR5, c[0x0][0x22c] ;  /* 0x00008b0000057ab9 */ /* 0x000fe20000000800 */
[----:B--2---:R-:W-:Y:S01]  /*1b640*/  VIADD R5, R0, 0x45 ;  /* 0x0000004500057836 */ /* 0x004fe20000000000 */
[----:B------:R-:W-:Y:S01]  /*1b650*/  ISETP.LT.AND P6, PT, R10, UR5, !P0 ;  /* 0x000000050a007c0c */ /* 0x000fe2000c7c1270 */
[----:B------:R2:W-:Y:S01]  /*1b660*/  @P3 STG.E.U8 desc[UR16][R8.64], R29 ;  /* 0x0000001d08003986 */ /* 0x0005e2000c101110 */
[-C--:B------:R-:W-:Y:S01]  /*1b670*/  IADD3 R4, P3, R11, R64.reuse, RZ ;  /* 0x000000400b047210 */ /* 0x080fe20007f7e0ff */
[----:B------:R-:W-:Y:S01]  /*1b680*/  ULDC UR5, c[0x0][0x22c] ;  /* 0x00008b0000057ab9 */ /* 0x000fe20000000800 */
        /* <DEDUP_REMOVED lines=126> */
[-C--:B------:R-:W-:Y:S02]  /*1be70*/  IADD3 R8, P1, R10, R64.reuse, RZ ;  /* 0x000000400a087210 */ /* 0x080fe40007f3e0ff */
[----:B------:R-:W-:Y:S01]  /*1be80*/  ISETP.LT.AND P3, PT, R9, UR4, !P0 ;  /* 0x0000000409007c0c */ /* 0x000fe2000c761270 */
[----:B------:R-:W-:Y:S01]  /*1be90*/  ULDC UR4, c[0x0][0x248] ;  /* 0x0000920000047ab9 */ /* 0x000fe20000000800 */
[----:B------:R-:W-:Y:S01]  /*1bea0*/  PRMT R23, R23, 0x7773, RZ ;  /* 0x0000777317177816 */ /* 0x000fe200000000ff */
[----:B---3--:R-:W-:Y:S01]  /*1beb0*/  VIADD R4, R0, 0x54 ;  /* 0x0000005400047836 */ /* 0x008fe20000000000 */
[CC--:B------:R-:W-:Y:S01]  /*1bec0*/  LEA.HI.X.SX32 R9, R10.reuse, R3.reuse, 0x1, P1 ;  /* 0x000000030a097211 */ /* 0x0c0fe200008f0eff */
[----:B------:R-:W-:Y:S01]  /*1bed0*/  VIADD R5, R10, UR4 ;  /* 0x000000040a057c36 */ /* 0x000fe20008000000 */
[----:B------:R-:W-:Y:S02]  /*1bee0*/  ULDC UR4, c[0x0][0x248] ;  /* 0x0000920000047ab9 */ /* 0x000fe40000000800 */
[----:B------:R-:W-:Y:S01]  /*1bef0*/  ISETP.LT.AND P1, PT, R4, UR5, !P0 ;  /* 0x0000000504007c0c */ /* 0x000fe2000c721270 */
[----:B------:R3:W-:Y:S01]  /*1bf00*/  @P4 STG.E.U8 desc[UR16][R8.64], R23 ;  /* 0x0000001708004986 */ /* 0x0007e2000c101110 */
[CC--:B------:R-:W-:Y:S01]  /*1bf10*/  IADD3 R4, P4, R5.reuse, R64.reuse, RZ ;  /* 0x0000004005047210 */ /* 0x0c0fe20007f9e0ff */
[C---:B--2---:R-:W-:Y:S01]  /*1bf20*/  VIADD R7, R5.reuse, UR4 ;  /* 0x0000000405077c36 */ /* 0x044fe20008000000 */
[----:B------:R-:W-:Y:S01]  /*1bf30*/  ULDC UR5, c[0x0][0x248] ;  /* 0x0000920000057ab9 */ /* 0x000fe20000000800 */
[----:B------:R-:W-:Y:S01]  /*1bf40*/  PRMT R21, R24, 0x7770, RZ ;  /* 0x0000777018157816 */ /* 0x000fe200000000ff */
[----:B------:R-:W-:Y:S01]  /*1bf50*/  VIADD R10, R0, 0x55 ;  /* 0x00000055000a7836 */ /* 0x000fe20000000000 */
[-C--:B------:R-:W-:Y:S01]  /*1bf60*/  LEA.HI.X.SX32 R5, R5, R3.reuse, 0x1, P4 ;  /* 0x0000000305057211 */ /* 0x080fe200020f0eff */
[C---:B------:R-:W-:Y:S01]  /*1bf70*/  VIADD R11, R7.reuse, UR5 ;  /* 0x00000005070b7c36 */ /* 0x040fe20008000000 */
[-C--:B------:R-:W-:Y:S01]  /*1bf80*/  IADD3 R6, P4, R7, R64.reuse, RZ ;  /* 0x0000004007067210 */ /* 0x080fe20007f9e0ff */
[----:B------:R-:W-:Y:S01]  /*1bf90*/  ULDC UR4, c[0x0][0x22c] ;  /* 0x00008b0000047ab9 */ /* 0x000fe20000000800 */
[----:B------:R-:W-:Y:S01]  /*1bfa0*/  PRMT R15, R24, 0x7771, RZ ;  /* 0x00007771180f7816 */ /* 0x000fe200000000ff */
[----:B------:R2:W-:Y:S01]  /*1bfb0*/  @P6 STG.E.U8 desc[UR16][R4.64], R21 ;  /* 0x0000001504006986 */ /* 0x0005e2000c101110 */
[----:B---3--:R-:W-:Y:S01]  /*1bfc0*/  IADD3 R8, P6, R11, R64, RZ ;  /* 0x000000400b087210 */ /* 0x008fe20007fde0ff */
[----:B------:R-:W-:Y:S01]  /*1bfd0*/  ULDC UR5, c[0x0][0x22c] ;  /* 0x00008b0000057ab9 */ /* 0x000fe20000000800 */
[----:B------:R-:W-:-:S02]  /*1bfe0*/  LEA.HI.X.SX32 R7, R7, R3, 0x1, P4 ;  /* 0x0000000307077211 */ /* 0x000fc400020f0eff */
[----:B------:R-:W-:Y:S01]  /*1bff0*/  ISETP.LT.AND P4, PT, R10, UR4, !P0 ;  /* 0x000000040a007c0c */ /* 0x000fe2000c781270 */
[----:B------:R-:W-:Y:S01]  /*1c000*/  ULDC UR4, c[0x0][0x248] ;  /* 0x0000920000047ab9 */ /* 0x000fe20000000800 */
[-C--:B------:R-:W-:Y:S01]  /*1c010*/  LEA.HI.X.SX32 R9, R11, R3.reuse, 0x1, P6 ;  /* 0x000000030b097211 */ /* 0x080fe200030f0eff */
[C---:B------:R-:W-:Y:S01]  /*1c020*/  VIADD R10, R0.reuse, 0x56 ;  /* 0x00000056000a7836 */ /* 0x040fe20000000000 */
[----:B------:R-:W-:Y:S01]  /*1c030*/  PRMT R13, R25, 0x7770, RZ ;  /* 0x00007770190d7816 */ /* 0x000fe200000000ff */
[----:B------:R-:W-:Y:S01]  /*1c040*/  VIADD R11, R11, UR4 ;  /* 0x000000040b0b7c36 */ /* 0x000fe20008000000 */
        /* <DEDUP_REMOVED lines=65> */
[----:B------:R-:W-:Y:S01]  /*1c460*/  ULDC UR5, c[0x0][0x22c] ;  /* 0x00008b0000057ab9 */ /* 0x000fe20000000800 */
[----:B---3--:R-:W-:Y:S01]  /*1c470*/  PRMT R13, R24, 0x7773, RZ ;  /* 0x00007773180d7816 */ /* 0x008fe200000000ff */
[----:B------:R-:W-:Y:S01]  /*1c480*/  VIADD R7, R0, 0x5e ;  /* 0x0000005e00077836 */ /* 0x000fe20000000000 */
[----:B------:R-:W-:-:S03]  /*1c490*/  IADD3 R6, P3, R10, R64, RZ ;  /* 0x000000400a067210 */ /* 0x000fc60007f7e0ff */
        /* <DEDUP_REMOVED lines=32> */
[----:B---3--:R-:W-:-:S02]  /*1c6a0*/  IADD3 R8, P6, R11, R64, RZ ;  /* 0x000000400b087210 */ /* 0x008fc40007fde0ff */
        /* <DEDUP_REMOVED lines=458> */
[----:B-1----:R-:W-:Y:S01]  /*1e350*/  PRMT R13, R44, 0x7770, RZ ;  /* 0x000077702c0d7816 */ /* 0x002fe200000000ff */
        /* <DEDUP_REMOVED lines=15> */
[----:B-1----:R-:W-:Y:S01]  /*1e450*/  VIADD R7, R5, UR4 ;  /* 0x0000000405077c36 */ /* 0x002fe20008000000 */
        /* <DEDUP_REMOVED lines=18> */
[----:B-1----:R-:W-:Y:S01]  /*1e580*/  VIADD R5, R0, 0x99 ;  /* 0x0000009900057836 */ /* 0x002fe20000000000 */
        /* <DEDUP_REMOVED lines=10> */
[----:B--2---:R-:W-:Y:S01]  /*1e630*/  VIADD R7, R0, 0x9a ;  /* 0x0000009a00077836 */ /* 0x004fe20000000000 */
        /* <DEDUP_REMOVED lines=23> */
[C---:B-1----:R-:W-:Y:S01]  /*1e7b0*/  VIADD R7, R5.reuse, UR4 ;  /* 0x0000000405077c36 */ /* 0x042fe20008000000 */
        /* <DEDUP_REMOVED lines=54> */
[C---:B------:R-:W-:Y:S01]  /*1eb20*/  PRMT R13, R47.reuse, 0x7773, RZ ;  /* 0x000077732f0d7816 */ /* 0x040fe200000000ff */
[----:B------:R-:W-:Y:S01]  /*1eb30*/  ULDC UR4, c[0x0][0x248] ;  /* 0x0000920000047ab9 */ /* 0x000fe20000000800 */
[----:B------:R-:W-:Y:S02]  /*1eb40*/  PRMT R47, R47, 0x7772, RZ ;  /* 0x000077722f2f7816 */ /* 0x000fe400000000ff */
[----:B------:R-:W-:Y:S01]  /*1eb50*/  LEA.HI.X.SX32 R5, R10, R3, 0x1, P4 ;  /* 0x000000030a057211 */ /* 0x000fe200020f0eff */
[----:B------:R-:W-:Y:S02]  /*1eb60*/  VIADD R10, R0, 0xa3 ;  /* 0x000000a3000a7836 */ /* 0x000fe40000000000 */
[C---:B--2---:R-:W-:Y:S01]  /*1eb70*/  VIADD R11, R7.reuse, UR4 ;  /* 0x00000004070b7c36 */ /* 0x044fe20008000000 */
        /* <DEDUP_REMOVED lines=12> */
[----:B-1----:R-:W-:Y:S01]  /*1ec40*/  VIADD R5, R0, 0xa5 ;  /* 0x000000a500057836 */ /* 0x002fe20000000000 */
        /* <DEDUP_REMOVED lines=19> */
[----:B-1----:R-:W-:Y:S01]  /*1ed80*/  VIADD R9, R0, 0xa7 ;  /* 0x000000a700097836 */ /* 0x002fe20000000000 */
        /* <DEDUP_REMOVED lines=110> */
[-C--:B------:R-:W-:Y:S02]  /*1f470*/  IADD3 R8, P1, R10, R64.reuse, RZ ;  /* 0x000000400a087210 */ /* 0x080fe40007f3e0ff */
[----:B------:R-:W-:Y:S01]  /*1f480*/  ISETP.LT.AND P3, PT, R9, UR4, !P0 ;  /* 0x0000000409007c0c */ /* 0x000fe2000c761270 */
[----:B------:R-:W-:Y:S01]  /*1f490*/  ULDC UR4, c[0x0][0x248] ;  /* 0x0000920000047ab9 */ /* 0x000fe20000000800 */
[----:B------:R-:W-:Y:S01]  /*1f4a0*/  PRMT R19, R19, 0x7773, RZ ;  /* 0x0000777313137816 */ /* 0x000fe200000000ff */
[----:B--2---:R-:W-:Y:S01]  /*1f4b0*/  VIADD R4, R0, 0xb4 ;  /* 0x000000b400047836 */ /* 0x004fe20000000000 */
[CC--:B------:R-:W-:Y:S01]  /*1f4c0*/  LEA.HI.X.SX32 R9, R10.reuse, R3.reuse, 0x1, P1 ;  /* 0x000000030a097211 */ /* 0x0c0fe200008f0eff */
[----:B------:R-:W-:Y:S01]  /*1f4d0*/  VIADD R5, R10, UR4 ;  /* 0x000000040a057c36 */ /* 0x000fe20008000000 */
[----:B------:R-:W-:Y:S02]  /*1f4e0*/  ULDC UR4, c[0x0][0x248] ;  /* 0x0000920000047ab9 */ /* 0x000fe40000000800 */
[----:B------:R-:W-:Y:S01]  /*1f4f0*/  ISETP.LT.AND P1, PT, R4, UR5, !P0 ;  /* 0x0000000504007c0c */ /* 0x000fe2000c721270 */
[----:B------:R2:W-:Y:S01]  /*1f500*/  @P4 STG.E.U8 desc[UR16][R8.64], R19 ;  /* 0x0000001308004986 */ /* 0x0005e2000c101110 */
[CC--:B------:R-:W-:Y:S01]  /*1f510*/  IADD3 R4, P4, R5.reuse, R64.reuse, RZ ;  /* 0x0000004005047210 */ /* 0x0c0fe20007f9e0ff */
[C---:B-1----:R-:W-:Y:S01]  /*1f520*/  VIADD R7, R5.reuse, UR4 ;  /* 0x0000000405077c36 */ /* 0x042fe20008000000 */
        /* <DEDUP_REMOVED lines=9> */
[----:B--2---:R-:W-:Y:S01]  /*1f5c0*/  IADD3 R8, P6, R11, R64, RZ ;  /* 0x000000400b087210 */ /* 0x004fe20007fde0ff */
        /* <DEDUP_REMOVED lines=74> */
[----:B--2---:R-:W-:Y:S01]  /*1fa70*/  PRMT R13, R48, 0x7773, RZ ;  /* 0x00007773300d7816 */ /* 0x004fe200000000ff */
        /* <DEDUP_REMOVED lines=348> */
[----:B0-----:R-:W-:Y:S01]  /*21040*/  PRMT R17, R60, 0x7770, RZ ;  /* 0x000077703c117816 */ /* 0x001fe200000000ff */
        /* <DEDUP_REMOVED lines=17> */
[----:B0-----:R-:W-:Y:S01]  /*21160*/  VIADD R5, R0, 0xe7 ;  /* 0x000000e700057836 */ /* 0x001fe20000000000 */
        /* <DEDUP_REMOVED lines=10> */
[----:B-1----:R-:W-:Y:S01]  /*21210*/  VIADD R7, R0, 0xe8 ;  /* 0x000000e800077836 */ /* 0x002fe20000000000 */
[----:B------:R-:W-:Y:S01]  /*21220*/  IADD3 R6, P2, R10, R64, RZ ;  /* 0x000000400a067210 */ /* 0x000fe20007f5e0ff */
[----:B------:R-:W-:-:S02]  /*21230*/  ULDC UR5, c[0x0][0x22c] ;  /* 0x00008b0000057ab9 */ /* 0x000fc40000000800 */
[----:B------:R1:W-:Y:S01]  /*21240*/  @P3 STG.E.U8 desc[UR16][R4.64], R11 ;  /* 0x0000000b04003986 */ /* 0x0003e2000c101110 */
[----:B------:R-:W-:Y:S01]  /*21250*/  ISETP.LT.AND P3, PT, R7, UR4, !P0 ;  /* 0x0000000407007c0c */ /* 0x000fe2000c761270 */
[----:B------:R-:W-:Y:S01]  /*21260*/  ULDC UR4, c[0x0][0x248] ;  /* 0x0000920000047ab9 */ /* 0x000fe20000000800 */
[C---:B------:R-:W-:Y:S01]  /*21270*/  LEA.HI.X.SX32 R7, R10.reuse, R3, 0x1, P2 ;  /* 0x000000030a077211 */ /* 0x040fe200010f0eff */
[----:B------:R-:W-:Y:S01]  /*21280*/  VIADD R10, R10, UR4 ;  /* 0x000000040a0a7c36 */ /* 0x000fe20008000000 */
[----:B0-----:R-:W-:Y:S01]  /*21290*/  PRMT R13, R62, 0x7770, RZ ;  /* 0x000077703e0d7816 */ /* 0x001fe200000000ff */
[----:B------:R-:W-:Y:S01]  /*212a0*/  VIADD R9, R0, 0xe9 ;  /* 0x000000e900097836 */ /* 0x000fe20000000000 */
[----:B------:R-:W-:-:S03]  /*212b0*/  ULDC UR4, c[0x0][0x22c] ;  /* 0x00008b0000047ab9 */ /* 0x000fc60000000800 */
[----:B------:R0:W-:Y:S01]  /*212c0*/  @P1 STG.E.U8 desc[UR16][R6.64], R13 ;  /* 0x0000000d06001986 */ /* 0x0001e2000c101110 */
[----:B------:R-:W-:Y:S02]  /*212d0*/  IADD3 R8, P1, R10, R64, RZ ;  /* 0x000000400a087210 */ /* 0x000fe40007f3e0ff */
[----:B------:R-:W-:Y:S01]  /*212e0*/  ISETP.LT.AND P2, PT, R9, UR4, !P0 ;  /* 0x0000000409007c0c */ /* 0x000fe2000c741270 */
[----:B------:R-:W-:Y:S01]  /*212f0*/  ULDC UR4, c[0x0][0x248] ;  /* 0x0000920000047ab9 */ /* 0x000fe20000000800 */
[----:B-1----:R-:W-:Y:S01]  /*21300*/  VIADD R4, R0, 0xea ;  /* 0x000000ea00047836 */ /* 0x002fe20000000000 */
        /* <DEDUP_REMOVED lines=8> */
[----:B0-----:R-:W-:Y:S01]  /*21390*/  VIADD R7, R5, UR4 ;  /* 0x0000000405077c36 */ /* 0x001fe20008000000 */
[----:B------:R-:W-:Y:S01]  /*213a0*/  PRMT R17, R63, 0x7770, RZ ;  /* 0x000077703f117816 */ /* 0x000fe200000000ff */
[----:B------:R-:W-:Y:S01]  /*213b0*/  VIADD R10, R0, 0xeb ;  /* 0x000000eb000a7836 */ /* 0x000fe20000000000 */
[-C--:B------:R-:W-:Y:S01]  /*213c0*/  LEA.HI.X.SX32 R5, R5, R3.reuse, 0x1, P4 ;  /* 0x0000000305057211 */ /* 0x080fe200020f0eff */
[----:B------:R-:W-:Y:S01]  /*213d0*/  ULDC UR4, c[0x0][0x22c] ;  /* 0x00008b0000047ab9 */ /* 0x000fe20000000800 */
[CC--:B------:R-:W-:Y:S01]  /*213e0*/  IADD3 R6, P4, R7.reuse, R64.reuse, RZ ;  /* 0x0000004007067210 */ /* 0x0c0fe20007f9e0ff */
[C---:B-1----:R-:W-:Y:S02]  /*213f0*/  VIADD R11, R7.reuse, UR5 ;  /* 0x00000005070b7c36 */ /* 0x042fe40008000000 */
        /* <DEDUP_REMOVED lines=11> */
[----:B0-----:R-:W-:Y:S01]  /*214b0*/  VIADD R5, R0, 0xed ;  /* 0x000000ed00057836 */ /* 0x001fe20000000000 */
[----:B------:R0:W-:Y:S01]  /*214c0*/  @P5 STG.E.U8 desc[UR16][R6.64], R13 ;  /* 0x0000000d06005986 */ /* 0x0001e2000c101110 */
[----:B------:R-:W-:Y:S01]  /*214d0*/  ISETP.LT.AND P6, PT, R10, UR5, !P0 ;  /* 0x000000050a007c0c */ /* 0x000fe2000c7c1270 */
[----:B------:R-:W-:Y:S01]  /*214e0*/  ULDC UR5, c[0x0][0x22c] ;  /* 0x00008b0000057ab9 */ /* 0x000fe20000000800 */
[-C--:B------:R-:W-:Y:S01]  /*214f0*/  IADD3 R4, P5, R11, R64.reuse, RZ ;  /* 0x000000400b047210 */ /* 0x080fe20007fbe0ff */
[----:B------:R-:W-:Y:S01]  /*21500*/  ULDC UR4, c[0x0][0x248] ;  /* 0x0000920000047ab9 */ /* 0x000fe20000000800 */
[----:B------:R1:W-:Y:S01]  /*21510*/  @P3 STG.E.U8 desc[UR16][R8.64], R15 ;  /* 0x0000000f08003986 */ /* 0x0003e2000c101110 */
[----:B------:R-:W-:Y:S01]  /*21520*/  ISETP.LT.AND P3, PT, R5, UR5, !P0 ;  /* 0x0000000505007c0c */ /* 0x000fe2000c761270 */
[C---:B------:R-:W-:Y:S01]  /*21530*/  VIADD R10, R11.reuse, UR4 ;  /* 0x000000040b0a7c36 */ /* 0x040fe20008000000 */
[----:B------:R-:W-:Y:S01]  /*21540*/  LEA.HI.X.SX32 R5, R11, R3, 0x1, P5 ;  /* 0x000000030b057211 */ /* 0x000fe200028f0eff */
[----:B------:R-:W-:Y:S01]  /*21550*/  ULDC UR4, c[0x0][0x22c] ;  /* 0x00008b0000047ab9 */ /* 0x000fe20000000800 */
[----:B------:R-:W-:Y:S01]  /*21560*/  ULDC UR5, c[0x0][0x22c] ;  /* 0x00008b0000057ab9 */ /* 0x000fe20000000800 */
[----:B0-----:R-:W-:Y:S01]  /*21570*/  PRMT R13, R60, 0x7773, RZ ;  /* 0x000077733c0d7816 */ /* 0x001fe200000000ff */
[----:B------:R-:W-:Y:S01]  /*21580*/  VIADD R7, R0, 0xee ;  /* 0x000000ee00077836 */ /* 0x000fe20000000000 */
[----:B------:R-:W-:-:S03]  /*21590*/  IADD3 R6, P5, R10, R64, RZ ;  /* 0x000000400a067210 */ /* 0x000fc60007fbe0ff */
[----:B------:R0:W-:Y:S01]  /*215a0*/  @P2 STG.E.U8 desc[UR16][R4.64], R13 ;  /* 0x0000000d04002986 */ /* 0x0001e2000c101110 */
[----:B------:R-:W-:Y:S01]  /*215b0*/  ISETP.LT.AND P2, PT, R7, UR4, !P0 ;  /* 0x0000000407007c0c */ /* 0x000fe2000c741270 */
[----:B------:R-:W-:Y:S01]  /*215c0*/  ULDC UR4, c[0x0][0x248] ;  /* 0x0000920000047ab9 */ /* 0x000fe20000000800 */
[CC--:B------:R-:W-:Y:S01]  /*215d0*/  LEA.HI.X.SX32 R7, R10.reuse, R3.reuse, 0x1, P5 ;  /* 0x000000030a077211 */ /* 0x0c0fe200028f0eff */
[----:B------:R-:W-:Y:S01]  /*215e0*/  VIADD R10, R10, UR4 ;  /* 0x000000040a0a7c36 */ /* 0x000fe20008000000 */
[----:B------:R-:W-:Y:S01]  /*215f0*/  PRMT R11, R61, 0x7772, RZ ;  /* 0x000077723d0b7816 */ /* 0x000fe200000000ff */
[----:B-1----:R-:W-:Y:S01]  /*21600*/  VIADD R9, R0, 0xef ;  /* 0x000000ef00097836 */ /* 0x002fe20000000000 */
[----:B------:R-:W-:Y:S02]  /*21610*/  ULDC UR4, c[0x0][0x22c] ;  /* 0x00008b0000047ab9 */ /* 0x000fe40000000800 */
[----:B------:R-:W-:Y:S01]  /*21620*/  IADD3 R8, P5, R10, R64, RZ ;  /* 0x000000400a087210 */ /* 0x000fe20007fbe0ff */
[----:B------:R1:W-:Y:S01]  /*21630*/  @P1 STG.E.U8 desc[UR16][R6.64], R11 ;  /* 0x0000000b06001986 */ /* 0x0003e2000c101110 */
[----:B0-----:R-:W-:Y:S01]  /*21640*/  VIADD R4, R0, 0xf0 ;  /* 0x000000f000047836 */ /* 0x001fe20000000000 */
[----:B------:R-:W-:Y:S01]  /*21650*/  ISETP.LT.AND P1, PT, R9, UR4, !P0 ;  /* 0x0000000409007c0c */ /* 0x000fe2000c721270 */
[----:B------:R-:W-:Y:S01]  /*21660*/  ULDC UR4, c[0x0][0x248] ;  /* 0x0000920000047ab9 */ /* 0x000fe20000000800 */
[----:B------:R-:W-:-:S02]  /*21670*/  LEA.HI.X.SX32 R9, R10, R3, 0x1, P5 ;  /* 0x000000030a097211 */ /* 0x000fc400028f0eff */
[----:B------:R-:W-:Y:S02]  /*21680*/  PRMT R61, R61, 0x7773, RZ ;  /* 0x000077733d3d7816 */ /* 0x000fe400000000ff */
[----:B------:R-:W-:Y:S01]  /*21690*/  ISETP.LT.AND P5, PT, R4, UR5, !P0 ;  /* 0x0000000504007c0c */ /* 0x000fe2000c7a1270 */
[----:B------:R-:W-:Y:S01]  /*216a0*/  VIADD R4, R10, UR4 ;  /* 0x000000040a047c36 */ /* 0x000fe20008000000 */
[----:B------:R-:W-:Y:S01]  /*216b0*/  ULDC UR4, c[0x0][0x248] ;  /* 0x0000920000047ab9 */ /* 0x000fe20000000800 */
[----:B------:R0:W-:Y:S01]  /*216c0*/  @P4 STG.E.U8 desc[UR16][R8.64], R61 ;  /* 0x0000003d08004986 */ /* 0x0001e2000c101110 */
[----:B------:R-:W-:Y:S01]  /*216d0*/  VIADD R14, R0, 0xf1 ;  /* 0x000000f1000e7836 */ /* 0x000fe20000000000 */
[----:B------:R-:W-:Y:S01]  /*216e0*/  PRMT R17, R62, 0x7772, RZ ;  /* 0x000077723e117816 */ /* 0x000fe200000000ff */
[----:B------:R-:W-:Y:S01]  /*216f0*/  ULDC UR5, c[0x0][0x22c] ;  /* 0x00008b0000057ab9 */ /* 0x000fe20000000800 */
[C---:B------:R-:W-:Y:S01]  /*21700*/  IADD3 R10, P4, R4.reuse, R64, RZ ;  /* 0x00000040040a7210 */ /* 0x040fe20007f9e0ff */
[----:B------:R-:W-:Y:S01]  /*21710*/  VIADD R15, R4, UR4 ;  /* 0x00000004040f7c36 */ /* 0x000fe20008000000 */
[----:B------:R-:W-:-:S02]  /*21720*/  ULDC UR4, c[0x0][0x22c] ;  /* 0x00008b0000047ab9 */ /* 0x000fc40000000800 */
[----:B-1----:R-:W-:Y:S02]  /*21730*/  LEA.HI.X.SX32 R11, R4, R3, 0x1, P4 ;  /* 0x00000003040b7211 */ /* 0x002fe400020f0eff */
[----:B------:R1:W2:Y:S01]  /*21740*/  LDS.128 R4, [R2] ;  /* 0x0000000002047984 */ /* 0x0002a20000000c00 */
[----:B------:R-:W-:-:S04]  /*21750*/  IADD3 R12, P4, R15, R64, RZ ;  /* 0x000000400f0c7210 */ /* 0x000fc80007f9e0ff */
[C---:B------:R-:W-:Y:S02]  /*21760*/  LEA.HI.X.SX32 R13, R15.reuse, R3, 0x1, P4 ;  /* 0x000000030f0d7211 */ /* 0x040fe400020f0eff */
[----:B------:R-:W-:Y:S01]  /*21770*/  ISETP.LT.AND P4, PT, R14, UR4, !P0 ;  /* 0x000000040e007c0c */ /* 0x000fe2000c781270 */
[----:B------:R-:W-:Y:S02]  /*21780*/  ULDC UR4, c[0x0][0x248] ;  /* 0x0000920000047ab9 */ /* 0x000fe40000000800 */
[----:B------:R-:W-:Y:S01]  /*21790*/  VIADD R15, R15, UR4 ;  /* 0x000000040f0f7c36 */ /* 0x000fe20008000000 */
[----:B------:R-:W-:Y:S01]  /*217a0*/  PRMT R19, R62, 0x7773, RZ ;  /* 0x000077733e137816 */ /* 0x000fe200000000ff */
[----:B0-----:R-:W-:Y:S01]  /*217b0*/  VIADD R9, R0, 0xf2 ;  /* 0x000000f200097836 */ /* 0x001fe20000000000 */
[----:B------:R0:W-:Y:S01]  /*217c0*/  @P6 STG.E.U8 desc[UR16][R10.64], R17 ;  /* 0x000000110a006986 */ /* 0x0001e2000c101110 */
[----:B------:R-:W-:Y:S01]  /*217d0*/  ULDC UR4, c[0x0][0x248] ;  /* 0x0000920000047ab9 */ /* 0x000fe20000000800 */
[----:B------:R-:W-:-:S02]  /*217e0*/  IADD3 R8, P6, R15, R64, RZ ;  /* 0x000000400f087210 */ /* 0x000fc40007fde0ff */
[----:B------:R3:W-:Y:S01]  /*217f0*/  @P3 STG.E.U8 desc[UR16][R12.64], R19 ;  /* 0x000000130c003986 */ /* 0x0007e2000c101110 */
[----:B------:R-:W-:Y:S01]  /*21800*/  ISETP.LT.AND P3, PT, R9, UR5, !P0 ;  /* 0x0000000509007c0c */ /* 0x000fe2000c761270 */
[C---:B-1----:R-:W-:Y:S01]  /*21810*/  VIADD R2, R15.reuse, UR4 ;  /* 0x000000040f027c36 */ /* 0x042fe20008000000 */
[----:B------:R-:W-:Y:S01]  /*21820*/  LEA.HI.X.SX32 R9, R15, R3, 0x1, P6 ;  /* 0x000000030f097211 */ /* 0x000fe200030f0eff */
[----:B------:R-:W-:Y:S01]  /*21830*/  ULDC UR4, c[0x0][0x22c] ;  /* 0x00008b0000047ab9 */ /* 0x000fe20000000800 */
[----:B------:R-:W-:Y:S01]  /*21840*/  ULDC UR5, c[0x0][0x22c] ;  /* 0x00008b0000057ab9 */ /* 0x000fe20000000800 */
[C---:B0-----:R-:W-:Y:S02]  /*21850*/  PRMT R17, R63.reuse, 0x7773, RZ ;  /* 0x000077733f117816 */ /* 0x041fe400000000ff */
[----:B------:R-:W-:Y:S01]  /*21860*/  PRMT R63, R63, 0x7772, RZ ;  /* 0x000077723f3f7816 */ /* 0x000fe200000000ff */
[----:B---3--:R-:W-:-:S04]  /*21870*/  VIADD R12, R0, 0xf3 ;  /* 0x000000f3000c7836 */ /* 0x008fc80000000000 */
[----:B------:R0:W-:Y:S01]  /*21880*/  @P2 STG.E.U8 desc[UR16][R8.64], R63 ;  /* 0x0000003f08002986 */ /* 0x0001e2000c101110 */
[----:B------:R-:W-:Y:S01]  /*21890*/  ISETP.LT.AND P2, PT, R12, UR4, !P0 ;  /* 0x000000040c007c0c */ /* 0x000fe2000c741270 */
[----:B------:R-:W-:Y:S01]  /*218a0*/  ULDC UR4, c[0x0][0x248] ;  /* 0x0000920000047ab9 */ /* 0x000fe20000000800 */
[CC--:B------:R-:W-:Y:S01]  /*218b0*/  IADD3 R10, P6, R2.reuse, R64.reuse, RZ ;  /* 0x00000040020a7210 */ /* 0x0c0fe20007fde0ff */
[C---:B------:R-:W-:Y:S01]  /*218c0*/  VIADD R13, R2.reuse, UR4 ;  /* 0x00000004020d7c36 */ /* 0x040fe20008000000 */
[----:B------:R-:W-:Y:S02]  /*218d0*/  ULDC UR4, c[0x0][0x248] ;  /* 0x0000920000047ab9 */ /* 0x000fe40000000800 */
[-C--:B------:R-:W-:Y:S01]  /*218e0*/  LEA.HI.X.SX32 R11, R2, R3.reuse, 0x1, P6 ;  /* 0x00000003020b7211 */ /* 0x080fe200030f0eff */
[----:B------:R-:W-:Y:S01]  /*218f0*/  VIADD R2, R0, 0xf4 ;  /* 0x000000f400027836 */ /* 0x000fe20000000000 */
[CC--:B------:R-:W-:Y:S01]  /*21900*/  IADD3 R12, P6, R13.reuse, R64.reuse, RZ ;  /* 0x000000400d0c7210 */ /* 0x0c0fe20007fde0ff */
[C---:B------:R-:W-:Y:S01]  /*21910*/  VIADD R14, R13.reuse, UR4 ;  /* 0x000000040d0e7c36 */ /* 0x040fe20008000000 */
[----:B--2---:R-:W-:Y:S01]  /*21920*/  PRMT R19, R4, 0x7770, RZ ;  /* 0x0000777004137816 */ /* 0x004fe200000000ff */
[----:B------:R1:W-:Y:S01]  /*21930*/  @P1 STG.E.U8 desc[UR16][R10.64], R17 ;  /* 0x000000110a001986 */ /* 0x0003e2000c101110 */
[----:B------:R-:W-:Y:S01]  /*21940*/  ISETP.LT.AND P1, PT, R2, UR5, !P0 ;  /* 0x0000000502007c0c */ /* 0x000fe2000c721270 */
[----:B------:R-:W-:Y:S01]  /*21950*/  VIADD R2, R0, 0xf5 ;  /* 0x000000f500027836 */ /* 0x000fe20000000000 */
[----:B------:R-:W-:Y:S01]  /*21960*/  LEA.HI.X.SX32 R13, R13, R3, 0x1, P6 ;  /* 0x000000030d0d7211 */ /* 0x000fe200030f0eff */
[----:B------:R-:W-:Y:S01]  /*21970*/  ULDC UR4, c[0x0][0x22c] ;  /* 0x00008b0000047ab9 */ /* 0x000fe20000000800 */
[----:B0-----:R-:W-:Y:S01]  /*21980*/  IADD3 R8, P6, R14, R64, RZ ;  /* 0x000000400e087210 */ /* 0x001fe20007fde0ff */
[----:B------:R-:W-:-:S02]  /*21990*/  ULDC UR5, c[0x0][0x22c] ;  /* 0x00008b0000057ab9 */ /* 0x000fc40000000800 */
[----:B------:R0:W-:Y:S01]  /*219a0*/  @P5 STG.E.U8 desc[UR16][R12.64], R19 ;  /* 0x000000130c005986 */ /* 0x0001e2000c101110 */
[----:B------:R-:W-:Y:S01]  /*219b0*/  ISETP.LT.AND P5, PT, R2, UR4, !P0 ;  /* 0x0000000402007c0c */ /* 0x000fe2000c7a1270 */
[----:B------:R-:W-:Y:S01]  /*219c0*/  ULDC UR4, c[0x0][0x248] ;  /* 0x0000920000047ab9 */ /* 0x000fe20000000800 */
[CC--:B------:R-:W-:Y:S01]  /*219d0*/  LEA.HI.X.SX32 R9, R14.reuse, R3.reuse, 0x1, P6 ;  /* 0x000000030e097211 */ /* 0x0c0fe200030f0eff */
[----:B------:R-:W-:Y:S01]  /*219e0*/  VIADD R14, R14, UR4 ;  /* 0x000000040e0e7c36 */ /* 0x000fe20008000000 */
[----:B-1----:R-:W-:Y:S01]  /*219f0*/  PRMT R17, R4, 0x7771, RZ ;  /* 0x0000777104117816 */ /* 0x002fe200000000ff */
[----:B------:R-:W-:Y:S01]  /*21a00*/  VIADD R2, R0, 0xf6 ;  /* 0x000000f600027836 */ /* 0x000fe20000000000 */
[----:B------:R-:W-:Y:S02]  /*21a10*/  ULDC UR4, c[0x0][0x248] ;  /* 0x0000920000047ab9 */ /* 0x000fe40000000800 */
[CC--:B------:R-:W-:Y:S01]  /*21a20*/  IADD3 R10, P6, R14.reuse, R64.reuse, RZ ;  /* 0x000000400e0a7210 */ /* 0x0c0fe20007fde0ff */
[----:B------:R1:W-:Y:S01]  /*21a30*/  @P4 STG.E.U8 desc[UR16][R8.64], R17 ;  /* 0x0000001108004986 */ /* 0x0003e2000c101110 */
[----:B------:R-:W-:Y:S01]  /*21a40*/  VIADD R15, R14, UR4 ;  /* 0x000000040e0f7c36 */ /* 0x000fe20008000000 */
[----:B------:R-:W-:Y:S01]  /*21a50*/  ISETP.LT.AND P4, PT, R2, UR5, !P0 ;  /* 0x0000000502007c0c */ /* 0x000fe2000c781270 */
[----:B------:R-:W-:Y:S01]  /*21a60*/  VIADD R2, R0, 0xf7 ;  /* 0x000000f700027836 */ /* 0x000fe20000000000 */
[----:B------:R-:W-:Y:S01]  /*21a70*/  LEA.HI.X.SX32 R11, R14, R3, 0x1, P6 ;  /* 0x000000030e0b7211 */ /* 0x000fe200030f0eff */
[----:B------:R-:W-:Y:S01]  /*21a80*/  ULDC UR4, c[0x0][0x22c] ;  /* 0x00008b0000047ab9 */ /* 0x000fe20000000800 */
[----:B0-----:R-:W-:Y:S01]  /*21a90*/  PRMT R19, R5, 0x7770, RZ ;  /* 0x0000777005137816 */ /* 0x001fe200000000ff */
[----:B------:R-:W-:Y:S01]  /*21aa0*/  ULDC UR5, c[0x0][0x22c] ;  /* 0x00008b0000057ab9 */ /* 0x000fe20000000800 */
[----:B------:R-:W-:-:S03]  /*21ab0*/  IADD3 R12, P6, R15, R64, RZ ;  /* 0x000000400f0c7210 */ /* 0x000fc60007fde0ff */
        /* <DEDUP_REMOVED lines=10> */
[C---:B------:R-:W-:Y:S01]  /*21b60*/  VIADD R14, R15.reuse, UR4 ;  /* 0x000000040f0e7c36 */ /* 0x040fe20008000000 */
        /* <DEDUP_REMOVED lines=40> */
[----:B0-----:R-:W-:Y:S01]  /*21df0*/  IADD3 R12, P6, R14, R64, RZ ;  /* 0x000000400e0c7210 */ /* 0x001fe20007fde0ff */
[----:B------:R-:W-:Y:S01]  /*21e00*/  ULDC UR5, c[0x0][0x248] ;  /* 0x0000920000057ab9 */ /* 0x000fe20000000800 */
[----:B-1----:R-:W-:-:S02]  /*21e10*/  PRMT R9, R4, 0x7772, RZ ;  /* 0x0000777204097816 */ /* 0x002fc400000000ff */
[----:B------:R-:W-:-:S03]  /*21e20*/  LEA.HI.X.SX32 R13, R14, R3, 0x1, P6 ;  /* 0x000000030e0d7211 */ /* 0x000fc600030f0eff */
[----:B------:R0:W-:Y:S01]  /*21e30*/  @P2 STG.E.U8 desc[UR16][R10.64], R9 ;  /* 0x000000090a002986 */ /* 0x0001e2000c101110 */
[----:B------:R-:W-:Y:S01]  /*21e40*/  ISETP.LT.AND P2, PT, R2, UR4, !P0 ;  /* 0x0000000402007c0c */ /* 0x000fe2000c741270 */
[----:B------:R-:W-:Y:S02]  /*21e50*/  ULDC UR4, c[0x0][0x248] ;  /* 0x0000920000047ab9 */ /* 0x000fe40000000800 */
[----:B------:R-:W-:Y:S01]  /*21e60*/  VIADD R14, R14, UR4 ;  /* 0x000000040e0e7c36 */ /* 0x000fe20008000000 */
[----:B------:R-:W-:Y:S01]  /*21e70*/  ULDC UR4, c[0x0][0x248] ;  /* 0x0000920000047ab9 */ /* 0x000fe20000000800 */
[----:B------:R-:W-:Y:S02]  /*21e80*/  PRMT R15, R4, 0x7773, RZ ;  /* 0x00007773040f7816 */ /* 0x000fe400000000ff */
[----:B------:R-:W-:Y:S01]  /*21e90*/  VIADD R2, R14, UR4 ;  /* 0x000000040e027c36 */ /* 0x000fe20008000000 */
[----:B------:R-:W-:-:S03]  /*21ea0*/  ULDC UR4, c[0x0][0x248] ;  /* 0x0000920000047ab9 */ /* 0x000fc60000000800 */
[----:B------:R-:W-:Y:S01]  /*21eb0*/  VIADD R4, R2, UR5 ;  /* 0x0000000502047c36 */ /* 0x000fe20008000000 */
[----:B------:R1:W-:Y:S01]  /*21ec0*/  @P1 STG.E.U8 desc[UR16][R12.64], R15 ;  /* 0x0000000f0c001986 */ /* 0x0003e2000c101110 */
[----:B------:R-:W-:Y:S01]  /*21ed0*/  IADD3 R8, P1, R14, R64, RZ ;  /* 0x000000400e087210 */ /* 0x000fe20007f3e0ff */
[----:B------:R-:W-:-:S03]  /*21ee0*/  ULDC UR5, c[0x0][0x248] ;  /* 0x0000920000057ab9 */ /* 0x000fc60000000800 */
[----:B0-----:R-:W-:Y:S02]  /*21ef0*/  LEA.HI.X.SX32 R9, R14, R3, 0x1, P1 ;  /* 0x000000030e097211 */ /* 0x001fe400008f0eff */
[-C--:B------:R-:W-:Y:S01]  /*21f00*/  IADD3 R10, P1, R2, R64.reuse, RZ ;  /* 0x00000040020a7210 */ /* 0x080fe20007f3e0ff */
[C---:B-1----:R-:W-:Y:S01]  /*21f10*/  VIADD R15, R4.reuse, UR6 ;  /* 0x00000006040f7c36 */ /* 0x042fe20008000000 */
[----:B------:R-:W-:-:S03]  /*21f20*/  IADD3 R12, P6, R4, R64, RZ ;  /* 0x00000040040c7210 */ /* 0x000fc60007fde0ff */
[----:B------:R-:W-:Y:S01]  /*21f30*/  VIADD R17, R15, UR4 ;  /* 0x000000040f117c36 */ /* 0x000fe20008000000 */
[-C--:B------:R-:W-:Y:S01]  /*21f40*/  LEA.HI.X.SX32 R11, R2, R3.reuse, 0x1, P1 ;  /* 0x00000003020b7211 */ /* 0x080fe200008f0eff */
[----:B------:R-:W-:Y:S01]  /*21f50*/  VIADD R18, R0, 0xfe ;  /* 0x000000fe00127836 */ /* 0x000fe20000000000 */
[-C--:B------:R-:W-:Y:S01]  /*21f60*/  LEA.HI.X.SX32 R13, R4, R3.reuse, 0x1, P6 ;  /* 0x00000003040d7211 */ /* 0x080fe200030f0eff */
[----:B------:R-:W-:Y:S01]  /*21f70*/  VIADD R0, R0, 0xff ;  /* 0x000000ff00007836 */ /* 0x000fe20000000000 */
[CC--:B------:R-:W-:Y:S01]  /*21f80*/  IADD3 R16, P1, R17.reuse, R64.reuse, RZ ;  /* 0x0000004011107210 */ /* 0x0c0fe20007f3e0ff */
[----:B------:R-:W-:Y:S01]  /*21f90*/  VIADD R2, R17, UR5 ;  /* 0x0000000511027c36 */ /* 0x000fe20008000000 */
[----:B------:R-:W-:Y:S01]  /*21fa0*/  IADD3 R14, P6, R15, R64, RZ ;  /* 0x000000400f0e7210 */ /* 0x000fe20007fde0ff */
[----:B------:R-:W-:Y:S01]  /*21fb0*/  ULDC UR4, c[0x0][0x22c] ;  /* 0x00008b0000047ab9 */ /* 0x000fe20000000800 */
[----:B------:R-:W-:Y:S02]  /*21fc0*/  LEA.HI.X.SX32 R17, R17, R3, 0x1, P1 ;  /* 0x0000000311117211 */ /* 0x000fe400008f0eff */
[----:B------:R-:W-:-:S02]  /*21fd0*/  ISETP.LT.AND P1, PT, R18, UR7, !P0 ;  /* 0x0000000712007c0c */ /* 0x000fc4000c721270 */
[-C--:B------:R-:W-:Y:S02]  /*21fe0*/  LEA.HI.X.SX32 R15, R15, R3.reuse, 0x1, P6 ;  /* 0x000000030f0f7211 */ /* 0x080fe400030f0eff */
[----:B------:R-:W-:Y:S02]  /*21ff0*/  ISETP.LT.AND P0, PT, R0, UR4, !P0 ;  /* 0x0000000400007c0c */ /* 0x000fe4000c701270 */
[C---:B------:R-:W-:Y:S02]  /*22000*/  IADD3 R64, P6, R2.reuse, R64, RZ ;  /* 0x0000004002407210 */ /* 0x040fe40007fde0ff */
[C---:B------:R-:W-:Y:S02]  /*22010*/  PRMT R23, R5.reuse, 0x7772, RZ ;  /* 0x0000777205177816 */ /* 0x040fe400000000ff */
[----:B------:R-:W-:Y:S02]  /*22020*/  PRMT R21, R5, 0x7773, RZ ;  /* 0x0000777305157816 */ /* 0x000fe400000000ff */
[----:B------:R-:W-:-:S02]  /*22030*/  LEA.HI.X.SX32 R65, R2, R3, 0x1, P6 ;  /* 0x0000000302417211 */ /* 0x000fc400030f0eff */
[C---:B------:R-:W-:Y:S02]  /*22040*/  PRMT R19, R6.reuse, 0x7772, RZ ;  /* 0x0000777206137816 */ /* 0x040fe400000000ff */
[----:B------:R-:W-:Y:S02]  /*22050*/  PRMT R5, R6, 0x7773, RZ ;  /* 0x0000777306057816 */ /* 0x000fe400000000ff */
[C---:B------:R-:W-:Y:S01]  /*22060*/  PRMT R3, R7.reuse, 0x7773, RZ ;  /* 0x0000777307037816 */ /* 0x040fe200000000ff */
[----:B------:R0:W-:Y:S01]  /*22070*/  @P5 STG.E.U8 desc[UR16][R8.64], R23 ;  /* 0x0000001708005986 */ /* 0x0001e2000c101110 */
[----:B------:R-:W-:-:S03]  /*22080*/  PRMT R7, R7, 0x7772, RZ ;  /* 0x0000777207077816 */ /* 0x000fc600000000ff */
[----:B------:R0:W-:Y:S04]  /*22090*/  @P4 STG.E.U8 desc[UR16][R10.64], R21 ;  /* 0x000000150a004986 */ /* 0x0001e8000c101110 */
[----:B------:R0:W-:Y:S04]  /*220a0*/  @P3 STG.E.U8 desc[UR16][R12.64], R19 ;  /* 0x000000130c003986 */ /* 0x0001e8000c101110 */
[----:B------:R0:W-:Y:S04]  /*220b0*/  @P2 STG.E.U8 desc[UR16][R14.64], R5 ;  /* 0x000000050e002986 */ /* 0x0001e8000c101110 */
[----:B------:R0:W-:Y:S01]  /*220c0*/  @P1 STG.E.U8 desc[UR16][R16.64], R7 ;  /* 0x0000000710001986 */ /* 0x0001e2000c101110 */
[----:B------:R-:W-:Y:S05]  /*220d0*/  @!P0 EXIT ;  /* 0x000000000000894d */ /* 0x000fea0003800000 */
[----:B------:R-:W-:Y:S01]  /*220e0*/  STG.E.U8 desc[UR16][R64.64], R3 ;  /* 0x0000000340007986 */ /* 0x000fe2000c101110 */
[----:B------:R-:W-:Y:S05]  /*220f0*/  EXIT ;  /* 0x000000000000794d */ /* 0x000fea0003800000 */
.L_x_3:
[----:B------:R-:W-:-:S00]  /*22100*/  BRA `(.L_x_3) ;  /* 0xfffffffc00fc7947 */ /* 0x000fc0000383ffff */
[----:B------:R-:W-:-:S00]  /*22110*/  NOP ;  /* 0x0000000000007918 */ /* 0x000fc00000000000 */
        /* <DEDUP_REMOVED lines=14> */
.L_x_4:


//--------------------- .nv.shared.matmul_kernel  --------------------------
	.section	.nv.shared.matmul_kernel,"aw",@nobits
	.sectionflags	@""
	.align	16
	.zero		1024


//--------------------- .nv.shared.reserved.0     --------------------------
	.section	.nv.shared.reserved.0,"aw",@nobits
	.weak		__nv_reservedSMEM_offset_0_alias
	.size		__nv_reservedSMEM_offset_0_alias, 0, 0
	.other		__nv_reservedSMEM_offset_0_alias,@"STO_CUDA_RESERVED_SHARED STV_DEFAULT"
__nv_reservedSMEM_offset_0_alias:
	.zero		0


//--------------------- .nv.constant0.matmul_kernel --------------------------
	.section	.nv.constant0.matmul_kernel,"a",@progbits
	.sectionflags	@""
	.align	4
.nv.constant0.matmul_kernel:
	.zero		608


//--------------------- SYMBOLS --------------------------

	.type		.nv.reservedSmem.offset0,@object
	.size		.nv.reservedSmem.offset0,0x4
